	.target	sm_90a

	.elftype	@"ET_EXEC"


//--------------------- .note.nv.tkinfo           --------------------------
	.section	.note.nv.tkinfo,"",@"SHT_NOTE"
	.sectionflags	@"SHF_NOTE_NV_TKINFO"
	.tkinfo
        /*0018*/ 	.word	0x00000002
        /*0030*/ 	.string	""
        /*0030*/ 	.string	"ptxas"
        /*0030*/ 	.string	"Cuda compilation tools, release 13.0, V13.0.88"
        /*0030*/ 	.string	"Build cuda_13.0.r13.0/compiler.36424714_0"
        /*0030*/ 	.string	"-v  -suppress-debug-info  -lineinfo  -arch sm_90a "



//--------------------- .note.nv.cuinfo           --------------------------
	.section	.note.nv.cuinfo,"",@"SHT_NOTE"
	.sectionflags	@"SHF_NOTE_NV_CUINFO"
        /*0018*/ 	.short	0x0002
        /*001a*/ 	.short	0x005a
        /*001c*/ 	.short	0x0082
	.zero		2


//--------------------- .nv.info                  --------------------------
	.section	.nv.info,"",@"SHT_CUDA_INFO"
	.align	4


	//----- nvinfo : EIATTR_REGCOUNT
	.align		4
        /*0000*/ 	.byte	0x04, 0x2f
        /*0002*/ 	.short	(.L_1 - .L_0)
	.align		4
.L_0:
        /*0004*/ 	.word	index@(matmul_kernel)
        /*0008*/ 	.word	0x000000ff


	//----- nvinfo : EIATTR_FRAME_SIZE
	.align		4
.L_1:
        /*000c*/ 	.byte	0x04, 0x11
        /*000e*/ 	.short	(.L_3 - .L_2)
	.align		4
.L_2:
        /*0010*/ 	.word	index@(matmul_kernel)
        /*0014*/ 	.word	0x00000928


	//----- nvinfo : EIATTR_MIN_STACK_SIZE
	.align		4
.L_3:
        /*0018*/ 	.byte	0x04, 0x12
        /*001a*/ 	.short	(.L_5 - .L_4)
	.align		4
.L_4:
        /*001c*/ 	.word	index@(matmul_kernel)
        /*0020*/ 	.word	0x00000928
.L_5:


//--------------------- .nv.compat                --------------------------
	.section	.nv.compat,"",@"SHT_CUDA_COMPAT_INFO"
	.align	4
        /*0000*/ 	.byte	0x02, 0x09, 0x01, 0x00, 0x02, 0x02, 0x04, 0x00, 0x02, 0x05, 0x05, 0x00, 0x03, 0x07, 0x01, 0x01
        /*0010*/ 	.byte	0x02, 0x03, 0x00, 0x00, 0x02, 0x06, 0x01, 0x00, 0x04, 0x0b, 0x08, 0x00, 0x00, 0x00, 0x00, 0x00
        /*0020*/ 	.byte	0x00, 0x00, 0x00, 0x00


//--------------------- .nv.info.matmul_kernel    --------------------------
	.section	.nv.info.matmul_kernel,"",@"SHT_CUDA_INFO"
	.sectionflags	@""
	.align	4


	//----- nvinfo : EIATTR_CUDA_API_VERSION
	.align		4
        /*0000*/ 	.byte	0x04, 0x37
        /*0002*/ 	.short	(.L_7 - .L_6)
.L_6:
        /*0004*/ 	.word	0x00000082


	//----- nvinfo : EIATTR_KPARAM_INFO
	.align		4
.L_7:
        /*0008*/ 	.byte	0x04, 0x17
        /*000a*/ 	.short	(.L_9 - .L_8)
.L_8:
        /*000c*/ 	.word	0x00000000
        /*0010*/ 	.short	0x000d
        /*0012*/ 	.short	0x0048
        /*0014*/ 	.byte	0x00, 0xf4, 0x21, 0x00


	//----- nvinfo : EIATTR_KPARAM_INFO
	.align		4
.L_9:
        /*0018*/ 	.byte	0x04, 0x17
        /*001a*/ 	.short	(.L_11 - .L_10)
.L_10:
        /*001c*/ 	.word	0x00000000
        /*0020*/ 	.short	0x000c
        /*0022*/ 	.short	0x0040
        /*0024*/ 	.byte	0x00, 0xf4, 0x21, 0x00


	//----- nvinfo : EIATTR_KPARAM_INFO
	.align		4
.L_11:
        /*0028*/ 	.byte	0x04, 0x17
        /*002a*/ 	.short	(.L_13 - .L_12)
.L_12:
        /*002c*/ 	.word	0x00000000
        /*0030*/ 	.short	0x000b
        /*0032*/ 	.short	0x0038
        /*0034*/ 	.byte	0x00, 0xf0, 0x11, 0x00


	//----- nvinfo : EIATTR_KPARAM_INFO
	.align		4
.L_13:
        /*0038*/ 	.byte	0x04, 0x17
        /*003a*/ 	.short	(.L_15 - .L_14)
.L_14:
        /*003c*/ 	.word	0x00000000
        /*0040*/ 	.short	0x000a
        /*0042*/ 	.short	0x0034
        /*0044*/ 	.byte	0x00, 0xf0, 0x11, 0x00


	//----- nvinfo : EIATTR_KPARAM_INFO
	.align		4
.L_15:
        /*0048*/ 	.byte	0x04, 0x17
        /*004a*/ 	.short	(.L_17 - .L_16)
.L_16:
        /*004c*/ 	.word	0x00000000
        /*0050*/ 	.short	0x0009
        /*0052*/ 	.short	0x0030
        /*0054*/ 	.byte	0x00, 0xf0, 0x11, 0x00


	//----- nvinfo : EIATTR_KPARAM_INFO
	.align		4
.L_17:
        /*0058*/ 	.byte	0x04, 0x17
        /*005a*/ 	.short	(.L_19 - .L_18)
.L_18:
        /*005c*/ 	.word	0x00000000
        /*0060*/ 	.short	0x0008
        /*0062*/ 	.short	0x002c
        /*0064*/ 	.byte	0x00, 0xf0, 0x11, 0x00


	//----- nvinfo : EIATTR_KPARAM_INFO
	.align		4
.L_19:
        /*0068*/ 	.byte	0x04, 0x17
        /*006a*/ 	.short	(.L_21 - .L_20)
.L_20:
        /*006c*/ 	.word	0x00000000
        /*0070*/ 	.short	0x0007
        /*0072*/ 	.short	0x0028
        /*0074*/ 	.byte	0x00, 0xf0, 0x11, 0x00


	//----- nvinfo : EIATTR_KPARAM_INFO
	.align		4
.L_21:
        /*0078*/ 	.byte	0x04, 0x17
        /*007a*/ 	.short	(.L_23 - .L_22)
.L_22:
        /*007c*/ 	.word	0x00000000
        /*0080*/ 	.short	0x0006
        /*0082*/ 	.short	0x0024
        /*0084*/ 	.byte	0x00, 0xf0, 0x11, 0x00


	//----- nvinfo : EIATTR_KPARAM_INFO
	.align		4
.L_23:
        /*0088*/ 	.byte	0x04, 0x17
        /*008a*/ 	.short	(.L_25 - .L_24)
.L_24:
        /*008c*/ 	.word	0x00000000
        /*0090*/ 	.short	0x0005
        /*0092*/ 	.short	0x0020
        /*0094*/ 	.byte	0x00, 0xf0, 0x11, 0x00


	//----- nvinfo : EIATTR_KPARAM_INFO
	.align		4
.L_25:
        /*0098*/ 	.byte	0x04, 0x17
        /*009a*/ 	.short	(.L_27 - .L_26)
.L_26:
        /*009c*/ 	.word	0x00000000
        /*00a0*/ 	.short	0x0004
        /*00a2*/ 	.short	0x001c
        /*00a4*/ 	.byte	0x00, 0xf0, 0x11, 0x00


	//----- nvinfo : EIATTR_KPARAM_INFO
	.align		4
.L_27:
        /*00a8*/ 	.byte	0x04, 0x17
        /*00aa*/ 	.short	(.L_29 - .L_28)
.L_28:
        /*00ac*/ 	.word	0x00000000
        /*00b0*/ 	.short	0x0003
        /*00b2*/ 	.short	0x0018
        /*00b4*/ 	.byte	0x00, 0xf0, 0x11, 0x00


	//----- nvinfo : EIATTR_KPARAM_INFO
	.align		4
.L_29:
        /*00b8*/ 	.byte	0x04, 0x17
        /*00ba*/ 	.short	(.L_31 - .L_30)
.L_30:
        /*00bc*/ 	.word	0x00000000
        /*00c0*/ 	.short	0x0002
        /*00c2*/ 	.short	0x0010
        /*00c4*/ 	.byte	0x00, 0xf4, 0x21, 0x00


	//----- nvinfo : EIATTR_KPARAM_INFO
	.align		4
.L_31:
        /*00c8*/ 	.byte	0x04, 0x17
        /*00ca*/ 	.short	(.L_33 - .L_32)
.L_32:
        /*00cc*/ 	.word	0x00000000
        /*00d0*/ 	.short	0x0001
        /*00d2*/ 	.short	0x0008
        /*00d4*/ 	.byte	0x00, 0xf4, 0x21, 0x00


	//----- nvinfo : EIATTR_KPARAM_INFO
	.align		4
.L_33:
        /*00d8*/ 	.byte	0x04, 0x17
        /*00da*/ 	.short	(.L_35 - .L_34)
.L_34:
        /*00dc*/ 	.word	0x00000000
        /*00e0*/ 	.short	0x0000
        /*00e2*/ 	.short	0x0000
        /*00e4*/ 	.byte	0x00, 0xf4, 0x21, 0x00


	//----- nvinfo : EIATTR_SPARSE_MMA_MASK
	.align		4
.L_35:
        /*00e8*/ 	.byte	0x03, 0x50
        /*00ea*/ 	.short	0x0000


	//----- nvinfo : EIATTR_MAXREG_COUNT
	.align		4
        /*00ec*/ 	.byte	0x03, 0x1b
        /*00ee*/ 	.short	0x00ff


	//----- nvinfo : EIATTR_NUM_BARRIERS
	.align		4
        /*00f0*/ 	.byte	0x02, 0x4c
        /*00f2*/ 	.byte	0x01
	.zero		1


	//----- nvinfo : EIATTR_ANNOTATIONS
	.align		4
        /*00f4*/ 	.byte	0x04, 0x55
        /*00f6*/ 	.short	(.L_37 - .L_36)


	//   ....[0]....
.L_36:
        /*00f8*/ 	.word	0x00000001
        /*00fc*/ 	.byte	0xf0, 0x06, 0x00, 0x00, 0x01, 0x00, 0x00, 0x00, 0x00, 0x62, 0x00, 0x00, 0x01, 0x00, 0x00, 0x00
        /* <DEDUP_REMOVED lines=968> */
        /*3d8c*/ 	.byte	0x50, 0x34, 0x02, 0x00


	//----- nvinfo : EIATTR_MERCURY_ISA_VERSION
	.align		4
.L_37:
        /*3d90*/ 	.byte	0x03, 0x5f
        /*3d92*/ 	.short	0x0101


	//----- nvinfo : EIATTR_EXIT_INSTR_OFFSETS
	.align		4
        /*3d94*/ 	.byte	0x04, 0x1c
        /*3d96*/ 	.short	(.L_39 - .L_38)


	//   ....[0]....
.L_38:
        /*3d98*/ 	.word	0x00025160


	//   ....[1]....
        /*3d9c*/ 	.word	0x00025180


	//----- nvinfo : EIATTR_REQNTID
	.align		4
.L_39:
        /*3da0*/ 	.byte	0x04, 0x10
        /*3da2*/ 	.short	(.L_41 - .L_40)
.L_40:
        /*3da4*/ 	.word	0x00000080
        /*3da8*/ 	.word	0x00000001
        /*3dac*/ 	.word	0x00000001


	//----- nvinfo : EIATTR_CBANK_PARAM_SIZE
	.align		4
.L_41:
        /*3db0*/ 	.byte	0x03, 0x19
        /*3db2*/ 	.short	0x0050


	//----- nvinfo : EIATTR_PARAM_CBANK
	.align		4
        /*3db4*/ 	.byte	0x04, 0x0a
        /*3db6*/ 	.short	(.L_43 - .L_42)
	.align		4
.L_42:
        /*3db8*/ 	.word	index@(.nv.constant0.matmul_kernel)
        /*3dbc*/ 	.short	0x0210
        /*3dbe*/ 	.short	0x0050


	//----- nvinfo : EIATTR_SW_WAR
	.align		4
.L_43:
        /*3dc0*/ 	.byte	0x04, 0x36
        /*3dc2*/ 	.short	(.L_45 - .L_44)
.L_44:
        /*3dc4*/ 	.word	0x00000008
.L_45:


//--------------------- .nv.callgraph             --------------------------
	.section	.nv.callgraph,"",@"SHT_CUDA_CALLGRAPH"
	.align	4
	.sectionentsize	8
	.align		4
        /*0000*/ 	.word	0x00000000
	.align		4
        /*0004*/ 	.word	0xffffffff
	.align		4
        /*0008*/ 	.word	0x00000000
	.align		4
        /*000c*/ 	.word	0xfffffffe
	.align		4
        /*0010*/ 	.word	0x00000000
	.align		4
        /*0014*/ 	.word	0xfffffffd
	.align		4
        /*0018*/ 	.word	0x00000000
	.align		4
        /*001c*/ 	.word	0xfffffffc


//--------------------- .text.matmul_kernel       --------------------------
	.section	.text.matmul_kernel,"ax",@progbits
	.align	128
        .global         matmul_kernel
        .type           matmul_kernel,@function
        .size           matmul_kernel,(.L_x_3 - matmul_kernel)
        .other          matmul_kernel,@"STO_CUDA_ENTRY STV_DEFAULT"
matmul_kernel:
.text.matmul_kernel:
[----:B------:R-:W1:Y:S08]  /*0000*/  LDC R1, c[0x0][0x28] ;  /* 0x00000a00ff017b82 */ /* 0x000e700000000800 */
[----:B------:R-:W2:Y:S01]  /*0010*/  LDC.64 R156, c[0x0][0x228] ;  /* 0x00008a00ff9c7b82 */ /* 0x000ea20000000a00 */
[----:B------:R-:W3:Y:S01]  /*0020*/  S2R R5, SR_CTAID.X ;  /* 0x0000000000057919 */ /* 0x000ee20000002500 */
[----:B-1----:R-:W-:Y:S01]  /*0030*/  VIADD R1, R1, 0xfffff6d8 ;  /* 0xfffff6d801017836 */ /* 0x002fe20000000000 */
[----:B------:R-:W-:Y:S01]  /*0040*/  ULDC.64 UR4, c[0x0][0x210] ;  /* 0x0000840000047ab9 */ /* 0x000fe20000000a00 */
[----:B------:R-:W1:Y:S04]  /*0050*/  S2R R115, SR_TID.X ;  /* 0x0000000000737919 */ /* 0x000e680000002100 */
[----:B------:R-:W4:Y:S01]  /*0060*/  LDC.64 R152, c[0x0][0x238] ;  /* 0x00008e00ff987b82 */ /* 0x000f220000000a00 */
[----:B--2---:R-:W-:Y:S01]  /*0070*/  VIADD R0, R157, 0x7f ;  /* 0x0000007f9d007836 */ /* 0x004fe20000000000 */
[----:B------:R-:W-:-:S04]  /*0080*/  IABS R11, R156 ;  /* 0x0000009c000b7213 */ /* 0x000fc80000000000 */
[----:B------:R-:W-:-:S04]  /*0090*/  SHF.R.S32.HI R3, RZ, 0x1f, R0 ;  /* 0x0000001fff037819 */ /* 0x000fc80000011400 */
[----:B------:R-:W-:Y:S02]  /*00a0*/  LEA.HI R3, R3, R0, RZ, 0x7 ;  /* 0x0000000003037211 */ /* 0x000fe400078f38ff */
[----:B---3--:R-:W-:Y:S02]  /*00b0*/  IABS R8, R5 ;  /* 0x0000000500087213 */ /* 0x008fe40000000000 */
[----:B------:R-:W-:-:S05]  /*00c0*/  SHF.R.S32.HI R3, RZ, 0x7, R3 ;  /* 0x00000007ff037819 */ /* 0x000fca0000011403 */
[----:B------:R-:W-:-:S05]  /*00d0*/  IMAD.SHL.U32 R4, R3, 0x8, RZ ;  /* 0x0000000803047824 */ /* 0x000fca00078e00ff */
[-C--:B------:R-:W-:Y:S02]  /*00e0*/  IABS R7, R4.reuse ;  /* 0x0000000400077213 */ /* 0x080fe40000000000 */
[----:B------:R-:W-:Y:S02]  /*00f0*/  IABS R10, R4 ;  /* 0x00000004000a7213 */ /* 0x000fe40000000000 */
[----:B------:R-:W2:Y:S08]  /*0100*/  I2F.RP R0, R7 ;  /* 0x0000000700007306 */ /* 0x000eb00000209400 */
[----:B--2---:R-:W2:Y:S02]  /*0110*/  MUFU.RCP R0, R0 ;  /* 0x0000000000007308 */ /* 0x004ea40000001000 */
[----:B--2---:R-:W-:-:S02]  /*0120*/  VIADD R2, R0, 0xffffffe ;  /* 0x0ffffffe00027836 */ /* 0x004fc40000000000 */
[----:B------:R-:W-:-:S04]  /*0130*/  IMAD.MOV R0, RZ, RZ, -R10 ;  /* 0x000000ffff007224 */ /* 0x000fc800078e0a0a */
[----:B------:R2:W3:Y:S02]  /*0140*/  F2I.FTZ.U32.TRUNC.NTZ R3, R2 ;  /* 0x0000000200037305 */ /* 0x0004e4000021f000 */
[----:B--2---:R-:W-:Y:S02]  /*0150*/  IMAD.MOV.U32 R2, RZ, RZ, RZ ;  /* 0x000000ffff027224 */ /* 0x004fe400078e00ff */
[----:B---3--:R-:W-:-:S04]  /*0160*/  IMAD.MOV R6, RZ, RZ, -R3 ;  /* 0x000000ffff067224 */ /* 0x008fc800078e0a03 */
[----:B------:R-:W-:Y:S02]  /*0170*/  IMAD R9, R6, R7, RZ ;  /* 0x0000000706097224 */ /* 0x000fe400078e02ff */
[----:B------:R-:W-:Y:S01]  /*0180*/  IMAD.MOV.U32 R6, RZ, RZ, R8 ;  /* 0x000000ffff067224 */ /* 0x000fe200078e0008 */
[----:B------:R-:W-:Y:S01]  /*0190*/  IABS R8, R157 ;  /* 0x0000009d00087213 */ /* 0x000fe20000000000 */
[----:B------:R-:W-:-:S06]  /*01a0*/  IMAD.HI.U32 R3, R3, R9, R2 ;  /* 0x0000000903037227 */ /* 0x000fcc00078e0002 */
[----:B------:R-:W-:-:S04]  /*01b0*/  IMAD.HI.U32 R3, R3, R6, RZ ;  /* 0x0000000603037227 */ /* 0x000fc800078e00ff */
[----:B------:R-:W-:-:S05]  /*01c0*/  IMAD R0, R3, R0, R6 ;  /* 0x0000000003007224 */ /* 0x000fca00078e0206 */
[----:B------:R-:W-:-:S13]  /*01d0*/  ISETP.GT.U32.AND P1, PT, R7, R0, PT ;  /* 0x000000000700720c */ /* 0x000fda0003f24070 */
[----:B------:R-:W-:Y:S02]  /*01e0*/  @!P1 IMAD.IADD R0, R0, 0x1, -R7 ;  /* 0x0000000100009824 */ /* 0x000fe400078e0a07 */
[----:B------:R-:W-:Y:S01]  /*01f0*/  @!P1 VIADD R3, R3, 0x1 ;  /* 0x0000000103039836 */ /* 0x000fe20000000000 */
[----:B------:R-:W-:Y:S02]  /*0200*/  ISETP.NE.AND P1, PT, R4, RZ, PT ;  /* 0x000000ff0400720c */ /* 0x000fe40003f25270 */
[----:B------:R-:W-:Y:S02]  /*0210*/  ISETP.GE.U32.AND P0, PT, R0, R7, PT ;  /* 0x000000070000720c */ /* 0x000fe40003f06070 */
[----:B------:R-:W-:-:S04]  /*0220*/  LOP3.LUT R0, R5, R4, RZ, 0x3c, !PT ;  /* 0x0000000405007212 */ /* 0x000fc800078e3cff */
[----:B------:R-:W-:Y:S01]  /*0230*/  ISETP.GE.AND P2, PT, R0, RZ, PT ;  /* 0x000000ff0000720c */ /* 0x000fe20003f46270 */
[----:B------:R-:W-:-:S06]  /*0240*/  VIADD R0, R156, 0x3f ;  /* 0x0000003f9c007836 */ /* 0x000fcc0000000000 */
[----:B------:R-:W-:-:S04]  /*0250*/  @P0 VIADD R3, R3, 0x1 ;  /* 0x0000000103030836 */ /* 0x000fc80000000000 */
[----:B------:R-:W-:Y:S01]  /*0260*/  IMAD.MOV.U32 R2, RZ, RZ, R3 ;  /* 0x000000ffff027224 */ /* 0x000fe200078e0003 */
[----:B------:R-:W-:-:S03]  /*0270*/  SHF.R.S32.HI R3, RZ, 0x1f, R0 ;  /* 0x0000001fff037819 */ /* 0x000fc60000011400 */
[----:B------:R-:W-:Y:S01]  /*0280*/  @!P2 IMAD.MOV R2, RZ, RZ, -R2 ;  /* 0x000000ffff02a224 */ /* 0x000fe200078e0a02 */
[----:B------:R-:W-:Y:S02]  /*0290*/  @!P1 LOP3.LUT R2, RZ, R4, RZ, 0x33, !PT ;  /* 0x00000004ff029212 */ /* 0x000fe400078e33ff */
[----:B------:R-:W-:-:S03]  /*02a0*/  LEA.HI R3, R3, R0, RZ, 0x6 ;  /* 0x0000000003037211 */ /* 0x000fc600078f30ff */
[----:B------:R-:W-:Y:S02]  /*02b0*/  IMAD.SHL.U32 R10, R2, 0x8, RZ ;  /* 0x00000008020a7824 */ /* 0x000fe400078e00ff */
[----:B------:R-:W-:-:S03]  /*02c0*/  IMAD.MOV R2, RZ, RZ, -R2 ;  /* 0x000000ffff027224 */ /* 0x000fc600078e0a02 */
[----:B------:R-:W-:Y:S01]  /*02d0*/  LEA.HI.SX32 R3, R3, -R10, 0x1a ;  /* 0x8000000a03037211 */ /* 0x000fe200078fd2ff */
[----:B------:R-:W-:Y:S02]  /*02e0*/  IMAD R12, R4, R2, R5 ;  /* 0x00000002040c7224 */ /* 0x000fe400078e0205 */
[----:B------:R-:W-:Y:S01]  /*02f0*/  IMAD.MOV.U32 R2, RZ, RZ, RZ ;  /* 0x000000ffff027224 */ /* 0x000fe200078e00ff */
[----:B------:R-:W-:Y:S02]  /*0300*/  VIMNMX R13, R3, 0x8, PT ;  /* 0x00000008030d7848 */ /* 0x000fe40003fe0100 */
[----:B------:R-:W-:Y:S02]  /*0310*/  IABS R4, R12 ;  /* 0x0000000c00047213 */ /* 0x000fe40000000000 */
[-C--:B------:R-:W-:Y:S02]  /*0320*/  IABS R9, R13.reuse ;  /* 0x0000000d00097213 */ /* 0x080fe40000000000 */
[----:B------:R-:W-:-:S02]  /*0330*/  IABS R7, R13 ;  /* 0x0000000d00077213 */ /* 0x000fc40000000000 */
[----:B------:R-:W2:Y:S08]  /*0340*/  I2F.RP R0, R9 ;  /* 0x0000000900007306 */ /* 0x000eb00000209400 */
[----:B--2---:R-:W2:Y:S02]  /*0350*/  MUFU.RCP R0, R0 ;  /* 0x0000000000007308 */ /* 0x004ea40000001000 */
[----:B--2---:R-:W-:-:S02]  /*0360*/  VIADD R3, R0, 0xffffffe ;  /* 0x0ffffffe00037836 */ /* 0x004fc40000000000 */
[----:B------:R-:W-:-:S04]  /*0370*/  IMAD.MOV R0, RZ, RZ, -R7 ;  /* 0x000000ffff007224 */ /* 0x000fc800078e0a07 */
[----:B------:R-:W2:Y:S02]  /*0380*/  F2I.FTZ.U32.TRUNC.NTZ R3, R3 ;  /* 0x0000000300037305 */ /* 0x000ea4000021f000 */
[----:B--2---:R-:W-:-:S04]  /*0390*/  IMAD.MOV R6, RZ, RZ, -R3 ;  /* 0x000000ffff067224 */ /* 0x004fc800078e0a03 */
[----:B------:R-:W-:Y:S02]  /*03a0*/  IMAD R5, R6, R9, RZ ;  /* 0x0000000906057224 */ /* 0x000fe400078e02ff */
[----:B------:R-:W-:Y:S01]  /*03b0*/  IMAD.MOV.U32 R6, RZ, RZ, R8 ;  /* 0x000000ffff067224 */ /* 0x000fe200078e0008 */
[----:B-1----:R-:W-:Y:S01]  /*03c0*/  LOP3.LUT R8, R115, 0x3f, RZ, 0xc0, !PT ;  /* 0x0000003f73087812 */ /* 0x002fe200078ec0ff */
[----:B------:R-:W-:Y:S02]  /*03d0*/  IMAD.HI.U32 R2, R3, R5, R2 ;  /* 0x0000000503027227 */ /* 0x000fe400078e0002 */
[----:B------:R-:W1:Y:S02]  /*03e0*/  I2F.RP R7, R6 ;  /* 0x0000000600077306 */ /* 0x000e640000209400 */
[----:B------:R-:W-:-:S04]  /*03f0*/  IMAD.MOV.U32 R3, RZ, RZ, R4 ;  /* 0x000000ffff037224 */ /* 0x000fc800078e0004 */
[----:B------:R-:W-:-:S04]  /*0400*/  IMAD.HI.U32 R2, R2, R3, RZ ;  /* 0x0000000302027227 */ /* 0x000fc800078e00ff */
[----:B------:R-:W-:Y:S02]  /*0410*/  IMAD R0, R2, R0, R3 ;  /* 0x0000000002007224 */ /* 0x000fe400078e0203 */
[----:B------:R-:W2:Y:S03]  /*0420*/  I2F.RP R3, R11 ;  /* 0x0000000b00037306 */ /* 0x000ea60000209400 */
[----:B------:R-:W-:-:S05]  /*0430*/  ISETP.GT.U32.AND P1, PT, R9, R0, PT ;  /* 0x000000000900720c */ /* 0x000fca0003f24070 */
[----:B-1----:R-:W1:Y:S08]  /*0440*/  MUFU.RCP R7, R7 ;  /* 0x0000000700077308 */ /* 0x002e700000001000 */
[----:B--2---:R-:W2:Y:S01]  /*0450*/  MUFU.RCP R3, R3 ;  /* 0x0000000300037308 */ /* 0x004ea20000001000 */
[----:B------:R-:W-:Y:S02]  /*0460*/  @!P1 IMAD.IADD R0, R0, 0x1, -R9 ;  /* 0x0000000100009824 */ /* 0x000fe400078e0a09 */
[----:B------:R-:W-:Y:S01]  /*0470*/  @!P1 VIADD R2, R2, 0x1 ;  /* 0x0000000102029836 */ /* 0x000fe20000000000 */
[----:B------:R-:W-:-:S02]  /*0480*/  ISETP.NE.AND P1, PT, R13, RZ, PT ;  /* 0x000000ff0d00720c */ /* 0x000fc40003f25270 */
[----:B------:R-:W-:Y:S02]  /*0490*/  ISETP.GE.U32.AND P0, PT, R0, R9, PT ;  /* 0x000000090000720c */ /* 0x000fe40003f06070 */
[----:B------:R-:W-:Y:S01]  /*04a0*/  LOP3.LUT R0, R12, R13, RZ, 0x3c, !PT ;  /* 0x0000000d0c007212 */ /* 0x000fe200078e3cff */
[----:B-1----:R-:W-:-:S03]  /*04b0*/  VIADD R4, R7, 0xffffffe ;  /* 0x0ffffffe07047836 */ /* 0x002fc60000000000 */
[----:B------:R-:W-:Y:S01]  /*04c0*/  ISETP.GE.AND P2, PT, R0, RZ, PT ;  /* 0x000000ff0000720c */ /* 0x000fe20003f46270 */
[----:B------:R-:W1:Y:S01]  /*04d0*/  F2I.FTZ.U32.TRUNC.NTZ R5, R4 ;  /* 0x0000000400057305 */ /* 0x000e62000021f000 */
[----:B------:R-:W-:Y:S01]  /*04e0*/  LOP3.LUT R0, R115, 0x40, RZ, 0xc0, !PT ;  /* 0x0000004073007812 */ /* 0x000fe200078ec0ff */
[----:B--2---:R-:W-:-:S04]  /*04f0*/  VIADD R9, R3, 0xffffffe ;  /* 0x0ffffffe03097836 */ /* 0x004fc80000000000 */
[----:B------:R-:W-:Y:S02]  /*0500*/  @P0 VIADD R2, R2, 0x1 ;  /* 0x0000000102020836 */ /* 0x000fe40000000000 */
[----:B------:R-:W-:Y:S02]  /*0510*/  IMAD.SHL.U32 R3, R8, 0x80, RZ ;  /* 0x0000008008037824 */ /* 0x000fe400078e00ff */
[----:B------:R-:W-:Y:S01]  /*0520*/  IMAD.MOV.U32 R7, RZ, RZ, R2 ;  /* 0x000000ffff077224 */ /* 0x000fe200078e0002 */
[----:B------:R-:W2:Y:S01]  /*0530*/  F2I.FTZ.U32.TRUNC.NTZ R9, R9 ;  /* 0x0000000900097305 */ /* 0x000ea2000021f000 */
[----:B------:R-:W-:Y:S01]  /*0540*/  IMAD.SHL.U32 R2, R115, 0x10, RZ ;  /* 0x0000001073027824 */ /* 0x000fe200078e00ff */
[----:B------:R-:W-:Y:S01]  /*0550*/  LEA.HI R3, R0, R3, RZ, 0x1c ;  /* 0x0000000300037211 */ /* 0x000fe200078fe0ff */
[----:B------:R-:W-:Y:S01]  /*0560*/  @!P2 IMAD.MOV R7, RZ, RZ, -R7 ;  /* 0x000000ffff07a224 */ /* 0x000fe200078e0a07 */
[----:B------:R-:W-:Y:S01]  /*0570*/  @!P1 LOP3.LUT R7, RZ, R13, RZ, 0x33, !PT ;  /* 0x0000000dff079212 */ /* 0x000fe200078e33ff */
[----:B-1----:R-:W-:Y:S01]  /*0580*/  IMAD.MOV R15, RZ, RZ, -R5 ;  /* 0x000000ffff0f7224 */ /* 0x002fe200078e0a05 */
[----:B------:R-:W-:-:S03]  /*0590*/  LOP3.LUT R0, R2, 0x70, RZ, 0xc0, !PT ;  /* 0x0000007002007812 */ /* 0x000fc600078ec0ff */
[----:B------:R-:W-:Y:S02]  /*05a0*/  IMAD.MOV R4, RZ, RZ, -R7 ;  /* 0x000000ffff047224 */ /* 0x000fe400078e0a07 */
[----:B------:R-:W-:Y:S02]  /*05b0*/  IMAD.SHL.U32 R2, R7, 0x80, RZ ;  /* 0x0000008007027824 */ /* 0x000fe400078e00ff */
[----:B------:R-:W-:Y:S02]  /*05c0*/  IMAD.IADD R0, R0, 0x1, R3 ;  /* 0x0000000100007824 */ /* 0x000fe400078e0203 */
[----:B------:R-:W-:Y:S02]  /*05d0*/  IMAD R3, R13, R4, R12 ;  /* 0x000000040d037224 */ /* 0x000fe400078e020c */
[----:B------:R-:W-:Y:S02]  /*05e0*/  IMAD R7, R15, R6, RZ ;  /* 0x000000060f077224 */ /* 0x000fe400078e02ff */
[----:B--2---:R-:W-:-:S02]  /*05f0*/  IMAD.MOV R12, RZ, RZ, -R9 ;  /* 0x000000ffff0c7224 */ /* 0x004fc400078e0a09 */
[----:B------:R-:W-:Y:S02]  /*0600*/  VIADD R13, R2, 0x7f ;  /* 0x0000007f020d7836 */ /* 0x000fe40000000000 */
[----:B------:R-:W-:Y:S02]  /*0610*/  IMAD.MOV.U32 R4, RZ, RZ, RZ ;  /* 0x000000ffff047224 */ /* 0x000fe400078e00ff */
[----:B------:R-:W-:Y:S01]  /*0620*/  IMAD.IADD R3, R10, 0x1, R3 ;  /* 0x000000010a037824 */ /* 0x000fe200078e0203 */
[----:B------:R-:W-:Y:S01]  /*0630*/  IABS R111, R13 ;  /* 0x0000000d006f7213 */ /* 0x000fe20000000000 */
[----:B------:R-:W-:Y:S01]  /*0640*/  IMAD.HI.U32 R4, R5, R7, R4 ;  /* 0x0000000705047227 */ /* 0x000fe200078e0004 */
[----:B------:R-:W-:-:S03]  /*0650*/  ISETP.GE.AND P1, PT, R13, RZ, PT ;  /* 0x000000ff0d00720c */ /* 0x000fc60003f26270 */
[----:B------:R-:W-:Y:S02]  /*0660*/  IMAD.MOV.U32 R10, RZ, RZ, R12 ;  /* 0x000000ffff0a7224 */ /* 0x000fe400078e000c */
[----:B------:R-:W-:Y:S02]  /*0670*/  VIADD R12, R2, 0x1 ;  /* 0x00000001020c7836 */ /* 0x000fe40000000000 */
[----:B------:R-:W-:Y:S02]  /*0680*/  IMAD R109, R3, 0x40, R8 ;  /* 0x00000040036d7824 */ /* 0x000fe400078e0208 */
[----:B------:R-:W-:Y:S01]  /*0690*/  IMAD.MOV.U32 R8, RZ, RZ, RZ ;  /* 0x000000ffff087224 */ /* 0x000fe200078e00ff */
[----:B------:R-:W-:Y:S01]  /*06a0*/  IABS R7, R12 ;  /* 0x0000000c00077213 */ /* 0x000fe20000000000 */
[----:B------:R-:W-:Y:S01]  /*06b0*/  IMAD R5, R10, R11, RZ ;  /* 0x0000000b0a057224 */ /* 0x000fe200078e02ff */
[----:B------:R-:W-:Y:S01]  /*06c0*/  IABS R114, R109 ;  /* 0x0000006d00727213 */ /* 0x000fe20000000000 */
[----:B------:R-:W-:Y:S01]  /*06d0*/  IMAD.HI.U32 R3, R4, R111, RZ ;  /* 0x0000006f04037227 */ /* 0x000fe200078e00ff */
[----:B------:R-:W-:Y:S01]  /*06e0*/  ISETP.GE.AND P6, PT, R12, RZ, PT ;  /* 0x000000ff0c00720c */ /* 0x000fe20003fc6270 */
[----:B------:R-:W-:Y:S02]  /*06f0*/  STL [R1+0x598], R109 ;  /* 0x0005986d01007387 */ /* 0x000fe40000100800 */
[----:B------:R-:W-:-:S04]  /*0700*/  IMAD.HI.U32 R8, R9, R5, R8 ;  /* 0x0000000509087227 */ /* 0x000fc800078e0008 */
[----:B------:R-:W-:Y:S02]  /*0710*/  IMAD.MOV R5, RZ, RZ, -R3 ;  /* 0x000000ffff057224 */ /* 0x000fe400078e0a03 */
[----:B------:R-:W-:-:S04]  /*0720*/  IMAD.HI.U32 R3, R4, R7, RZ ;  /* 0x0000000704037227 */ /* 0x000fc800078e00ff */
[----:B------:R-:W-:Y:S02]  /*0730*/  IMAD R111, R6, R5, R111 ;  /* 0x00000005066f7224 */ /* 0x000fe400078e026f */
[----:B------:R-:W-:Y:S02]  /*0740*/  IMAD.MOV R3, RZ, RZ, -R3 ;  /* 0x000000ffff037224 */ /* 0x000fe400078e0a03 */
[----:B------:R-:W-:Y:S01]  /*0750*/  VIADD R9, R2, 0x2 ;  /* 0x0000000202097836 */ /* 0x000fe20000000000 */
[C---:B------:R-:W-:Y:S01]  /*0760*/  ISETP.GT.U32.AND P4, PT, R6.reuse, R111, PT ;  /* 0x0000006f0600720c */ /* 0x040fe20003f84070 */
[----:B------:R-:W-:Y:S02]  /*0770*/  IMAD R108, R6, R3, R7 ;  /* 0x00000003066c7224 */ /* 0x000fe400078e0207 */
[----:B------:R-:W-:Y:S01]  /*0780*/  IMAD.HI.U32 R8, R8, R114, RZ ;  /* 0x0000007208087227 */ /* 0x000fe200078e00ff */
[----:B------:R-:W-:Y:S02]  /*0790*/  IABS R107, R9 ;  /* 0x00000009006b7213 */ /* 0x000fe40000000000 */
[----:B------:R-:W-:Y:S01]  /*07a0*/  ISETP.GT.U32.AND P3, PT, R6, R108, PT ;  /* 0x0000006c0600720c */ /* 0x000fe20003f64070 */
[----:B------:R-:W-:Y:S01]  /*07b0*/  IMAD.MOV R8, RZ, RZ, -R8 ;  /* 0x000000ffff087224 */ /* 0x000fe200078e0a08 */
[----:B------:R-:W-:Y:S01]  /*07c0*/  ISETP.GE.AND P2, PT, R9, RZ, PT ;  /* 0x000000ff0900720c */ /* 0x000fe20003f46270 */
[----:B------:R-:W-:-:S02]  /*07d0*/  VIADD R9, R2, 0x4 ;  /* 0x0000000402097836 */ /* 0x000fc40000000000 */
[----:B------:R-:W-:Y:S02]  /*07e0*/  IMAD R114, R11, R8, R114 ;  /* 0x000000080b727224 */ /* 0x000fe400078e0272 */
[--C-:B------:R-:W-:Y:S01]  /*07f0*/  @!P4 IMAD.IADD R111, R111, 0x1, -R6.reuse ;  /* 0x000000016f6fc824 */ /* 0x100fe200078e0a06 */
[----:B------:R-:W-:Y:S01]  /*0800*/  IABS R103, R9 ;  /* 0x0000000900677213 */ /* 0x000fe20000000000 */
[----:B------:R-:W-:Y:S01]  /*0810*/  VIADD R10, R2, 0x5 ;  /* 0x00000005020a7836 */ /* 0x000fe20000000000 */
[----:B------:R-:W-:Y:S01]  /*0820*/  ISETP.GT.U32.AND P0, PT, R11, R114, PT ;  /* 0x000000720b00720c */ /* 0x000fe20003f04070 */
[----:B------:R-:W-:Y:S01]  /*0830*/  IMAD.HI.U32 R3, R4, R107, RZ ;  /* 0x0000006b04037227 */ /* 0x000fe200078e00ff */
[----:B------:R-:W-:Y:S02]  /*0840*/  ISETP.GT.U32.AND P5, PT, R6, R111, PT ;  /* 0x0000006f0600720c */ /* 0x000fe40003fa4070 */
[----:B------:R-:W-:Y:S01]  /*0850*/  IABS R101, R10 ;  /* 0x0000000a00657213 */ /* 0x000fe20000000000 */
[----:B------:R-:W-:-:S02]  /*0860*/  @!P3 IMAD.IADD R108, R108, 0x1, -R6 ;  /* 0x000000016c6cb824 */ /* 0x000fc400078e0a06 */
[----:B------:R-:W-:-:S03]  /*0870*/  IMAD.HI.U32 R5, R4, R103, RZ ;  /* 0x0000006704057227 */ /* 0x000fc600078e00ff */
[----:B------:R-:W-:Y:S01]  /*0880*/  ISETP.GT.U32.AND P4, PT, R6, R108, PT ;  /* 0x0000006c0600720c */ /* 0x000fe20003f84070 */
[----:B------:R-:W-:Y:S02]  /*0890*/  VIADD R8, R2, 0x3 ;  /* 0x0000000302087836 */ /* 0x000fe40000000000 */
[----:B------:R-:W-:Y:S02]  /*08a0*/  IMAD.MOV R3, RZ, RZ, -R3 ;  /* 0x000000ffff037224 */ /* 0x000fe400078e0a03 */
[----:B------:R-:W-:Y:S01]  /*08b0*/  IMAD.HI.U32 R7, R4, R101, RZ ;  /* 0x0000006504077227 */ /* 0x000fe200078e00ff */
[----:B------:R-:W-:-:S03]  /*08c0*/  IABS R105, R8 ;  /* 0x0000000800697213 */ /* 0x000fc60000000000 */
[----:B------:R-:W-:Y:S02]  /*08d0*/  IMAD.MOV R5, RZ, RZ, -R5 ;  /* 0x000000ffff057224 */ /* 0x000fe400078e0a05 */
[----:B------:R-:W-:Y:S02]  /*08e0*/  IMAD R107, R6, R3, R107 ;  /* 0x00000003066b7224 */ /* 0x000fe400078e026b */
[----:B------:R-:W-:Y:S01]  /*08f0*/  @!P5 IMAD.IADD R111, R111, 0x1, -R6 ;  /* 0x000000016f6fd824 */ /* 0x000fe200078e0a06 */
[----:B------:R-:W-:Y:S01]  /*0900*/  ISETP.GE.AND P5, PT, R8, RZ, PT ;  /* 0x000000ff0800720c */ /* 0x000fe20003fa6270 */
[----:B------:R-:W-:Y:S02]  /*0910*/  IMAD.MOV R7, RZ, RZ, -R7 ;  /* 0x000000ffff077224 */ /* 0x000fe400078e0a07 */
[----:B------:R-:W-:Y:S02]  /*0920*/  IMAD R103, R6, R5, R103 ;  /* 0x0000000506677224 */ /* 0x000fe400078e0267 */
[----:B------:R-:W-:Y:S01]  /*0930*/  @!P0 IMAD.IADD R114, R114, 0x1, -R11 ;  /* 0x0000000172728824 */ /* 0x000fe200078e0a0b */
[C---:B------:R-:W-:Y:S01]  /*0940*/  ISETP.GT.U32.AND P0, PT, R6.reuse, R107, PT ;  /* 0x0000006b0600720c */ /* 0x040fe20003f04070 */
[----:B------:R-:W-:-:S02]  /*0950*/  IMAD R101, R6, R7, R101 ;  /* 0x0000000706657224 */ /* 0x000fc400078e0265 */
[----:B------:R-:W-:Y:S01]  /*0960*/  @!P4 IMAD.IADD R108, R108, 0x1, -R6 ;  /* 0x000000016c6cc824 */ /* 0x000fe200078e0a06 */
[----:B------:R-:W-:Y:S01]  /*0970*/  ISETP.GT.U32.AND P3, PT, R11, R114, PT ;  /* 0x000000720b00720c */ /* 0x000fe20003f64070 */
[----:B------:R-:W-:Y:S01]  /*0980*/  @!P1 IMAD.MOV R111, RZ, RZ, -R111 ;  /* 0x000000ffff6f9224 */ /* 0x000fe200078e0a6f */
[----:B------:R-:W-:Y:S01]  /*0990*/  ISETP.GT.U32.AND P1, PT, R6, R103, PT ;  /* 0x000000670600720c */ /* 0x000fe20003f24070 */
[----:B------:R-:W-:Y:S01]  /*09a0*/  VIADD R5, R2, 0x6 ;  /* 0x0000000602057836 */ /* 0x000fe20000000000 */
[----:B------:R-:W-:Y:S01]  /*09b0*/  ISETP.GE.AND P4, PT, R9, RZ, PT ;  /* 0x000000ff0900720c */ /* 0x000fe20003f86270 */
[----:B------:R-:W-:-:S03]  /*09c0*/  IMAD.HI.U32 R3, R4, R105, RZ ;  /* 0x0000006904037227 */ /* 0x000fc600078e00ff */
[----:B------:R-:W-:Y:S01]  /*09d0*/  IABS R99, R5 ;  /* 0x0000000500637213 */ /* 0x000fe20000000000 */
[----:B------:R-:W-:Y:S01]  /*09e0*/  @!P6 IMAD.MOV R108, RZ, RZ, -R108 ;  /* 0x000000ffff6ce224 */ /* 0x000fe200078e0a6c */
[----:B------:R-:W-:Y:S01]  /*09f0*/  ISETP.GT.U32.AND P6, PT, R6, R101, PT ;  /* 0x000000650600720c */ /* 0x000fe20003fc4070 */
[----:B------:R-:W-:Y:S02]  /*0a00*/  IMAD.MOV R3, RZ, RZ, -R3 ;  /* 0x000000ffff037224 */ /* 0x000fe400078e0a03 */
[----:B------:R-:W-:Y:S02]  /*0a10*/  VIADD R7, R2, 0x7 ;  /* 0x0000000702077836 */ /* 0x000fe40000000000 */
[----:B------:R-:W-:Y:S02]  /*0a20*/  IMAD R105, R6, R3, R105 ;  /* 0x0000000306697224 */ /* 0x000fe400078e0269 */
[----:B------:R-:W-:Y:S01]  /*0a30*/  IMAD.HI.U32 R3, R4, R99, RZ ;  /* 0x0000006304037227 */ /* 0x000fe200078e00ff */
[----:B------:R-:W-:-:S03]  /*0a40*/  IABS R97, R7 ;  /* 0x0000000700617213 */ /* 0x000fc60000000000 */
[--C-:B------:R-:W-:Y:S01]  /*0a50*/  @!P0 IMAD.IADD R107, R107, 0x1, -R6.reuse ;  /* 0x000000016b6b8824 */ /* 0x100fe200078e0a06 */
[----:B------:R-:W-:Y:S01]  /*0a60*/  ISETP.GT.U32.AND P0, PT, R6, R105, PT ;  /* 0x000000690600720c */ /* 0x000fe20003f04070 */
[--C-:B------:R-:W-:Y:S02]  /*0a70*/  @!P1 IMAD.IADD R103, R103, 0x1, -R6.reuse ;  /* 0x0000000167679824 */ /* 0x100fe400078e0a06 */
[----:B------:R-:W-:Y:S02]  /*0a80*/  IMAD.MOV R3, RZ, RZ, -R3 ;  /* 0x000000ffff037224 */ /* 0x000fe400078e0a03 */
[----:B------:R-:W-:Y:S01]  /*0a90*/  @!P3 IMAD.IADD R114, R114, 0x1, -R11 ;  /* 0x000000017272b824 */ /* 0x000fe200078e0a0b */
[C---:B------:R-:W-:Y:S01]  /*0aa0*/  ISETP.GT.U32.AND P3, PT, R6.reuse, R107, PT ;  /* 0x0000006b0600720c */ /* 0x040fe20003f64070 */
[----:B------:R-:W-:Y:S01]  /*0ab0*/  @!P6 IMAD.IADD R101, R101, 0x1, -R6 ;  /* 0x000000016565e824 */ /* 0x000fe200078e0a06 */
[C---:B------:R-:W-:Y:S01]  /*0ac0*/  ISETP.GT.U32.AND P6, PT, R6.reuse, R103, PT ;  /* 0x000000670600720c */ /* 0x040fe20003fc4070 */
[----:B------:R-:W-:-:S02]  /*0ad0*/  IMAD R99, R6, R3, R99 ;  /* 0x0000000306637224 */ /* 0x000fc400078e0263 */
[----:B------:R-:W-:-:S04]  /*0ae0*/  IMAD.HI.U32 R3, R4, R97, RZ ;  /* 0x0000006104037227 */ /* 0x000fc800078e00ff */
[----:B------:R-:W-:Y:S02]  /*0af0*/  IMAD.MOV R3, RZ, RZ, -R3 ;  /* 0x000000ffff037224 */ /* 0x000fe400078e0a03 */
[----:B------:R-:W-:Y:S02]  /*0b00*/  VIADD R8, R2, 0x8 ;  /* 0x0000000802087836 */ /* 0x000fe40000000000 */
[C---:B------:R-:W-:Y:S02]  /*0b10*/  IMAD R97, R6.reuse, R3, R97 ;  /* 0x0000000306617224 */ /* 0x040fe400078e0261 */
[--C-:B------:R-:W-:Y:S01]  /*0b20*/  @!P3 IMAD.IADD R107, R107, 0x1, -R6.reuse ;  /* 0x000000016b6bb824 */ /* 0x100fe200078e0a06 */
[----:B------:R-:W-:Y:S01]  /*0b30*/  IABS R95, R8 ;  /* 0x00000008005f7213 */ /* 0x000fe20000000000 */
[--C-:B------:R-:W-:Y:S01]  /*0b40*/  @!P6 IMAD.IADD R103, R103, 0x1, -R6.reuse ;  /* 0x000000016767e824 */ /* 0x100fe200078e0a06 */
[----:B------:R-:W-:Y:S01]  /*0b50*/  ISETP.GT.U32.AND P6, PT, R6, R97, PT ;  /* 0x000000610600720c */ /* 0x000fe20003fc4070 */
[----:B------:R-:W-:Y:S01]  /*0b60*/  @!P0 IMAD.IADD R105, R105, 0x1, -R6 ;  /* 0x0000000169698824 */ /* 0x000fe200078e0a06 */
[----:B------:R-:W-:Y:S01]  /*0b70*/  ISETP.GE.AND P3, PT, R10, RZ, PT ;  /* 0x000000ff0a00720c */ /* 0x000fe20003f66270 */
[----:B------:R-:W-:Y:S01]  /*0b80*/  @!P2 IMAD.MOV R107, RZ, RZ, -R107 ;  /* 0x000000ffff6ba224 */ /* 0x000fe200078e0a6b */
[----:B------:R-:W-:Y:S01]  /*0b90*/  ISETP.GT.U32.AND P2, PT, R6, R101, PT ;  /* 0x000000650600720c */ /* 0x000fe20003f44070 */
[----:B------:R-:W-:Y:S01]  /*0ba0*/  VIADD R9, R2, 0x9 ;  /* 0x0000000902097836 */ /* 0x000fe20000000000 */
[----:B------:R-:W-:Y:S01]  /*0bb0*/  ISETP.GT.U32.AND P1, PT, R6, R105, PT ;  /* 0x000000690600720c */ /* 0x000fe20003f24070 */
[----:B------:R-:W-:Y:S01]  /*0bc0*/  VIADD R10, R2, 0xa ;  /* 0x0000000a020a7836 */ /* 0x000fe20000000000 */
[----:B------:R-:W-:Y:S01]  /*0bd0*/  ISETP.GE.AND P0, PT, R5, RZ, PT ;  /* 0x000000ff0500720c */ /* 0x000fe20003f06270 */
[----:B------:R-:W-:Y:S01]  /*0be0*/  IMAD.HI.U32 R3, R4, R95, RZ ;  /* 0x0000005f04037227 */ /* 0x000fe200078e00ff */
[----:B------:R-:W-:-:S02]  /*0bf0*/  IABS R93, R9 ;  /* 0x00000009005d7213 */ /* 0x000fc40000000000 */
[----:B------:R-:W-:Y:S01]  /*0c00*/  IABS R91, R10 ;  /* 0x0000000a005b7213 */ /* 0x000fe20000000000 */
[----:B------:R-:W-:Y:S02]  /*0c10*/  @!P6 IMAD.IADD R97, R97, 0x1, -R6 ;  /* 0x000000016161e824 */ /* 0x000fe400078e0a06 */
[----:B------:R-:W-:-:S03]  /*0c20*/  IMAD.HI.U32 R5, R4, R93, RZ ;  /* 0x0000005d04057227 */ /* 0x000fc600078e00ff */
[----:B------:R-:W-:Y:S01]  /*0c30*/  ISETP.GT.U32.AND P6, PT, R6, R97, PT ;  /* 0x000000610600720c */ /* 0x000fe20003fc4070 */
[----:B------:R-:W-:Y:S02]  /*0c40*/  IMAD.MOV R3, RZ, RZ, -R3 ;  /* 0x000000ffff037224 */ /* 0x000fe400078e0a03 */
[----:B------:R-:W-:Y:S01]  /*0c50*/  @!P2 IMAD.IADD R101, R101, 0x1, -R6 ;  /* 0x000000016565a824 */ /* 0x000fe200078e0a06 */
[----:B------:R-:W-:Y:S01]  /*0c60*/  ISETP.GE.AND P2, PT, R7, RZ, PT ;  /* 0x000000ff0700720c */ /* 0x000fe20003f46270 */
[----:B------:R-:W-:-:S04]  /*0c70*/  IMAD.HI.U32 R7, R4, R91, RZ ;  /* 0x0000005b04077227 */ /* 0x000fc800078e00ff */
[----:B------:R-:W-:Y:S02]  /*0c80*/  IMAD.MOV R5, RZ, RZ, -R5 ;  /* 0x000000ffff057224 */ /* 0x000fe400078e0a05 */
[C---:B------:R-:W-:Y:S02]  /*0c90*/  IMAD R95, R6.reuse, R3, R95 ;  /* 0x00000003065f7224 */ /* 0x040fe400078e025f */
[----:B------:R-:W-:Y:S01]  /*0ca0*/  @!P1 IMAD.IADD R105, R105, 0x1, -R6 ;  /* 0x0000000169699824 */ /* 0x000fe200078e0a06 */
[C---:B------:R-:W-:Y:S01]  /*0cb0*/  ISETP.GT.U32.AND P1, PT, R6.reuse, R99, PT ;  /* 0x000000630600720c */ /* 0x040fe20003f24070 */
[----:B------:R-:W-:Y:S02]  /*0cc0*/  IMAD.MOV R7, RZ, RZ, -R7 ;  /* 0x000000ffff077224 */ /* 0x000fe400078e0a07 */
[C---:B------:R-:W-:Y:S02]  /*0cd0*/  IMAD R93, R6.reuse, R5, R93 ;  /* 0x00000005065d7224 */ /* 0x040fe400078e025d */
[----:B------:R-:W-:Y:S01]  /*0ce0*/  @!P4 IMAD.MOV R103, RZ, RZ, -R103 ;  /* 0x000000ffff67c224 */ /* 0x000fe200078e0a67 */
[C---:B------:R-:W-:Y:S01]  /*0cf0*/  ISETP.GT.U32.AND P4, PT, R6.reuse, R95, PT ;  /* 0x0000005f0600720c */ /* 0x040fe20003f84070 */
[----:B------:R-:W-:-:S02]  /*0d00*/  IMAD R91, R6, R7, R91 ;  /* 0x00000007065b7224 */ /* 0x000fc400078e025b */
[----:B------:R-:W-:Y:S01]  /*0d10*/  @!P3 IMAD.MOV R101, RZ, RZ, -R101 ;  /* 0x000000ffff65b224 */ /* 0x000fe200078e0a65 */
[C---:B------:R-:W-:Y:S01]  /*0d20*/  ISETP.GT.U32.AND P3, PT, R6.reuse, R93, PT ;  /* 0x0000005d0600720c */ /* 0x040fe20003f64070 */
[--C-:B------:R-:W-:Y:S01]  /*0d30*/  @!P6 IMAD.IADD R97, R97, 0x1, -R6.reuse ;  /* 0x000000016161e824 */ /* 0x100fe200078e0a06 */
[----:B------:R-:W-:Y:S01]  /*0d40*/  ISETP.GT.U32.AND P6, PT, R6, R91, PT ;  /* 0x0000005b0600720c */ /* 0x000fe20003fc4070 */
[----:B------:R-:W-:Y:S02]  /*0d50*/  VIADD R7, R2, 0xb ;  /* 0x0000000b02077836 */ /* 0x000fe40000000000 */
[--C-:B------:R-:W-:Y:S01]  /*0d60*/  @!P1 IMAD.IADD R99, R99, 0x1, -R6.reuse ;  /* 0x0000000163639824 */ /* 0x100fe200078e0a06 */
[----:B------:R-:W-:Y:S01]  /*0d70*/  ISETP.GE.AND P1, PT, R8, RZ, PT ;  /* 0x000000ff0800720c */ /* 0x000fe20003f26270 */
[----:B------:R-:W-:Y:S01]  /*0d80*/  VIADD R8, R2, 0xc ;  /* 0x0000000c02087836 */ /* 0x000fe20000000000 */
[----:B------:R-:W-:Y:S01]  /*0d90*/  IABS R89, R7 ;  /* 0x0000000700597213 */ /* 0x000fe20000000000 */
[--C-:B------:R-:W-:Y:S01]  /*0da0*/  @!P4 IMAD.IADD R95, R95, 0x1, -R6.reuse ;  /* 0x000000015f5fc824 */ /* 0x100fe200078e0a06 */
[----:B------:R-:W-:Y:S01]  /*0db0*/  ISETP.GE.AND P4, PT, R10, RZ, PT ;  /* 0x000000ff0a00720c */ /* 0x000fe20003f86270 */
[----:B------:R-:W-:Y:S01]  /*0dc0*/  @!P5 IMAD.MOV R105, RZ, RZ, -R105 ;  /* 0x000000ffff69d224 */ /* 0x000fe200078e0a69 */
[----:B------:R-:W-:Y:S01]  /*0dd0*/  IABS R87, R8 ;  /* 0x0000000800577213 */ /* 0x000fe20000000000 */
[----:B------:R-:W-:Y:S01]  /*0de0*/  @!P3 IMAD.IADD R93, R93, 0x1, -R6 ;  /* 0x000000015d5db824 */ /* 0x000fe200078e0a06 */
[----:B------:R-:W-:Y:S01]  /*0df0*/  ISETP.GT.U32.AND P3, PT, R6, R95, PT ;  /* 0x0000005f0600720c */ /* 0x000fe20003f64070 */
[----:B------:R-:W-:Y:S01]  /*0e00*/  IMAD.HI.U32 R3, R4, R89, RZ ;  /* 0x0000005904037227 */ /* 0x000fe200078e00ff */
[----:B------:R-:W-:-:S03]  /*0e10*/  ISETP.GT.U32.AND P5, PT, R6, R99, PT ;  /* 0x000000630600720c */ /* 0x000fc60003fa4070 */
[----:B------:R-:W-:Y:S01]  /*0e20*/  @!P6 IMAD.IADD R91, R91, 0x1, -R6 ;  /* 0x000000015b5be824 */ /* 0x000fe200078e0a06 */
[----:B------:R-:W-:Y:S01]  /*0e30*/  ISETP.GT.U32.AND P6, PT, R6, R93, PT ;  /* 0x0000005d0600720c */ /* 0x000fe20003fc4070 */
[----:B------:R-:W-:Y:S02]  /*0e40*/  IMAD.MOV R5, RZ, RZ, -R3 ;  /* 0x000000ffff057224 */ /* 0x000fe400078e0a03 */
[----:B------:R-:W-:-:S04]  /*0e50*/  IMAD.HI.U32 R3, R4, R87, RZ ;  /* 0x0000005704037227 */ /* 0x000fc800078e00ff */
[C---:B------:R-:W-:Y:S02]  /*0e60*/  IMAD R89, R6.reuse, R5, R89 ;  /* 0x0000000506597224 */ /* 0x040fe400078e0259 */
[----:B------:R-:W-:Y:S02]  /*0e70*/  IMAD.MOV R3, RZ, RZ, -R3 ;  /* 0x000000ffff037224 */ /* 0x000fe400078e0a03 */
[--C-:B------:R-:W-:Y:S01]  /*0e80*/  @!P3 IMAD.IADD R95, R95, 0x1, -R6.reuse ;  /* 0x000000015f5fb824 */ /* 0x100fe200078e0a06 */
[C---:B------:R-:W-:Y:S01]  /*0e90*/  ISETP.GT.U32.AND P3, PT, R6.reuse, R89, PT ;  /* 0x000000590600720c */ /* 0x040fe20003f64070 */
[C---:B------:R-:W-:Y:S02]  /*0ea0*/  IMAD R87, R6.reuse, R3, R87 ;  /* 0x0000000306577224 */ /* 0x040fe400078e0257 */
[--C-:B------:R-:W-:Y:S01]  /*0eb0*/  @!P5 IMAD.IADD R99, R99, 0x1, -R6.reuse ;  /* 0x000000016363d824 */ /* 0x100fe200078e0a06 */
[----:B------:R-:W-:Y:S01]  /*0ec0*/  ISETP.GE.AND P5, PT, R9, RZ, PT ;  /* 0x000000ff0900720c */ /* 0x000fe20003fa6270 */
[----:B------:R-:W-:Y:S01]  /*0ed0*/  @!P6 IMAD.IADD R93, R93, 0x1, -R6 ;  /* 0x000000015d5de824 */ /* 0x000fe200078e0a06 */
[----:B------:R-:W-:Y:S01]  /*0ee0*/  ISETP.GT.U32.AND P6, PT, R6, R87, PT ;  /* 0x000000570600720c */ /* 0x000fe20003fc4070 */
[----:B------:R-:W-:-:S02]  /*0ef0*/  VIADD R9, R2, 0xd ;  /* 0x0000000d02097836 */ /* 0x000fc40000000000 */
[C---:B------:R-:W-:Y:S02]  /*0f00*/  VIADD R10, R2.reuse, 0xe ;  /* 0x0000000e020a7836 */ /* 0x040fe40000000000 */
[----:B------:R-:W-:Y:S01]  /*0f10*/  @!P0 IMAD.MOV R99, RZ, RZ, -R99 ;  /* 0x000000ffff638224 */ /* 0x000fe200078e0a63 */
[----:B------:R-:W-:Y:S01]  /*0f20*/  IABS R85, R9 ;  /* 0x0000000900557213 */ /* 0x000fe20000000000 */
[--C-:B------:R-:W-:Y:S01]  /*0f30*/  @!P3 IMAD.IADD R89, R89, 0x1, -R6.reuse ;  /* 0x000000015959b824 */ /* 0x100fe200078e0a06 */
[----:B------:R-:W-:Y:S01]  /*0f40*/  IABS R83, R10 ;  /* 0x0000000a00537213 */ /* 0x000fe20000000000 */
[----:B------:R-:W-:Y:S01]  /*0f50*/  VIADD R11, R2, 0xf ;  /* 0x0000000f020b7836 */ /* 0x000fe20000000000 */
[----:B------:R-:W-:Y:S01]  /*0f60*/  ISETP.GT.U32.AND P0, PT, R6, R91, PT ;  /* 0x0000005b0600720c */ /* 0x000fe20003f04070 */
[----:B------:R-:W-:Y:S01]  /*0f70*/  IMAD.HI.U32 R3, R4, R85, RZ ;  /* 0x0000005504037227 */ /* 0x000fe200078e00ff */
[----:B------:R-:W-:Y:S02]  /*0f80*/  ISETP.GE.AND P3, PT, R8, RZ, PT ;  /* 0x000000ff0800720c */ /* 0x000fe40003f66270 */
[----:B------:R-:W-:Y:S01]  /*0f90*/  IABS R81, R11 ;  /* 0x0000000b00517213 */ /* 0x000fe20000000000 */
[----:B------:R-:W-:Y:S01]  /*0fa0*/  @!P6 IMAD.IADD R87, R87, 0x1, -R6 ;  /* 0x000000015757e824 */ /* 0x000fe200078e0a06 */
[----:B------:R-:W-:Y:S01]  /*0fb0*/  ISETP.GT.U32.AND P6, PT, R6, R89, PT ;  /* 0x000000590600720c */ /* 0x000fe20003fc4070 */
[----:B------:R-:W-:-:S02]  /*0fc0*/  IMAD.MOV R5, RZ, RZ, -R3 ;  /* 0x000000ffff057224 */ /* 0x000fc400078e0a03 */
[----:B------:R-:W-:-:S04]  /*0fd0*/  IMAD.HI.U32 R3, R4, R83, RZ ;  /* 0x0000005304037227 */ /* 0x000fc800078e00ff */
[C---:B------:R-:W-:Y:S02]  /*0fe0*/  IMAD R85, R6.reuse, R5, R85 ;  /* 0x0000000506557224 */ /* 0x040fe400078e0255 */
[----:B------:R-:W-:Y:S02]  /*0ff0*/  IMAD.MOV R5, RZ, RZ, -R3 ;  /* 0x000000ffff057224 */ /* 0x000fe400078e0a03 */
[----:B------:R-:W-:Y:S01]  /*1000*/  @!P2 IMAD.MOV R97, RZ, RZ, -R97 ;  /* 0x000000ffff61a224 */ /* 0x000fe200078e0a61 */
[C---:B------:R-:W-:Y:S01]  /*1010*/  ISETP.GT.U32.AND P2, PT, R6.reuse, R85, PT ;  /* 0x000000550600720c */ /* 0x040fe20003f44070 */
[----:B------:R-:W-:Y:S01]  /*1020*/  @!P1 IMAD.MOV R95, RZ, RZ, -R95 ;  /* 0x000000ffff5f9224 */ /* 0x000fe200078e0a5f */
[C---:B------:R-:W-:Y:S01]  /*1030*/  ISETP.GT.U32.AND P1, PT, R6.reuse, R87, PT ;  /* 0x000000570600720c */ /* 0x040fe20003f24070 */
[----:B------:R-:W-:Y:S02]  /*1040*/  IMAD R83, R6, R5, R83 ;  /* 0x0000000506537224 */ /* 0x000fe400078e0253 */
[----:B------:R-:W-:-:S02]  /*1050*/  @!P6 IMAD.IADD R89, R89, 0x1, -R6 ;  /* 0x000000015959e824 */ /* 0x000fc400078e0a06 */
[----:B------:R-:W-:Y:S01]  /*1060*/  IMAD.HI.U32 R3, R4, R81, RZ ;  /* 0x0000005104037227 */ /* 0x000fe200078e00ff */
[----:B------:R-:W-:-:S03]  /*1070*/  ISETP.GT.U32.AND P6, PT, R6, R83, PT ;  /* 0x000000530600720c */ /* 0x000fc60003fc4070 */
[--C-:B------:R-:W-:Y:S01]  /*1080*/  @!P0 IMAD.IADD R91, R91, 0x1, -R6.reuse ;  /* 0x000000015b5b8824 */ /* 0x100fe200078e0a06 */
[----:B------:R-:W-:Y:S01]  /*1090*/  ISETP.GE.AND P0, PT, R7, RZ, PT ;  /* 0x000000ff0700720c */ /* 0x000fe20003f06270 */
[----:B------:R-:W-:Y:S02]  /*10a0*/  VIADD R5, R2, 0x10 ;  /* 0x0000001002057836 */ /* 0x000fe40000000000 */
[----:B------:R-:W-:Y:S02]  /*10b0*/  IMAD.MOV R3, RZ, RZ, -R3 ;  /* 0x000000ffff037224 */ /* 0x000fe400078e0a03 */
[--C-:B------:R-:W-:Y:S01]  /*10c0*/  @!P1 IMAD.IADD R87, R87, 0x1, -R6.reuse ;  /* 0x0000000157579824 */ /* 0x100fe200078e0a06 */
[----:B------:R-:W-:Y:S01]  /*10d0*/  IABS R79, R5 ;  /* 0x00000005004f7213 */ /* 0x000fe20000000000 */
[--C-:B------:R-:W-:Y:S01]  /*10e0*/  @!P2 IMAD.IADD R85, R85, 0x1, -R6.reuse ;  /* 0x000000015555a824 */ /* 0x100fe200078e0a06 */
[----:B------:R-:W-:Y:S01]  /*10f0*/  ISETP.GE.AND P2, PT, R5, RZ, PT ;  /* 0x000000ff0500720c */ /* 0x000fe20003f46270 */
[C---:B------:R-:W-:Y:S01]  /*1100*/  IMAD R81, R6.reuse, R3, R81 ;  /* 0x0000000306517224 */ /* 0x040fe200078e0251 */
[----:B------:R-:W-:Y:S01]  /*1110*/  ISETP.GE.AND P1, PT, R11, RZ, PT ;  /* 0x000000ff0b00720c */ /* 0x000fe20003f26270 */
[----:B------:R-:W-:Y:S01]  /*1120*/  @!P6 IMAD.IADD R83, R83, 0x1, -R6 ;  /* 0x000000015353e824 */ /* 0x000fe200078e0a06 */
[C---:B------:R-:W-:Y:S01]  /*1130*/  ISETP.GT.U32.AND P6, PT, R6.reuse, R85, PT ;  /* 0x000000550600720c */ /* 0x040fe20003fc4070 */
[----:B------:R-:W-:Y:S01]  /*1140*/  @!P3 IMAD.MOV R87, RZ, RZ, -R87 ;  /* 0x000000ffff57b224 */ /* 0x000fe200078e0a57 */
[----:B------:R-:W-:Y:S01]  /*1150*/  ISETP.GT.U32.AND P3, PT, R6, R81, PT ;  /* 0x000000510600720c */ /* 0x000fe20003f64070 */
[----:B------:R-:W-:-:S04]  /*1160*/  IMAD.HI.U32 R3, R4, R79, RZ ;  /* 0x0000004f04037227 */ /* 0x000fc800078e00ff */
[----:B------:R-:W-:Y:S01]  /*1170*/  @!P5 IMAD.MOV R93, RZ, RZ, -R93 ;  /* 0x000000ffff5dd224 */ /* 0x000fe200078e0a5d */
[----:B------:R-:W-:Y:S01]  /*1180*/  ISETP.GE.AND P5, PT, R9, RZ, PT ;  /* 0x000000ff0900720c */ /* 0x000fe20003fa6270 */
[----:B------:R-:W-:Y:S01]  /*1190*/  @!P0 IMAD.MOV R89, RZ, RZ, -R89 ;  /* 0x000000ffff598224 */ /* 0x000fe200078e0a59 */
[----:B------:R-:W-:Y:S01]  /*11a0*/  ISETP.GT.U32.AND P0, PT, R6, R83, PT ;  /* 0x000000530600720c */ /* 0x000fe20003f04070 */
[C---:B------:R-:W-:Y:S02]  /*11b0*/  VIADD R7, R2.reuse, 0x11 ;  /* 0x0000001102077836 */ /* 0x040fe40000000000 */
[----:B------:R-:W-:Y:S02]  /*11c0*/  IMAD.MOV R3, RZ, RZ, -R3 ;  /* 0x000000ffff037224 */ /* 0x000fe400078e0a03 */
[----:B------:R-:W-:Y:S01]  /*11d0*/  VIADD R8, R2, 0x12 ;  /* 0x0000001202087836 */ /* 0x000fe20000000000 */
[----:B------:R-:W-:Y:S01]  /*11e0*/  IABS R77, R7 ;  /* 0x00000007004d7213 */ /* 0x000fe20000000000 */
[----:B------:R-:W-:-:S02]  /*11f0*/  IMAD R79, R6, R3, R79 ;  /* 0x00000003064f7224 */ /* 0x000fc400078e024f */
[----:B------:R-:W-:Y:S01]  /*1200*/  @!P4 IMAD.MOV R91, RZ, RZ, -R91 ;  /* 0x000000ffff5bc224 */ /* 0x000fe200078e0a5b */
[----:B------:R-:W-:Y:S01]  /*1210*/  ISETP.GE.AND P4, PT, R10, RZ, PT ;  /* 0x000000ff0a00720c */ /* 0x000fe20003f86270 */
[--C-:B------:R-:W-:Y:S01]  /*1220*/  @!P6 IMAD.IADD R85, R85, 0x1, -R6.reuse ;  /* 0x000000015555e824 */ /* 0x100fe200078e0a06 */
[----:B------:R-:W-:Y:S01]  /*1230*/  IABS R75, R8 ;  /* 0x00000008004b7213 */ /* 0x000fe20000000000 */
[----:B------:R-:W-:Y:S01]  /*1240*/  @!P3 IMAD.IADD R81, R81, 0x1, -R6 ;  /* 0x000000015151b824 */ /* 0x000fe200078e0a06 */
[----:B------:R-:W-:Y:S01]  /*1250*/  ISETP.GT.U32.AND P6, PT, R6, R79, PT ;  /* 0x0000004f0600720c */ /* 0x000fe20003fc4070 */
[----:B------:R-:W-:Y:S01]  /*1260*/  IMAD.HI.U32 R3, R4, R77, RZ ;  /* 0x0000004d04037227 */ /* 0x000fe200078e00ff */
[----:B------:R-:W-:-:S03]  /*1270*/  ISETP.GE.AND P3, PT, R8, RZ, PT ;  /* 0x000000ff0800720c */ /* 0x000fc60003f66270 */
[----:B------:R-:W-:Y:S01]  /*1280*/  @!P0 IMAD.IADD R83, R83, 0x1, -R6 ;  /* 0x0000000153538824 */ /* 0x000fe200078e0a06 */
[----:B------:R-:W-:Y:S01]  /*1290*/  ISETP.GE.AND P0, PT, R7, RZ, PT ;  /* 0x000000ff0700720c */ /* 0x000fe20003f06270 */
[----:B------:R-:W-:Y:S01]  /*12a0*/  @!P5 IMAD.MOV R85, RZ, RZ, -R85 ;  /* 0x000000ffff55d224 */ /* 0x000fe200078e0a55 */
[----:B------:R-:W-:Y:S01]  /*12b0*/  ISETP.GT.U32.AND P5, PT, R6, R81, PT ;  /* 0x000000510600720c */ /* 0x000fe20003fa4070 */
[----:B------:R-:W-:-:S04]  /*12c0*/  IMAD.HI.U32 R5, R4, R75, RZ ;  /* 0x0000004b04057227 */ /* 0x000fc800078e00ff */
[----:B------:R-:W-:Y:S02]  /*12d0*/  IMAD.MOV R7, RZ, RZ, -R3 ;  /* 0x000000ffff077224 */ /* 0x000fe400078e0a03 */
[----:B------:R-:W-:Y:S02]  /*12e0*/  VIADD R9, R2, 0x13 ;  /* 0x0000001302097836 */ /* 0x000fe40000000000 */
[----:B------:R-:W-:Y:S02]  /*12f0*/  IMAD.MOV R5, RZ, RZ, -R5 ;  /* 0x000000ffff057224 */ /* 0x000fe400078e0a05 */
[C---:B------:R-:W-:Y:S01]  /*1300*/  IMAD R77, R6.reuse, R7, R77 ;  /* 0x00000007064d7224 */ /* 0x040fe200078e024d */
[----:B------:R-:W-:Y:S01]  /*1310*/  IABS R73, R9 ;  /* 0x0000000900497213 */ /* 0x000fe20000000000 */
[----:B------:R-:W-:Y:S02]  /*1320*/  IMAD R75, R6, R5, R75 ;  /* 0x00000005064b7224 */ /* 0x000fe400078e024b */
[----:B------:R-:W-:-:S02]  /*1330*/  @!P6 IMAD.IADD R79, R79, 0x1, -R6 ;  /* 0x000000014f4fe824 */ /* 0x000fc400078e0a06 */
[----:B------:R-:W-:Y:S01]  /*1340*/  @!P4 IMAD.MOV R83, RZ, RZ, -R83 ;  /* 0x000000ffff53c224 */ /* 0x000fe200078e0a53 */
[C---:B------:R-:W-:Y:S01]  /*1350*/  ISETP.GT.U32.AND P4, PT, R6.reuse, R77, PT ;  /* 0x0000004d0600720c */ /* 0x040fe20003f84070 */
[----:B------:R-:W-:Y:S01]  /*1360*/  @!P5 IMAD.IADD R81, R81, 0x1, -R6 ;  /* 0x000000015151d824 */ /* 0x000fe200078e0a06 */
[----:B------:R-:W-:Y:S01]  /*1370*/  ISETP.GT.U32.AND P6, PT, R6, R79, PT ;  /* 0x0000004f0600720c */ /* 0x000fe20003fc4070 */
[----:B------:R-:W-:Y:S01]  /*1380*/  IMAD.HI.U32 R3, R4, R73, RZ ;  /* 0x0000004904037227 */ /* 0x000fe200078e00ff */
[----:B------:R-:W-:-:S03]  /*1390*/  ISETP.GT.U32.AND P5, PT, R6, R75, PT ;  /* 0x0000004b0600720c */ /* 0x000fc60003fa4070 */
[----:B------:R-:W-:Y:S02]  /*13a0*/  IMAD.MOV R3, RZ, RZ, -R3 ;  /* 0x000000ffff037224 */ /* 0x000fe400078e0a03 */
[----:B------:R-:W-:Y:S02]  /*13b0*/  VIADD R7, R2, 0x14 ;  /* 0x0000001402077836 */ /* 0x000fe40000000000 */
[C---:B------:R-:W-:Y:S02]  /*13c0*/  IMAD R73, R6.reuse, R3, R73 ;  /* 0x0000000306497224 */ /* 0x040fe400078e0249 */
[--C-:B------:R-:W-:Y:S01]  /*13d0*/  @!P4 IMAD.IADD R77, R77, 0x1, -R6.reuse ;  /* 0x000000014d4dc824 */ /* 0x100fe200078e0a06 */
[----:B------:R-:W-:Y:S01]  /*13e0*/  IABS R71, R7 ;  /* 0x0000000700477213 */ /* 0x000fe20000000000 */
[--C-:B------:R-:W-:Y:S01]  /*13f0*/  @!P6 IMAD.IADD R79, R79, 0x1, -R6.reuse ;  /* 0x000000014f4fe824 */ /* 0x100fe200078e0a06 */
[C---:B------:R-:W-:Y:S01]  /*1400*/  ISETP.GT.U32.AND P6, PT, R6.reuse, R73, PT ;  /* 0x000000490600720c */ /* 0x040fe20003fc4070 */
[----:B------:R-:W-:Y:S01]  /*1410*/  @!P5 IMAD.IADD R75, R75, 0x1, -R6 ;  /* 0x000000014b4bd824 */ /* 0x000fe200078e0a06 */
[----:B------:R-:W-:Y:S01]  /*1420*/  ISETP.GT.U32.AND P5, PT, R6, R77, PT ;  /* 0x0000004d0600720c */ /* 0x000fe20003fa4070 */
[----:B------:R-:W-:Y:S01]  /*1430*/  VIADD R8, R2, 0x15 ;  /* 0x0000001502087836 */ /* 0x000fe20000000000 */
[----:B------:R-:W-:Y:S01]  /*1440*/  ISETP.GE.AND P4, PT, R9, RZ, PT ;  /* 0x000000ff0900720c */ /* 0x000fe20003f86270 */
[----:B------:R-:W-:-:S03]  /*1450*/  IMAD.HI.U32 R3, R4, R71, RZ ;  /* 0x0000004704037227 */ /* 0x000fc600078e00ff */
[----:B------:R-:W-:Y:S01]  /*1460*/  IABS R69, R8 ;  /* 0x0000000800457213 */ /* 0x000fe20000000000 */
[----:B------:R-:W-:Y:S02]  /*1470*/  IMAD.MOV R3, RZ, RZ, -R3 ;  /* 0x000000ffff037224 */ /* 0x000fe400078e0a03 */
[----:B------:R-:W-:Y:S02]  /*1480*/  VIADD R11, R2, 0x17 ;  /* 0x00000017020b7836 */ /* 0x000fe40000000000 */
[----:B------:R-:W-:Y:S02]  /*1490*/  IMAD R71, R6, R3, R71 ;  /* 0x0000000306477224 */ /* 0x000fe400078e0247 */
[----:B------:R-:W-:Y:S01]  /*14a0*/  IMAD.HI.U32 R5, R4, R69, RZ ;  /* 0x0000004504057227 */ /* 0x000fe200078e00ff */
[----:B------:R-:W-:-:S03]  /*14b0*/  IABS R65, R11 ;  /* 0x0000000b00417213 */ /* 0x000fc60000000000 */
[--C-:B------:R-:W-:Y:S01]  /*14c0*/  @!P6 IMAD.IADD R73, R73, 0x1, -R6.reuse ;  /* 0x000000014949e824 */ /* 0x100fe200078e0a06 */
[C---:B------:R-:W-:Y:S01]  /*14d0*/  ISETP.GT.U32.AND P6, PT, R6.reuse, R75, PT ;  /* 0x0000004b0600720c */ /* 0x040fe20003fc4070 */
[----:B------:R-:W-:Y:S01]  /*14e0*/  @!P5 IMAD.IADD R77, R77, 0x1, -R6 ;  /* 0x000000014d4dd824 */ /* 0x000fe200078e0a06 */
[----:B------:R-:W-:Y:S01]  /*14f0*/  ISETP.GT.U32.AND P5, PT, R6, R71, PT ;  /* 0x000000470600720c */ /* 0x000fe20003fa4070 */
[----:B------:R-:W-:Y:S02]  /*1500*/  IMAD.MOV R5, RZ, RZ, -R5 ;  /* 0x000000ffff057224 */ /* 0x000fe400078e0a05 */
[----:B------:R-:W-:Y:S02]  /*1510*/  VIADD R10, R2, 0x16 ;  /* 0x00000016020a7836 */ /* 0x000fe40000000000 */
[----:B------:R-:W-:Y:S02]  /*1520*/  IMAD R69, R6, R5, R69 ;  /* 0x0000000506457224 */ /* 0x000fe400078e0245 */
[----:B------:R-:W-:Y:S01]  /*1530*/  IMAD.HI.U32 R5, R4, R65, RZ ;  /* 0x0000004104057227 */ /* 0x000fe200078e00ff */
[----:B------:R-:W-:-:S03]  /*1540*/  IABS R67, R10 ;  /* 0x0000000a00437213 */ /* 0x000fc60000000000 */
[----:B------:R-:W-:Y:S02]  /*1550*/  IMAD.MOV R5, RZ, RZ, -R5 ;  /* 0x000000ffff057224 */ /* 0x000fe400078e0a05 */
[--C-:B------:R-:W-:Y:S01]  /*1560*/  @!P6 IMAD.IADD R75, R75, 0x1, -R6.reuse ;  /* 0x000000014b4be824 */ /* 0x100fe200078e0a06 */
[C---:B------:R-:W-:Y:S01]  /*1570*/  ISETP.GT.U32.AND P6, PT, R6.reuse, R69, PT ;  /* 0x000000450600720c */ /* 0x040fe20003fc4070 */
[C---:B------:R-:W-:Y:S02]  /*1580*/  IMAD R65, R6.reuse, R5, R65 ;  /* 0x0000000506417224 */ /* 0x040fe400078e0241 */
[----:B------:R-:W-:Y:S02]  /*1590*/  @!P5 IMAD.IADD R71, R71, 0x1, -R6 ;  /* 0x000000014747d824 */ /* 0x000fe400078e0a06 */
[----:B------:R-:W-:Y:S01]  /*15a0*/  @!P2 IMAD.MOV R79, RZ, RZ, -R79 ;  /* 0x000000ffff4fa224 */ /* 0x000fe200078e0a4f */
[----:B------:R-:W-:Y:S01]  /*15b0*/  ISETP.GE.AND P2, PT, R7, RZ, PT ;  /* 0x000000ff0700720c */ /* 0x000fe20003f46270 */
[----:B------:R-:W-:Y:S01]  /*15c0*/  @!P0 IMAD.MOV R77, RZ, RZ, -R77 ;  /* 0x000000ffff4d8224 */ /* 0x000fe200078e0a4d */
[C---:B------:R-:W-:Y:S01]  /*15d0*/  ISETP.GT.U32.AND P0, PT, R6.reuse, R71, PT ;  /* 0x000000470600720c */ /* 0x040fe20003f04070 */
[----:B------:R-:W-:Y:S01]  /*15e0*/  @!P3 IMAD.MOV R75, RZ, RZ, -R75 ;  /* 0x000000ffff4bb224 */ /* 0x000fe200078e0a4b */
[----:B------:R-:W-:Y:S01]  /*15f0*/  ISETP.GT.U32.AND P3, PT, R6, R65, PT ;  /* 0x000000410600720c */ /* 0x000fe20003f64070 */
[----:B------:R-:W-:-:S02]  /*1600*/  VIADD R7, R2, 0x18 ;  /* 0x0000001802077836 */ /* 0x000fc40000000000 */
[----:B------:R-:W-:-:S03]  /*1610*/  IMAD.HI.U32 R3, R4, R67, RZ ;  /* 0x0000004304037227 */ /* 0x000fc600078e00ff */
[----:B------:R-:W-:Y:S01]  /*1620*/  IABS R63, R7 ;  /* 0x00000007003f7213 */ /* 0x000fe20000000000 */
[----:B------:R-:W-:Y:S02]  /*1630*/  IMAD.MOV R3, RZ, RZ, -R3 ;  /* 0x000000ffff037224 */ /* 0x000fe400078e0a03 */
[----:B------:R-:W-:Y:S02]  /*1640*/  VIADD R5, R2, 0x19 ;  /* 0x0000001902057836 */ /* 0x000fe40000000000 */
[----:B------:R-:W-:Y:S02]  /*1650*/  IMAD R67, R6, R3, R67 ;  /* 0x0000000306437224 */ /* 0x000fe400078e0243 */
[----:B------:R-:W-:Y:S01]  /*1660*/  @!P6 IMAD.IADD R69, R69, 0x1, -R6 ;  /* 0x000000014545e824 */ /* 0x000fe200078e0a06 */
[----:B------:R-:W-:Y:S01]  /*1670*/  IABS R61, R5 ;  /* 0x00000005003d7213 */ /* 0x000fe20000000000 */
[----:B------:R-:W-:Y:S01]  /*1680*/  IMAD.HI.U32 R3, R4, R63, RZ ;  /* 0x0000003f04037227 */ /* 0x000fe200078e00ff */
[----:B------:R-:W-:-:S02]  /*1690*/  ISETP.GT.U32.AND P5, PT, R6, R67, PT ;  /* 0x000000430600720c */ /* 0x000fc40003fa4070 */
[C---:B------:R-:W-:Y:S01]  /*16a0*/  ISETP.GT.U32.AND P6, PT, R6.reuse, R69, PT ;  /* 0x000000450600720c */ /* 0x040fe20003fc4070 */
[--C-:B------:R-:W-:Y:S01]  /*16b0*/  @!P0 IMAD.IADD R71, R71, 0x1, -R6.reuse ;  /* 0x0000000147478824 */ /* 0x100fe200078e0a06 */
[----:B------:R-:W-:Y:S01]  /*16c0*/  ISETP.GE.AND P0, PT, R11, RZ, PT ;  /* 0x000000ff0b00720c */ /* 0x000fe20003f06270 */
[----:B------:R-:W-:Y:S01]  /*16d0*/  @!P3 IMAD.IADD R65, R65, 0x1, -R6 ;  /* 0x000000014141b824 */ /* 0x000fe200078e0a06 */
[----:B------:R-:W-:Y:S01]  /*16e0*/  ISETP.GE.AND P3, PT, R7, RZ, PT ;  /* 0x000000ff0700720c */ /* 0x000fe20003f66270 */
[----:B------:R-:W-:Y:S02]  /*16f0*/  IMAD.MOV R3, RZ, RZ, -R3 ;  /* 0x000000ffff037224 */ /* 0x000fe400078e0a03 */
[----:B------:R-:W-:Y:S01]  /*1700*/  @!P2 IMAD.MOV R71, RZ, RZ, -R71 ;  /* 0x000000ffff47a224 */ /* 0x000fe200078e0a47 */
[C---:B------:R-:W-:Y:S01]  /*1710*/  ISETP.GT.U32.AND P2, PT, R6.reuse, R65, PT ;  /* 0x000000410600720c */ /* 0x040fe20003f44070 */
[----:B------:R-:W-:Y:S02]  /*1720*/  IMAD R63, R6, R3, R63 ;  /* 0x00000003063f7224 */ /* 0x000fe400078e023f */
[----:B------:R-:W-:-:S04]  /*1730*/  IMAD.HI.U32 R3, R4, R61, RZ ;  /* 0x0000003d04037227 */ /* 0x000fc800078e00ff */
[----:B------:R-:W-:Y:S01]  /*1740*/  @!P1 IMAD.MOV R81, RZ, RZ, -R81 ;  /* 0x000000ffff519224 */ /* 0x000fe200078e0a51 */
[C---:B------:R-:W-:Y:S01]  /*1750*/  ISETP.GT.U32.AND P1, PT, R6.reuse, R73, PT ;  /* 0x000000490600720c */ /* 0x040fe20003f24070 */
[----:B------:R-:W-:Y:S02]  /*1760*/  IMAD.MOV R3, RZ, RZ, -R3 ;  /* 0x000000ffff037224 */ /* 0x000fe400078e0a03 */
[--C-:B------:R-:W-:Y:S01]  /*1770*/  @!P6 IMAD.IADD R69, R69, 0x1, -R6.reuse ;  /* 0x000000014545e824 */ /* 0x100fe200078e0a06 */
[C---:B------:R-:W-:Y:S01]  /*1780*/  ISETP.GT.U32.AND P6, PT, R6.reuse, R63, PT ;  /* 0x0000003f0600720c */ /* 0x040fe20003fc4070 */
[C---:B------:R-:W-:Y:S02]  /*1790*/  IMAD R61, R6.reuse, R3, R61 ;  /* 0x00000003063d7224 */ /* 0x040fe400078e023d */
[--C-:B------:R-:W-:Y:S02]  /*17a0*/  @!P5 IMAD.IADD R67, R67, 0x1, -R6.reuse ;  /* 0x000000014343d824 */ /* 0x100fe400078e0a06 */
[--C-:B------:R-:W-:Y:S01]  /*17b0*/  @!P2 IMAD.IADD R65, R65, 0x1, -R6.reuse ;  /* 0x000000014141a824 */ /* 0x100fe200078e0a06 */
[----:B------:R-:W-:Y:S01]  /*17c0*/  ISETP.GT.U32.AND P2, PT, R6, R61, PT ;  /* 0x0000003d0600720c */ /* 0x000fe20003f44070 */
[----:B------:R-:W-:Y:S01]  /*17d0*/  VIADD R3, R2, 0x1a ;  /* 0x0000001a02037836 */ /* 0x000fe20000000000 */
[----:B------:R-:W-:Y:S01]  /*17e0*/  ISETP.GT.U32.AND P5, PT, R6, R67, PT ;  /* 0x000000430600720c */ /* 0x000fe20003fa4070 */
[--C-:B------:R-:W-:Y:S01]  /*17f0*/  @!P1 IMAD.IADD R73, R73, 0x1, -R6.reuse ;  /* 0x0000000149499824 */ /* 0x100fe200078e0a06 */
[----:B------:R-:W-:Y:S01]  /*1800*/  ISETP.GE.AND P1, PT, R8, RZ, PT ;  /* 0x000000ff0800720c */ /* 0x000fe20003f26270 */
[----:B------:R-:W-:Y:S01]  /*1810*/  VIADD R7, R2, 0x1c ;  /* 0x0000001c02077836 */ /* 0x000fe20000000000 */
[----:B------:R-:W-:Y:S01]  /*1820*/  IABS R59, R3 ;  /* 0x00000003003b7213 */ /* 0x000fe20000000000 */
[----:B------:R-:W-:Y:S01]  /*1830*/  @!P4 IMAD.MOV R73, RZ, RZ, -R73 ;  /* 0x000000ffff49c224 */ /* 0x000fe200078e0a49 */
[----:B------:R-:W-:Y:S01]  /*1840*/  ISETP.GE.AND P4, PT, R10, RZ, PT ;  /* 0x000000ff0a00720c */ /* 0x000fe20003f86270 */
[--C-:B------:R-:W-:Y:S01]  /*1850*/  @!P6 IMAD.IADD R63, R63, 0x1, -R6.reuse ;  /* 0x000000013f3fe824 */ /* 0x100fe200078e0a06 */
[----:B------:R-:W-:Y:S01]  /*1860*/  IABS R55, R7 ;  /* 0x0000000700377213 */ /* 0x000fe20000000000 */
[----:B------:R-:W-:Y:S01]  /*1870*/  @!P0 IMAD.MOV R65, RZ, RZ, -R65 ;  /* 0x000000ffff418224 */ /* 0x000fe200078e0a41 */
[----:B------:R-:W-:Y:S01]  /*1880*/  ISETP.GE.AND P0, PT, R7, RZ, PT ;  /* 0x000000ff0700720c */ /* 0x000fe20003f06270 */
[--C-:B------:R-:W-:Y:S01]  /*1890*/  @!P2 IMAD.IADD R61, R61, 0x1, -R6.reuse ;  /* 0x000000013d3da824 */ /* 0x100fe200078e0a06 */
[----:B------:R-:W-:Y:S01]  /*18a0*/  ISETP.GT.U32.AND P6, PT, R6, R63, PT ;  /* 0x0000003f0600720c */ /* 0x000fe20003fc4070 */
[----:B------:R-:W-:Y:S01]  /*18b0*/  @!P5 IMAD.IADD R67, R67, 0x1, -R6 ;  /* 0x000000014343d824 */ /* 0x000fe200078e0a06 */
[----:B------:R-:W-:Y:S01]  /*18c0*/  ISETP.GE.AND P5, PT, R5, RZ, PT ;  /* 0x000000ff0500720c */ /* 0x000fe20003fa6270 */
[----:B------:R-:W-:Y:S01]  /*18d0*/  VIADD R5, R2, 0x1b ;  /* 0x0000001b02057836 */ /* 0x000fe20000000000 */
[----:B------:R-:W-:Y:S01]  /*18e0*/  ISETP.GT.U32.AND P2, PT, R6, R61, PT ;  /* 0x0000003d0600720c */ /* 0x000fe20003f44070 */
[----:B------:R-:W-:Y:S01]  /*18f0*/  @!P1 IMAD.MOV R69, RZ, RZ, -R69 ;  /* 0x000000ffff459224 */ /* 0x000fe200078e0a45 */
[----:B------:R-:W-:Y:S01]  /*1900*/  ISETP.GE.AND P1, PT, R3, RZ, PT ;  /* 0x000000ff0300720c */ /* 0x000fe20003f26270 */
[----:B------:R-:W-:Y:S01]  /*1910*/  IMAD.HI.U32 R3, R4, R59, RZ ;  /* 0x0000003b04037227 */ /* 0x000fe200078e00ff */
[----:B------:R-:W-:-:S03]  /*1920*/  IABS R57, R5 ;  /* 0x0000000500397213 */ /* 0x000fc60000000000 */
[----:B------:R-:W-:Y:S01]  /*1930*/  @!P4 IMAD.MOV R67, RZ, RZ, -R67 ;  /* 0x000000ffff43c224 */ /* 0x000fe200078e0a43 */
[----:B------:R-:W-:Y:S01]  /*1940*/  ISETP.GE.AND P4, PT, R5, RZ, PT ;  /* 0x000000ff0500720c */ /* 0x000fe20003f86270 */
[----:B------:R-:W-:Y:S02]  /*1950*/  IMAD.MOV R7, RZ, RZ, -R3 ;  /* 0x000000ffff077224 */ /* 0x000fe400078e0a03 */
[----:B------:R-:W-:-:S04]  /*1960*/  IMAD.HI.U32 R5, R4, R55, RZ ;  /* 0x0000003704057227 */ /* 0x000fc800078e00ff */
[--C-:B------:R-:W-:Y:S02]  /*1970*/  @!P6 IMAD.IADD R63, R63, 0x1, -R6.reuse ;  /* 0x000000013f3fe824 */ /* 0x100fe400078e0a06 */
[C---:B------:R-:W-:Y:S02]  /*1980*/  IMAD R59, R6.reuse, R7, R59 ;  /* 0x00000007063b7224 */ /* 0x040fe400078e023b */
[----:B------:R-:W-:Y:S02]  /*1990*/  IMAD.MOV R5, RZ, RZ, -R5 ;  /* 0x000000ffff057224 */ /* 0x000fe400078e0a05 */
[----:B------:R-:W-:Y:S01]  /*19a0*/  @!P3 IMAD.MOV R63, RZ, RZ, -R63 ;  /* 0x000000ffff3fb224 */ /* 0x000fe200078e0a3f */
[C---:B------:R-:W-:Y:S01]  /*19b0*/  ISETP.GT.U32.AND P3, PT, R6.reuse, R59, PT ;  /* 0x0000003b0600720c */ /* 0x040fe20003f64070 */
[----:B------:R-:W-:Y:S02]  /*19c0*/  @!P2 IMAD.IADD R61, R61, 0x1, -R6 ;  /* 0x000000013d3da824 */ /* 0x000fe400078e0a06 */
[----:B------:R-:W-:-:S02]  /*19d0*/  IMAD R55, R6, R5, R55 ;  /* 0x0000000506377224 */ /* 0x000fc400078e0237 */
[----:B------:R-:W-:Y:S02]  /*19e0*/  @!P5 IMAD.MOV R61, RZ, RZ, -R61 ;  /* 0x000000ffff3dd224 */ /* 0x000fe400078e0a3d */
[----:B------:R-:W-:Y:S01]  /*19f0*/  IMAD.HI.U32 R3, R4, R57, RZ ;  /* 0x0000003904037227 */ /* 0x000fe200078e00ff */
[----:B------:R-:W-:-:S03]  /*1a00*/  ISETP.GT.U32.AND P5, PT, R6, R55, PT ;  /* 0x000000370600720c */ /* 0x000fc60003fa4070 */
[----:B------:R-:W-:Y:S02]  /*1a10*/  VIADD R8, R2, 0x1d ;  /* 0x0000001d02087836 */ /* 0x000fe40000000000 */
[----:B------:R-:W-:Y:S02]  /*1a20*/  IMAD.MOV R7, RZ, RZ, -R3 ;  /* 0x000000ffff077224 */ /* 0x000fe400078e0a03 */
[--C-:B------:R-:W-:Y:S01]  /*1a30*/  @!P3 IMAD.IADD R59, R59, 0x1, -R6.reuse ;  /* 0x000000013b3bb824 */ /* 0x100fe200078e0a06 */
[----:B------:R-:W-:Y:S01]  /*1a40*/  ISETP.GE.AND P6, PT, R8, RZ, PT ;  /* 0x000000ff0800720c */ /* 0x000fe20003fc6270 */
[----:B------:R-:W-:Y:S01]  /*1a50*/  IMAD R57, R6, R7, R57 ;  /* 0x0000000706397224 */ /* 0x000fe200078e0239 */
[----:B------:R-:W-:Y:S01]  /*1a60*/  IABS R53, R8 ;  /* 0x0000000800357213 */ /* 0x000fe20000000000 */
[----:B------:R-:W-:Y:S01]  /*1a70*/  VIADD R8, R2, 0x1f ;  /* 0x0000001f02087836 */ /* 0x000fe20000000000 */
[C---:B------:R-:W-:Y:S01]  /*1a80*/  ISETP.GT.U32.AND P3, PT, R6.reuse, R59, PT ;  /* 0x0000003b0600720c */ /* 0x040fe20003f64070 */
[----:B------:R-:W-:Y:S01]  /*1a90*/  @!P5 IMAD.IADD R55, R55, 0x1, -R6 ;  /* 0x000000013737d824 */ /* 0x000fe200078e0a06 */
[----:B------:R-:W-:Y:S01]  /*1aa0*/  ISETP.GT.U32.AND P2, PT, R6, R57, PT ;  /* 0x000000390600720c */ /* 0x000fe20003f44070 */
[----:B------:R-:W-:Y:S01]  /*1ab0*/  IMAD.HI.U32 R3, R4, R53, RZ ;  /* 0x0000003504037227 */ /* 0x000fe200078e00ff */
[----:B------:R-:W-:-:S02]  /*1ac0*/  IABS R49, R8 ;  /* 0x0000000800317213 */ /* 0x000fc40000000000 */
[----:B------:R-:W-:Y:S01]  /*1ad0*/  ISETP.GT.U32.AND P5, PT, R6, R55, PT ;  /* 0x000000370600720c */ /* 0x000fe20003fa4070 */
[----:B------:R-:W-:Y:S02]  /*1ae0*/  IMAD.MOV R3, RZ, RZ, -R3 ;  /* 0x000000ffff037224 */ /* 0x000fe400078e0a03 */
[----:B------:R-:W-:-:S04]  /*1af0*/  IMAD.HI.U32 R5, R4, R49, RZ ;  /* 0x0000003104057227 */ /* 0x000fc800078e00ff */
[----:B------:R-:W-:Y:S02]  /*1b00*/  VIADD R7, R2, 0x1e ;  /* 0x0000001e02077836 */ /* 0x000fe40000000000 */
[C---:B------:R-:W-:Y:S02]  /*1b10*/  IMAD R53, R6.reuse, R3, R53 ;  /* 0x0000000306357224 */ /* 0x040fe400078e0235 */
[----:B------:R-:W-:Y:S01]  /*1b20*/  IMAD.MOV R5, RZ, RZ, -R5 ;  /* 0x000000ffff057224 */ /* 0x000fe200078e0a05 */
[----:B------:R-:W-:Y:S01]  /*1b30*/  IABS R51, R7 ;  /* 0x0000000700337213 */ /* 0x000fe20000000000 */
[--C-:B------:R-:W-:Y:S02]  /*1b40*/  @!P2 IMAD.IADD R57, R57, 0x1, -R6.reuse ;  /* 0x000000013939a824 */ /* 0x100fe400078e0a06 */
[--C-:B------:R-:W-:Y:S01]  /*1b50*/  @!P3 IMAD.IADD R59, R59, 0x1, -R6.reuse ;  /* 0x000000013b3bb824 */ /* 0x100fe200078e0a06 */
[C---:B------:R-:W-:Y:S01]  /*1b60*/  ISETP.GT.U32.AND P3, PT, R6.reuse, R53, PT ;  /* 0x000000350600720c */ /* 0x040fe20003f64070 */
[C---:B------:R-:W-:Y:S01]  /*1b70*/  IMAD R49, R6.reuse, R5, R49 ;  /* 0x0000000506317224 */ /* 0x040fe200078e0231 */
[----:B------:R-:W-:Y:S01]  /*1b80*/  ISETP.GT.U32.AND P2, PT, R6, R57, PT ;  /* 0x000000390600720c */ /* 0x000fe20003f44070 */
[----:B------:R-:W-:-:S02]  /*1b90*/  @!P5 IMAD.IADD R55, R55, 0x1, -R6 ;  /* 0x000000013737d824 */ /* 0x000fc400078e0a06 */
[----:B------:R-:W-:Y:S01]  /*1ba0*/  VIADD R9, R2, 0x20 ;  /* 0x0000002002097836 */ /* 0x000fe20000000000 */
[----:B------:R-:W-:Y:S01]  /*1bb0*/  ISETP.GT.U32.AND P5, PT, R6, R49, PT ;  /* 0x000000310600720c */ /* 0x000fe20003fa4070 */
[----:B------:R-:W-:-:S03]  /*1bc0*/  IMAD.HI.U32 R3, R4, R51, RZ ;  /* 0x0000003304037227 */ /* 0x000fc600078e00ff */
[----:B------:R-:W-:Y:S01]  /*1bd0*/  IABS R47, R9 ;  /* 0x00000009002f7213 */ /* 0x000fe20000000000 */
[----:B------:R-:W-:Y:S02]  /*1be0*/  IMAD.MOV R3, RZ, RZ, -R3 ;  /* 0x000000ffff037224 */ /* 0x000fe400078e0a03 */
[----:B------:R-:W-:Y:S02]  /*1bf0*/  VIADD R10, R2, 0x21 ;  /* 0x00000021020a7836 */ /* 0x000fe40000000000 */
[----:B------:R-:W-:Y:S02]  /*1c00*/  IMAD R51, R6, R3, R51 ;  /* 0x0000000306337224 */ /* 0x000fe400078e0233 */
[----:B------:R-:W-:Y:S01]  /*1c10*/  VIADD R11, R2, 0x22 ;  /* 0x00000022020b7836 */ /* 0x000fe20000000000 */
[----:B------:R-:W-:Y:S01]  /*1c20*/  IABS R45, R10 ;  /* 0x0000000a002d7213 */ /* 0x000fe20000000000 */
[----:B------:R-:W-:Y:S01]  /*1c30*/  @!P3 IMAD.IADD R53, R53, 0x1, -R6 ;  /* 0x000000013535b824 */ /* 0x000fe200078e0a06 */
[----:B------:R-:W-:Y:S01]  /*1c40*/  ISETP.GE.AND P3, PT, R7, RZ, PT ;  /* 0x000000ff0700720c */ /* 0x000fe20003f66270 */
[----:B------:R-:W-:Y:S01]  /*1c50*/  IMAD.HI.U32 R3, R4, R47, RZ ;  /* 0x0000002f04037227 */ /* 0x000fe200078e00ff */
[----:B------:R-:W-:-:S03]  /*1c60*/  IABS R43, R11 ;  /* 0x0000000b002b7213 */ /* 0x000fc60000000000 */
[--C-:B------:R-:W-:Y:S01]  /*1c70*/  @!P2 IMAD.IADD R57, R57, 0x1, -R6.reuse ;  /* 0x000000013939a824 */ /* 0x100fe200078e0a06 */
[C---:B------:R-:W-:Y:S01]  /*1c80*/  ISETP.GT.U32.AND P2, PT, R6.reuse, R51, PT ;  /* 0x000000330600720c */ /* 0x040fe20003f44070 */
[----:B------:R-:W-:Y:S01]  /*1c90*/  @!P1 IMAD.MOV R59, RZ, RZ, -R59 ;  /* 0x000000ffff3b9224 */ /* 0x000fe200078e0a3b */
[C---:B------:R-:W-:Y:S01]  /*1ca0*/  ISETP.GT.U32.AND P1, PT, R6.reuse, R53, PT ;  /* 0x000000350600720c */ /* 0x040fe20003f24070 */
[----:B------:R-:W-:Y:S02]  /*1cb0*/  @!P5 IMAD.IADD R49, R49, 0x1, -R6 ;  /* 0x000000013131d824 */ /* 0x000fe400078e0a06 */
[----:B------:R-:W-:Y:S02]  /*1cc0*/  IMAD.MOV R3, RZ, RZ, -R3 ;  /* 0x000000ffff037224 */ /* 0x000fe400078e0a03 */
[----:B------:R-:W-:Y:S01]  /*1cd0*/  @!P4 IMAD.MOV R57, RZ, RZ, -R57 ;  /* 0x000000ffff39c224 */ /* 0x000fe200078e0a39 */
[C---:B------:R-:W-:Y:S01]  /*1ce0*/  ISETP.GT.U32.AND P4, PT, R6.reuse, R49, PT ;  /* 0x000000310600720c */ /* 0x040fe20003f84070 */
[----:B------:R-:W-:-:S02]  /*1cf0*/  IMAD R47, R6, R3, R47 ;  /* 0x00000003062f7224 */ /* 0x000fc400078e022f */
[----:B------:R-:W-:-:S04]  /*1d00*/  IMAD.HI.U32 R5, R4, R45, RZ ;  /* 0x0000002d04057227 */ /* 0x000fc800078e00ff */
[----:B------:R-:W-:-:S04]  /*1d10*/  IMAD.HI.U32 R3, R4, R43, RZ ;  /* 0x0000002b04037227 */ /* 0x000fc800078e00ff */
[----:B------:R-:W-:Y:S02]  /*1d20*/  IMAD.MOV R5, RZ, RZ, -R5 ;  /* 0x000000ffff057224 */ /* 0x000fe400078e0a05 */
[----:B------:R-:W-:Y:S02]  /*1d30*/  IMAD.MOV R3, RZ, RZ, -R3 ;  /* 0x000000ffff037224 */ /* 0x000fe400078e0a03 */
[C---:B------:R-:W-:Y:S02]  /*1d40*/  IMAD R45, R6.reuse, R5, R45 ;  /* 0x00000005062d7224 */ /* 0x040fe400078e022d */
[--C-:B------:R-:W-:Y:S01]  /*1d50*/  @!P1 IMAD.IADD R53, R53, 0x1, -R6.reuse ;  /* 0x0000000135359824 */ /* 0x100fe200078e0a06 */
[C---:B------:R-:W-:Y:S01]  /*1d60*/  ISETP.GT.U32.AND P1, PT, R6.reuse, R47, PT ;  /* 0x0000002f0600720c */ /* 0x040fe20003f24070 */
[C---:B------:R-:W-:Y:S02]  /*1d70*/  IMAD R43, R6.reuse, R3, R43 ;  /* 0x00000003062b7224 */ /* 0x040fe400078e022b */
[----:B------:R-:W-:Y:S01]  /*1d80*/  @!P6 IMAD.MOV R53, RZ, RZ, -R53 ;  /* 0x000000ffff35e224 */ /* 0x000fe200078e0a35 */
[C---:B------:R-:W-:Y:S01]  /*1d90*/  ISETP.GT.U32.AND P6, PT, R6.reuse, R45, PT ;  /* 0x0000002d0600720c */ /* 0x040fe20003fc4070 */
[--C-:B------:R-:W-:Y:S01]  /*1da0*/  @!P4 IMAD.IADD R49, R49, 0x1, -R6.reuse ;  /* 0x000000013131c824 */ /* 0x100fe200078e0a06 */
[----:B------:R-:W-:Y:S01]  /*1db0*/  ISETP.GT.U32.AND P4, PT, R6, R43, PT ;  /* 0x0000002b0600720c */ /* 0x000fe20003f84070 */
[----:B------:R-:W-:Y:S01]  /*1dc0*/  @!P2 IMAD.IADD R51, R51, 0x1, -R6 ;  /* 0x000000013333a824 */ /* 0x000fe200078e0a06 */
[----:B------:R-:W-:Y:S01]  /*1dd0*/  ISETP.GE.AND P2, PT, R8, RZ, PT ;  /* 0x000000ff0800720c */ /* 0x000fe20003f46270 */
[----:B------:R-:W-:-:S02]  /*1de0*/  VIADD R7, R2, 0x23 ;  /* 0x0000002302077836 */ /* 0x000fc40000000000 */
[----:B------:R-:W-:Y:S01]  /*1df0*/  VIADD R8, R2, 0x24 ;  /* 0x0000002402087836 */ /* 0x000fe20000000000 */
[C---:B------:R-:W-:Y:S01]  /*1e00*/  ISETP.GT.U32.AND P5, PT, R6.reuse, R51, PT ;  /* 0x000000330600720c */ /* 0x040fe20003fa4070 */
[--C-:B------:R-:W-:Y:S01]  /*1e10*/  @!P1 IMAD.IADD R47, R47, 0x1, -R6.reuse ;  /* 0x000000012f2f9824 */ /* 0x100fe200078e0a06 */
[----:B------:R-:W-:Y:S01]  /*1e20*/  IABS R41, R7 ;  /* 0x0000000700297213 */ /* 0x000fe20000000000 */
[----:B------:R-:W-:Y:S01]  /*1e30*/  @!P0 IMAD.MOV R55, RZ, RZ, -R55 ;  /* 0x000000ffff378224 */ /* 0x000fe200078e0a37 */
[----:B------:R-:W-:Y:S01]  /*1e40*/  IABS R39, R8 ;  /* 0x0000000800277213 */ /* 0x000fe20000000000 */
[--C-:B------:R-:W-:Y:S01]  /*1e50*/  @!P6 IMAD.IADD R45, R45, 0x1, -R6.reuse ;  /* 0x000000012d2de824 */ /* 0x100fe200078e0a06 */
[----:B------:R-:W-:Y:S01]  /*1e60*/  ISETP.GT.U32.AND P6, PT, R6, R47, PT ;  /* 0x0000002f0600720c */ /* 0x000fe20003fc4070 */
[----:B------:R-:W-:Y:S01]  /*1e70*/  @!P4 IMAD.IADD R43, R43, 0x1, -R6 ;  /* 0x000000012b2bc824 */ /* 0x000fe200078e0a06 */
[----:B------:R-:W-:Y:S01]  /*1e80*/  ISETP.GE.AND P0, PT, R9, RZ, PT ;  /* 0x000000ff0900720c */ /* 0x000fe20003f06270 */
[----:B------:R-:W-:Y:S01]  /*1e90*/  IMAD.HI.U32 R3, R4, R41, RZ ;  /* 0x0000002904037227 */ /* 0x000fe200078e00ff */
[----:B------:R-:W-:-:S02]  /*1ea0*/  ISETP.GE.AND P1, PT, R11, RZ, PT ;  /* 0x000000ff0b00720c */ /* 0x000fc40003f26270 */
[----:B------:R-:W-:Y:S01]  /*1eb0*/  ISETP.GT.U32.AND P4, PT, R6, R43, PT ;  /* 0x0000002b0600720c */ /* 0x000fe20003f84070 */
[----:B------:R-:W-:Y:S02]  /*1ec0*/  IMAD.MOV R5, RZ, RZ, -R3 ;  /* 0x000000ffff057224 */ /* 0x000fe400078e0a03 */
[----:B------:R-:W-:-:S04]  /*1ed0*/  IMAD.HI.U32 R3, R4, R39, RZ ;  /* 0x0000002704037227 */ /* 0x000fc800078e00ff */
[--C-:B------:R-:W-:Y:S01]  /*1ee0*/  @!P5 IMAD.IADD R51, R51, 0x1, -R6.reuse ;  /* 0x000000013333d824 */ /* 0x100fe200078e0a06 */
[----:B------:R-:W-:Y:S01]  /*1ef0*/  ISETP.GE.AND P5, PT, R10, RZ, PT ;  /* 0x000000ff0a00720c */ /* 0x000fe20003fa6270 */
[C---:B------:R-:W-:Y:S02]  /*1f00*/  IMAD R41, R6.reuse, R5, R41 ;  /* 0x0000000506297224 */ /* 0x040fe400078e0229 */
[----:B------:R-:W-:Y:S02]  /*1f10*/  IMAD.MOV R3, RZ, RZ, -R3 ;  /* 0x000000ffff037224 */ /* 0x000fe400078e0a03 */
[----:B------:R-:W-:Y:S01]  /*1f20*/  @!P3 IMAD.MOV R51, RZ, RZ, -R51 ;  /* 0x000000ffff33b224 */ /* 0x000fe200078e0a33 */
[C---:B------:R-:W-:Y:S01]  /*1f30*/  ISETP.GT.U32.AND P3, PT, R6.reuse, R45, PT ;  /* 0x0000002d0600720c */ /* 0x040fe20003f64070 */
[----:B------:R-:W-:Y:S01]  /*1f40*/  @!P6 IMAD.IADD R47, R47, 0x1, -R6 ;  /* 0x000000012f2fe824 */ /* 0x000fe200078e0a06 */
[C---:B------:R-:W-:Y:S01]  /*1f50*/  ISETP.GT.U32.AND P6, PT, R6.reuse, R41, PT ;  /* 0x000000290600720c */ /* 0x040fe20003fc4070 */
[----:B------:R-:W-:-:S02]  /*1f60*/  IMAD R39, R6, R3, R39 ;  /* 0x0000000306277224 */ /* 0x000fc400078e0227 */
[----:B------:R-:W-:Y:S02]  /*1f70*/  VIADD R10, R2, 0x26 ;  /* 0x00000026020a7836 */ /* 0x000fe40000000000 */
[--C-:B------:R-:W-:Y:S01]  /*1f80*/  @!P4 IMAD.IADD R43, R43, 0x1, -R6.reuse ;  /* 0x000000012b2bc824 */ /* 0x100fe200078e0a06 */
[----:B------:R-:W-:Y:S01]  /*1f90*/  ISETP.GT.U32.AND P4, PT, R6, R39, PT ;  /* 0x000000270600720c */ /* 0x000fe20003f84070 */
[----:B------:R-:W-:Y:S01]  /*1fa0*/  VIADD R9, R2, 0x25 ;  /* 0x0000002502097836 */ /* 0x000fe20000000000 */
[----:B------:R-:W-:Y:S01]  /*1fb0*/  IABS R35, R10 ;  /* 0x0000000a00237213 */ /* 0x000fe20000000000 */
[----:B------:R-:W-:Y:S02]  /*1fc0*/  @!P0 IMAD.MOV R47, RZ, RZ, -R47 ;  /* 0x000000ffff2f8224 */ /* 0x000fe400078e0a2f */
[----:B------:R-:W-:Y:S01]  /*1fd0*/  @!P3 IMAD.IADD R45, R45, 0x1, -R6 ;  /* 0x000000012d2db824 */ /* 0x000fe200078e0a06 */
[----:B------:R-:W-:Y:S01]  /*1fe0*/  IABS R37, R9 ;  /* 0x0000000900257213 */ /* 0x000fe20000000000 */
[----:B------:R-:W-:Y:S01]  /*1ff0*/  IMAD.HI.U32 R5, R4, R35, RZ ;  /* 0x0000002304057227 */ /* 0x000fe200078e00ff */
[----:B------:R-:W-:-:S03]  /*2000*/  ISETP.GE.AND P3, PT, R7, RZ, PT ;  /* 0x000000ff0700720c */ /* 0x000fc60003f66270 */
[----:B------:R-:W-:Y:S02]  /*2010*/  VIADD R7, R2, 0x27 ;  /* 0x0000002702077836 */ /* 0x000fe40000000000 */
[----:B------:R-:W-:Y:S01]  /*2020*/  @!P6 IMAD.IADD R41, R41, 0x1, -R6 ;  /* 0x000000012929e824 */ /* 0x000fe200078e0a06 */
[----:B------:R-:W-:Y:S01]  /*2030*/  ISETP.GE.AND P6, PT, R8, RZ, PT ;  /* 0x000000ff0800720c */ /* 0x000fe20003fc6270 */
[----:B------:R-:W-:Y:S01]  /*2040*/  IMAD.HI.U32 R3, R4, R37, RZ ;  /* 0x0000002504037227 */ /* 0x000fe200078e00ff */
[----:B------:R-:W-:-:S03]  /*2050*/  IABS R33, R7 ;  /* 0x0000000700217213 */ /* 0x000fc60000000000 */
[----:B------:R-:W-:Y:S02]  /*2060*/  IMAD.MOV R5, RZ, RZ, -R5 ;  /* 0x000000ffff057224 */ /* 0x000fe400078e0a05 */
[----:B------:R-:W-:Y:S02]  /*2070*/  VIADD R8, R2, 0x28 ;  /* 0x0000002802087836 */ /* 0x000fe40000000000 */
[----:B------:R-:W-:Y:S01]  /*2080*/  @!P4 IMAD.IADD R39, R39, 0x1, -R6 ;  /* 0x000000012727c824 */ /* 0x000fe200078e0a06 */
[C---:B------:R-:W-:Y:S01]  /*2090*/  ISETP.GT.U32.AND P4, PT, R6.reuse, R41, PT ;  /* 0x000000290600720c */ /* 0x040fe20003f84070 */
[----:B------:R-:W-:Y:S01]  /*20a0*/  IMAD.MOV R3, RZ, RZ, -R3 ;  /* 0x000000ffff037224 */ /* 0x000fe200078e0a03 */
[----:B------:R-:W-:Y:S01]  /*20b0*/  IABS R31, R8 ;  /* 0x00000008001f7213 */ /* 0x000fe20000000000 */
[C---:B------:R-:W-:Y:S01]  /*20c0*/  IMAD R35, R6.reuse, R5, R35 ;  /* 0x0000000506237224 */ /* 0x040fe200078e0223 */
[C---:B------:R-:W-:Y:S01]  /*20d0*/  ISETP.GT.U32.AND P0, PT, R6.reuse, R39, PT ;  /* 0x000000270600720c */ /* 0x040fe20003f04070 */
[----:B------:R-:W-:-:S02]  /*20e0*/  IMAD R37, R6, R3, R37 ;  /* 0x0000000306257224 */ /* 0x000fc400078e0225 */
[----:B------:R-:W-:-:S04]  /*20f0*/  IMAD.HI.U32 R3, R4, R33, RZ ;  /* 0x0000002104037227 */ /* 0x000fc800078e00ff */
[----:B------:R-:W-:Y:S01]  /*2100*/  @!P5 IMAD.MOV R45, RZ, RZ, -R45 ;  /* 0x000000ffff2dd224 */ /* 0x000fe200078e0a2d */
[----:B------:R-:W-:Y:S01]  /*2110*/  ISETP.GT.U32.AND P5, PT, R6, R35, PT ;  /* 0x000000230600720c */ /* 0x000fe20003fa4070 */
[----:B------:R-:W-:-:S04]  /*2120*/  IMAD.HI.U32 R5, R4, R31, RZ ;  /* 0x0000001f04057227 */ /* 0x000fc800078e00ff */
[----:B------:R-:W-:Y:S02]  /*2130*/  IMAD.MOV R3, RZ, RZ, -R3 ;  /* 0x000000ffff037224 */ /* 0x000fe400078e0a03 */
[--C-:B------:R-:W-:Y:S01]  /*2140*/  @!P4 IMAD.IADD R41, R41, 0x1, -R6.reuse ;  /* 0x000000012929c824 */ /* 0x100fe200078e0a06 */
[----:B------:R-:W-:Y:S01]  /*2150*/  ISETP.GE.AND P4, PT, R10, RZ, PT ;  /* 0x000000ff0a00720c */ /* 0x000fe20003f86270 */
[----:B------:R-:W-:Y:S02]  /*2160*/  IMAD.MOV R5, RZ, RZ, -R5 ;  /* 0x000000ffff057224 */ /* 0x000fe400078e0a05 */
[C---:B------:R-:W-:Y:S02]  /*2170*/  IMAD R33, R6.reuse, R3, R33 ;  /* 0x0000000306217224 */ /* 0x040fe400078e0221 */
[----:B------:R-:W-:Y:S01]  /*2180*/  @!P2 IMAD.MOV R49, RZ, RZ, -R49 ;  /* 0x000000ffff31a224 */ /* 0x000fe200078e0a31 */
[C---:B------:R-:W-:Y:S01]  /*2190*/  ISETP.GT.U32.AND P2, PT, R6.reuse, R37, PT ;  /* 0x000000250600720c */ /* 0x040fe20003f44070 */
[----:B------:R-:W-:Y:S01]  /*21a0*/  @!P0 IMAD.IADD R39, R39, 0x1, -R6 ;  /* 0x0000000127278824 */ /* 0x000fe200078e0a06 */
[----:B------:R-:W-:Y:S01]  /*21b0*/  ISETP.GE.AND P0, PT, R7, RZ, PT ;  /* 0x000000ff0700720c */ /* 0x000fe20003f06270 */
[----:B------:R-:W-:-:S02]  /*21c0*/  IMAD R31, R6, R5, R31 ;  /* 0x00000005061f7224 */ /* 0x000fc400078e021f */
[----:B------:R-:W-:Y:S01]  /*21d0*/  @!P3 IMAD.MOV R41, RZ, RZ, -R41 ;  /* 0x000000ffff29b224 */ /* 0x000fe200078e0a29 */
[C---:B------:R-:W-:Y:S01]  /*21e0*/  ISETP.GT.U32.AND P3, PT, R6.reuse, R33, PT ;  /* 0x000000210600720c */ /* 0x040fe20003f64070 */
[--C-:B------:R-:W-:Y:S02]  /*21f0*/  @!P5 IMAD.IADD R35, R35, 0x1, -R6.reuse ;  /* 0x000000012323d824 */ /* 0x100fe400078e0a06 */
[----:B------:R-:W-:Y:S01]  /*2200*/  @!P6 IMAD.MOV R39, RZ, RZ, -R39 ;  /* 0x000000ffff27e224 */ /* 0x000fe200078e0a27 */
[----:B------:R-:W-:Y:S01]  /*2210*/  ISETP.GT.U32.AND P6, PT, R6, R31, PT ;  /* 0x0000001f0600720c */ /* 0x000fe20003fc4070 */
[----:B------:R-:W-:Y:S01]  /*2220*/  VIADD R5, R2, 0x29 ;  /* 0x0000002902057836 */ /* 0x000fe20000000000 */
[----:B------:R-:W-:Y:S01]  /*2230*/  ISETP.GT.U32.AND P5, PT, R6, R35, PT ;  /* 0x000000230600720c */ /* 0x000fe20003fa4070 */
[--C-:B------:R-:W-:Y:S02]  /*2240*/  @!P2 IMAD.IADD R37, R37, 0x1, -R6.reuse ;  /* 0x000000012525a824 */ /* 0x100fe400078e0a06 */
[C---:B------:R-:W-:Y:S01]  /*2250*/  VIADD R7, R2.reuse, 0x2a ;  /* 0x0000002a02077836 */ /* 0x040fe20000000000 */
[----:B------:R-:W-:Y:S01]  /*2260*/  IABS R29, R5 ;  /* 0x00000005001d7213 */ /* 0x000fe20000000000 */
[----:B------:R-:W-:Y:S01]  /*2270*/  VIADD R10, R2, 0x2c ;  /* 0x0000002c020a7836 */ /* 0x000fe20000000000 */
[----:B------:R-:W-:Y:S01]  /*2280*/  ISETP.GT.U32.AND P2, PT, R6, R37, PT ;  /* 0x000000250600720c */ /* 0x000fe20003f44070 */
[----:B------:R-:W-:Y:S01]  /*2290*/  @!P3 IMAD.IADD R33, R33, 0x1, -R6 ;  /* 0x000000012121b824 */ /* 0x000fe200078e0a06 */
[----:B------:R-:W-:Y:S01]  /*22a0*/  IABS R27, R7 ;  /* 0x00000007001b7213 */ /* 0x000fe20000000000 */
[----:B------:R-:W-:Y:S01]  /*22b0*/  IMAD.HI.U32 R3, R4, R29, RZ ;  /* 0x0000001d04037227 */ /* 0x000fe200078e00ff */
[----:B------:R-:W-:-:S02]  /*22c0*/  IABS R23, R10 ;  /* 0x0000000a00177213 */ /* 0x000fc40000000000 */
[----:B------:R-:W-:Y:S01]  /*22d0*/  ISETP.GT.U32.AND P3, PT, R6, R33, PT ;  /* 0x000000210600720c */ /* 0x000fe20003f64070 */
[--C-:B------:R-:W-:Y:S02]  /*22e0*/  @!P6 IMAD.IADD R31, R31, 0x1, -R6.reuse ;  /* 0x000000011f1fe824 */ /* 0x100fe400078e0a06 */
[----:B------:R-:W-:Y:S01]  /*22f0*/  @!P5 IMAD.IADD R35, R35, 0x1, -R6 ;  /* 0x000000012323d824 */ /* 0x000fe200078e0a06 */
[----:B------:R-:W-:Y:S01]  /*2300*/  ISETP.GE.AND P5, PT, R5, RZ, PT ;  /* 0x000000ff0500720c */ /* 0x000fe20003fa6270 */
[----:B------:R-:W-:Y:S01]  /*2310*/  IMAD.HI.U32 R5, R4, R27, RZ ;  /* 0x0000001b04057227 */ /* 0x000fe200078e00ff */
[----:B------:R-:W-:-:S03]  /*2320*/  ISETP.GT.U32.AND P6, PT, R6, R31, PT ;  /* 0x0000001f0600720c */ /* 0x000fc60003fc4070 */
[----:B------:R-:W-:Y:S02]  /*2330*/  IMAD.MOV R3, RZ, RZ, -R3 ;  /* 0x000000ffff037224 */ /* 0x000fe400078e0a03 */
[----:B------:R-:W-:Y:S02]  /*2340*/  IMAD.MOV R5, RZ, RZ, -R5 ;  /* 0x000000ffff057224 */ /* 0x000fe400078e0a05 */
[----:B------:R-:W-:Y:S02]  /*2350*/  IMAD R29, R6, R3, R29 ;  /* 0x00000003061d7224 */ /* 0x000fe400078e021d */
[--C-:B------:R-:W-:Y:S01]  /*2360*/  @!P2 IMAD.IADD R37, R37, 0x1, -R6.reuse ;  /* 0x000000012525a824 */ /* 0x100fe200078e0a06 */
[----:B------:R-:W-:Y:S01]  /*2370*/  ISETP.GE.AND P2, PT, R8, RZ, PT ;  /* 0x000000ff0800720c */ /* 0x000fe20003f46270 */
[C---:B------:R-:W-:Y:S02]  /*2380*/  IMAD R27, R6.reuse, R5, R27 ;  /* 0x00000005061b7224 */ /* 0x040fe400078e021b */
[----:B------:R-:W-:Y:S01]  /*2390*/  @!P3 IMAD.IADD R33, R33, 0x1, -R6 ;  /* 0x000000012121b824 */ /* 0x000fe200078e0a06 */
[----:B------:R-:W-:Y:S01]  /*23a0*/  ISETP.GT.U32.AND P3, PT, R6, R29, PT ;  /* 0x0000001d0600720c */ /* 0x000fe20003f64070 */
[----:B------:R-:W-:-:S02]  /*23b0*/  VIADD R8, R2, 0x2b ;  /* 0x0000002b02087836 */ /* 0x000fc40000000000 */
[----:B------:R-:W-:Y:S01]  /*23c0*/  @!P6 IMAD.IADD R31, R31, 0x1, -R6 ;  /* 0x000000011f1fe824 */ /* 0x000fe200078e0a06 */
[----:B------:R-:W-:Y:S01]  /*23d0*/  ISETP.GT.U32.AND P6, PT, R6, R27, PT ;  /* 0x0000001b0600720c */ /* 0x000fe20003fc4070 */
[----:B------:R-:W-:Y:S01]  /*23e0*/  @!P1 IMAD.MOV R43, RZ, RZ, -R43 ;  /* 0x000000ffff2b9224 */ /* 0x000fe200078e0a2b */
[----:B------:R-:W-:Y:S01]  /*23f0*/  IABS R25, R8 ;  /* 0x0000000800197213 */ /* 0x000fe20000000000 */
[C---:B------:R-:W-:Y:S01]  /*2400*/  VIADD R11, R2.reuse, 0x2d ;  /* 0x0000002d020b7836 */ /* 0x040fe20000000000 */
[----:B------:R-:W-:Y:S01]  /*2410*/  ISETP.GE.AND P1, PT, R9, RZ, PT ;  /* 0x000000ff0900720c */ /* 0x000fe20003f26270 */
[----:B------:R-:W-:Y:S02]  /*2420*/  VIADD R12, R2, 0x2e ;  /* 0x0000002e020c7836 */ /* 0x000fe40000000000 */
[----:B------:R-:W-:Y:S01]  /*2430*/  IMAD.HI.U32 R3, R4, R25, RZ ;  /* 0x0000001904037227 */ /* 0x000fe200078e00ff */
[----:B------:R-:W-:-:S03]  /*2440*/  IABS R21, R11 ;  /* 0x0000000b00157213 */ /* 0x000fc60000000000 */
[--C-:B------:R-:W-:Y:S02]  /*2450*/  @!P3 IMAD.IADD R29, R29, 0x1, -R6.reuse ;  /* 0x000000011d1db824 */ /* 0x100fe400078e0a06 */
[----:B------:R-:W-:Y:S02]  /*2460*/  IMAD.MOV R3, RZ, RZ, -R3 ;  /* 0x000000ffff037224 */ /* 0x000fe400078e0a03 */
[----:B------:R-:W-:Y:S01]  /*2470*/  @!P6 IMAD.IADD R27, R27, 0x1, -R6 ;  /* 0x000000011b1be824 */ /* 0x000fe200078e0a06 */
[C---:B------:R-:W-:Y:S01]  /*2480*/  ISETP.GT.U32.AND P6, PT, R6.reuse, R29, PT ;  /* 0x0000001d0600720c */ /* 0x040fe20003fc4070 */
[----:B------:R-:W-:Y:S02]  /*2490*/  IMAD R25, R6, R3, R25 ;  /* 0x0000000306197224 */ /* 0x000fe400078e0219 */
[----:B------:R-:W-:-:S03]  /*24a0*/  IMAD.HI.U32 R3, R4, R23, RZ ;  /* 0x0000001704037227 */ /* 0x000fc600078e00ff */
[C---:B------:R-:W-:Y:S01]  /*24b0*/  ISETP.GT.U32.AND P3, PT, R6.reuse, R25, PT ;  /* 0x000000190600720c */ /* 0x040fe20003f64070 */
[----:B------:R-:W-:Y:S02]  /*24c0*/  IMAD.MOV R3, RZ, RZ, -R3 ;  /* 0x000000ffff037224 */ /* 0x000fe400078e0a03 */
[----:B------:R-:W-:Y:S01]  /*24d0*/  @!P1 IMAD.MOV R37, RZ, RZ, -R37 ;  /* 0x000000ffff259224 */ /* 0x000fe200078e0a25 */
[----:B------:R-:W-:Y:S01]  /*24e0*/  ISETP.GE.AND P1, PT, R7, RZ, PT ;  /* 0x000000ff0700720c */ /* 0x000fe20003f26270 */
[----:B------:R-:W-:Y:S01]  /*24f0*/  IMAD R23, R6, R3, R23 ;  /* 0x0000000306177224 */ /* 0x000fe200078e0217 */
[----:B------:R-:W-:Y:S01]  /*2500*/  IABS R7, R12 ;  /* 0x0000000c00077213 */ /* 0x000fe20000000000 */
[----:B------:R-:W-:Y:S02]  /*2510*/  @!P6 IMAD.IADD R29, R29, 0x1, -R6 ;  /* 0x000000011d1de824 */ /* 0x000fe400078e0a06 */
[----:B------:R-:W-:Y:S01]  /*2520*/  IMAD.HI.U32 R5, R4, R21, RZ ;  /* 0x0000001504057227 */ /* 0x000fe200078e00ff */
[----:B------:R-:W-:-:S03]  /*2530*/  ISETP.GT.U32.AND P6, PT, R6, R23, PT ;  /* 0x000000170600720c */ /* 0x000fc60003fc4070 */
[----:B------:R-:W-:-:S04]  /*2540*/  IMAD.HI.U32 R3, R4, R7, RZ ;  /* 0x0000000704037227 */ /* 0x000fc800078e00ff */
[----:B------:R-:W-:Y:S02]  /*2550*/  IMAD.MOV R5, RZ, RZ, -R5 ;  /* 0x000000ffff057224 */ /* 0x000fe400078e0a05 */
[----:B------:R-:W-:Y:S02]  /*2560*/  IMAD.MOV R3, RZ, RZ, -R3 ;  /* 0x000000ffff037224 */ /* 0x000fe400078e0a03 */
[----:B------:R-:W-:Y:S02]  /*2570*/  VIADD R14, R2, 0x2f ;  /* 0x0000002f020e7836 */ /* 0x000fe40000000000 */
[C---:B------:R-:W-:Y:S02]  /*2580*/  IMAD R21, R6.reuse, R5, R21 ;  /* 0x0000000506157224 */ /* 0x040fe400078e0215 */
[C---:B------:R-:W-:Y:S01]  /*2590*/  IMAD R250, R6.reuse, R3, R7 ;  /* 0x0000000306fa7224 */ /* 0x040fe200078e0207 */
[----:B------:R-:W-:Y:S01]  /*25a0*/  IABS R9, R14 ;  /* 0x0000000e00097213 */ /* 0x000fe20000000000 */
[----:B------:R-:W-:Y:S01]  /*25b0*/  @!P5 IMAD.MOV R29, RZ, RZ, -R29 ;  /* 0x000000ffff1dd224 */ /* 0x000fe200078e0a1d */
[C---:B------:R-:W-:Y:S01]  /*25c0*/  ISETP.GT.U32.AND P5, PT, R6.reuse, R21, PT ;  /* 0x000000150600720c */ /* 0x040fe20003fa4070 */
[----:B------:R-:W-:Y:S01]  /*25d0*/  @!P6 IMAD.IADD R23, R23, 0x1, -R6 ;  /* 0x000000011717e824 */ /* 0x000fe200078e0a06 */
[----:B------:R-:W-:Y:S01]  /*25e0*/  ISETP.GT.U32.AND P6, PT, R6, R250, PT ;  /* 0x000000fa0600720c */ /* 0x000fe20003fc4070 */
[----:B------:R-:W-:-:S04]  /*25f0*/  IMAD.HI.U32 R5, R4, R9, RZ ;  /* 0x0000000904057227 */ /* 0x000fc800078e00ff */
[----:B------:R-:W-:Y:S01]  /*2600*/  @!P4 IMAD.MOV R35, RZ, RZ, -R35 ;  /* 0x000000ffff23c224 */ /* 0x000fe200078e0a23 */
[----:B------:R-:W-:Y:S01]  /*2610*/  ISETP.GE.AND P4, PT, R8, RZ, PT ;  /* 0x000000ff0800720c */ /* 0x000fe20003f86270 */
[----:B------:R-:W-:Y:S02]  /*2620*/  IMAD.MOV R5, RZ, RZ, -R5 ;  /* 0x000000ffff057224 */ /* 0x000fe400078e0a05 */
[----:B------:R-:W-:Y:S02]  /*2630*/  VIADD R8, R2, 0x30 ;  /* 0x0000003002087836 */ /* 0x000fe40000000000 */
[--C-:B------:R-:W-:Y:S02]  /*2640*/  @!P3 IMAD.IADD R25, R25, 0x1, -R6.reuse ;  /* 0x000000011919b824 */ /* 0x100fe400078e0a06 */
[C---:B------:R-:W-:Y:S01]  /*2650*/  IMAD R240, R6.reuse, R5, R9 ;  /* 0x0000000506f07224 */ /* 0x040fe200078e0209 */
[----:B------:R-:W-:Y:S01]  /*2660*/  IABS R5, R8 ;  /* 0x0000000800057213 */ /* 0x000fe20000000000 */
[--C-:B------:R-:W-:Y:S01]  /*2670*/  @!P5 IMAD.IADD R21, R21, 0x1, -R6.reuse ;  /* 0x000000011515d824 */ /* 0x100fe200078e0a06 */
[----:B------:R-:W-:Y:S01]  /*2680*/  ISETP.GT.U32.AND P5, PT, R6, R23, PT ;  /* 0x000000170600720c */ /* 0x000fe20003fa4070 */
[----:B------:R-:W-:Y:S01]  /*2690*/  @!P6 IMAD.IADD R250, R250, 0x1, -R6 ;  /* 0x00000001fafae824 */ /* 0x000fe200078e0a06 */
[C---:B------:R-:W-:Y:S01]  /*26a0*/  ISETP.GT.U32.AND P3, PT, R6.reuse, R25, PT ;  /* 0x000000190600720c */ /* 0x040fe20003f64070 */
[----:B------:R-:W-:Y:S01]  /*26b0*/  @!P0 IMAD.MOV R33, RZ, RZ, -R33 ;  /* 0x000000ffff218224 */ /* 0x000fe200078e0a21 */
[----:B------:R-:W-:Y:S01]  /*26c0*/  ISETP.GT.U32.AND P0, PT, R6, R27, PT ;  /* 0x0000001b0600720c */ /* 0x000fe20003f04070 */
[----:B------:R-:W-:Y:S01]  /*26d0*/  IMAD.HI.U32 R3, R4, R5, RZ ;  /* 0x0000000504037227 */ /* 0x000fe200078e00ff */
[----:B------:R-:W-:-:S03]  /*26e0*/  ISETP.GT.U32.AND P6, PT, R6, R250, PT ;  /* 0x000000fa0600720c */ /* 0x000fc60003fc4070 */
[----:B------:R-:W-:Y:S02]  /*26f0*/  IMAD.MOV R3, RZ, RZ, -R3 ;  /* 0x000000ffff037224 */ /* 0x000fe400078e0a03 */
[----:B------:R-:W-:Y:S02]  /*2700*/  VIADD R15, R2, 0x32 ;  /* 0x00000032020f7836 */ /* 0x000fe40000000000 */
[--C-:B------:R-:W-:Y:S01]  /*2710*/  @!P5 IMAD.IADD R23, R23, 0x1, -R6.reuse ;  /* 0x000000011717d824 */ /* 0x100fe200078e0a06 */
[C---:B------:R-:W-:Y:S01]  /*2720*/  ISETP.GT.U32.AND P5, PT, R6.reuse, R240, PT ;  /* 0x000000f00600720c */ /* 0x040fe20003fa4070 */
[----:B------:R-:W-:Y:S02]  /*2730*/  IMAD R238, R6, R3, R5 ;  /* 0x0000000306ee7224 */ /* 0x000fe400078e0205 */
[--C-:B------:R-:W-:Y:S01]  /*2740*/  @!P3 IMAD.IADD R25, R25, 0x1, -R6.reuse ;  /* 0x000000011919b824 */ /* 0x100fe200078e0a06 */
[----:B------:R-:W-:Y:S01]  /*2750*/  ISETP.GE.AND P3, PT, R12, RZ, PT ;  /* 0x000000ff0c00720c */ /* 0x000fe20003f66270 */
[--C-:B------:R-:W-:Y:S01]  /*2760*/  @!P6 IMAD.IADD R250, R250, 0x1, -R6.reuse ;  /* 0x00000001fafae824 */ /* 0x100fe200078e0a06 */
[----:B------:R-:W-:Y:S01]  /*2770*/  ISETP.GT.U32.AND P6, PT, R6, R238, PT ;  /* 0x000000ee0600720c */ /* 0x000fe20003fc4070 */
[--C-:B------:R-:W-:Y:S01]  /*2780*/  @!P0 IMAD.IADD R27, R27, 0x1, -R6.reuse ;  /* 0x000000011b1b8824 */ /* 0x100fe200078e0a06 */
[----:B------:R-:W-:Y:S01]  /*2790*/  ISETP.GE.AND P0, PT, R11, RZ, PT ;  /* 0x000000ff0b00720c */ /* 0x000fe20003f06270 */
[----:B------:R-:W-:Y:S01]  /*27a0*/  VIADD R12, R2, 0x31 ;  /* 0x00000031020c7836 */ /* 0x000fe20000000000 */
[----:B------:R-:W-:Y:S01]  /*27b0*/  IABS R11, R15 ;  /* 0x0000000f000b7213 */ /* 0x000fe20000000000 */
[----:B------:R-:W-:Y:S01]  /*27c0*/  @!P1 IMAD.MOV R27, RZ, RZ, -R27 ;  /* 0x000000ffff1b9224 */ /* 0x000fe200078e0a1b */
[----:B------:R-:W-:Y:S01]  /*27d0*/  ISETP.GT.U32.AND P1, PT, R6, R21, PT ;  /* 0x000000150600720c */ /* 0x000fe20003f24070 */
[----:B------:R-:W-:Y:S01]  /*27e0*/  VIADD R16, R2, 0x33 ;  /* 0x0000003302107836 */ /* 0x000fe20000000000 */
[----:B------:R-:W-:Y:S01]  /*27f0*/  IABS R9, R12 ;  /* 0x0000000c00097213 */ /* 0x000fe20000000000 */
[----:B------:R-:W-:Y:S01]  /*2800*/  @!P2 IMAD.MOV R31, RZ, RZ, -R31 ;  /* 0x000000ffff1fa224 */ /* 0x000fe200078e0a1f */
[----:B------:R-:W-:Y:S01]  /*2810*/  ISETP.GE.AND P2, PT, R10, RZ, PT ;  /* 0x000000ff0a00720c */ /* 0x000fe20003f46270 */
[----:B------:R-:W-:Y:S01]  /*2820*/  @!P5 IMAD.IADD R240, R240, 0x1, -R6 ;  /* 0x00000001f0f0d824 */ /* 0x000fe200078e0a06 */
[----:B------:R-:W-:Y:S01]  /*2830*/  IABS R13, R16 ;  /* 0x00000010000d7213 */ /* 0x000fe20000000000 */
[----:B------:R-:W-:Y:S01]  /*2840*/  IMAD.HI.U32 R3, R4, R9, RZ ;  /* 0x0000000904037227 */ /* 0x000fe200078e00ff */
[----:B------:R-:W-:-:S03]  /*2850*/  ISETP.GE.AND P5, PT, R8, RZ, PT ;  /* 0x000000ff0800720c */ /* 0x000fc60003fa6270 */
[----:B------:R-:W-:-:S04]  /*2860*/  IMAD.HI.U32 R5, R4, R11, RZ ;  /* 0x0000000b04057227 */ /* 0x000fc800078e00ff */
[----:B------:R-:W-:Y:S01]  /*2870*/  @!P6 IMAD.IADD R238, R238, 0x1, -R6 ;  /* 0x00000001eeeee824 */ /* 0x000fe200078e0a06 */
[----:B------:R-:W-:Y:S01]  /*2880*/  ISETP.GT.U32.AND P6, PT, R6, R240, PT ;  /* 0x000000f00600720c */ /* 0x000fe20003fc4070 */
[----:B------:R-:W-:-:S04]  /*2890*/  IMAD.HI.U32 R7, R4, R13, RZ ;  /* 0x0000000d04077227 */ /* 0x000fc800078e00ff */
[----:B------:R-:W-:Y:S02]  /*28a0*/  IMAD.MOV R3, RZ, RZ, -R3 ;  /* 0x000000ffff037224 */ /* 0x000fe400078e0a03 */
[----:B------:R-:W-:Y:S02]  /*28b0*/  IMAD.MOV R5, RZ, RZ, -R5 ;  /* 0x000000ffff057224 */ /* 0x000fe400078e0a05 */
[----:B------:R-:W-:Y:S01]  /*28c0*/  @!P1 IMAD.IADD R21, R21, 0x1, -R6 ;  /* 0x0000000115159824 */ /* 0x000fe200078e0a06 */
[----:B------:R-:W-:Y:S01]  /*28d0*/  ISETP.GE.AND P1, PT, R14, RZ, PT ;  /* 0x000000ff0e00720c */ /* 0x000fe20003f26270 */
[----:B------:R-:W-:Y:S02]  /*28e0*/  IMAD.MOV R7, RZ, RZ, -R7 ;  /* 0x000000ffff077224 */ /* 0x000fe400078e0a07 */
[C---:B------:R-:W-:Y:S02]  /*28f0*/  IMAD R236, R6.reuse, R3, R9 ;  /* 0x0000000306ec7224 */ /* 0x040fe400078e0209 */
[----:B------:R-:W-:-:S02]  /*2900*/  IMAD R234, R6, R5, R11 ;  /* 0x0000000506ea7224 */ /* 0x000fc400078e020b */
[----:B------:R-:W-:Y:S02]  /*2910*/  VIADD R8, R2, 0x34 ;  /* 0x0000003402087836 */ /* 0x000fe40000000000 */
[C---:B------:R-:W-:Y:S02]  /*2920*/  IMAD R10, R6.reuse, R7, R13 ;  /* 0x00000007060a7224 */ /* 0x040fe400078e020d */
[----:B------:R-:W-:Y:S01]  /*2930*/  @!P2 IMAD.MOV R23, RZ, RZ, -R23 ;  /* 0x000000ffff17a224 */ /* 0x000fe200078e0a17 */
[C---:B------:R-:W-:Y:S01]  /*2940*/  ISETP.GT.U32.AND P2, PT, R6.reuse, R236, PT ;  /* 0x000000ec0600720c */ /* 0x040fe20003f44070 */
[----:B------:R-:W-:Y:S01]  /*2950*/  @!P0 IMAD.MOV R21, RZ, RZ, -R21 ;  /* 0x000000ffff158224 */ /* 0x000fe200078e0a15 */
[----:B------:R-:W-:Y:S01]  /*2960*/  ISETP.GT.U32.AND P0, PT, R6, R234, PT ;  /* 0x000000ea0600720c */ /* 0x000fe20003f04070 */
[----:B------:R-:W-:Y:S01]  /*2970*/  @!P4 IMAD.MOV R25, RZ, RZ, -R25 ;  /* 0x000000ffff19c224 */ /* 0x000fe200078e0a19 */
[----:B------:R-:W-:Y:S01]  /*2980*/  IABS R5, R8 ;  /* 0x0000000800057213 */ /* 0x000fe20000000000 */
[----:B------:R-:W-:Y:S01]  /*2990*/  @!P6 IMAD.IADD R240, R240, 0x1, -R6 ;  /* 0x00000001f0f0e824 */ /* 0x000fe200078e0a06 */
[----:B------:R-:W-:Y:S01]  /*29a0*/  ISETP.GT.U32.AND P4, PT, R6, R238, PT ;  /* 0x000000ee0600720c */ /* 0x000fe20003f84070 */
[----:B------:R-:W-:Y:S01]  /*29b0*/  VIADD R11, R2, 0x35 ;  /* 0x00000035020b7836 */ /* 0x000fe20000000000 */
[----:B------:R-:W-:Y:S01]  /*29c0*/  ISETP.GT.U32.AND P6, PT, R6, R10, PT ;  /* 0x0000000a0600720c */ /* 0x000fe20003fc4070 */
[----:B------:R-:W-:-:S03]  /*29d0*/  IMAD.HI.U32 R3, R4, R5, RZ ;  /* 0x0000000504037227 */ /* 0x000fc600078e00ff */
[----:B------:R-:W-:Y:S01]  /*29e0*/  IABS R7, R11 ;  /* 0x0000000b00077213 */ /* 0x000fe20000000000 */
[----:B------:R-:W-:Y:S02]  /*29f0*/  IMAD.MOV R18, RZ, RZ, -R3 ;  /* 0x000000ffff127224 */ /* 0x000fe400078e0a03 */
[--C-:B------:R-:W-:Y:S01]  /*2a00*/  @!P2 IMAD.IADD R236, R236, 0x1, -R6.reuse ;  /* 0x00000001ececa824 */ /* 0x100fe200078e0a06 */
[----:B------:R-:W-:Y:S01]  /*2a10*/  ISETP.GE.AND P2, PT, R16, RZ, PT ;  /* 0x000000ff1000720c */ /* 0x000fe20003f46270 */
[--C-:B------:R-:W-:Y:S02]  /*2a20*/  @!P0 IMAD.IADD R234, R234, 0x1, -R6.reuse ;  /* 0x00000001eaea8824 */ /* 0x100fe400078e0a06 */
[--C-:B------:R-:W-:Y:S01]  /*2a30*/  @!P4 IMAD.IADD R238, R238, 0x1, -R6.reuse ;  /* 0x00000001eeeec824 */ /* 0x100fe200078e0a06 */
[C---:B------:R-:W-:Y:S01]  /*2a40*/  ISETP.GT.U32.AND P0, PT, R6.reuse, R236, PT ;  /* 0x000000ec0600720c */ /* 0x040fe20003f04070 */
[----:B------:R-:W-:Y:S01]  /*2a50*/  IMAD R18, R6, R18, R5 ;  /* 0x0000001206127224 */ /* 0x000fe200078e0205 */
[----:B------:R-:W-:Y:S01]  /*2a60*/  ISETP.GE.AND P4, PT, R15, RZ, PT ;  /* 0x000000ff0f00720c */ /* 0x000fe20003f86270 */
[----:B------:R-:W-:Y:S01]  /*2a70*/  @!P6 IMAD.IADD R10, R10, 0x1, -R6 ;  /* 0x000000010a0ae824 */ /* 0x000fe200078e0a06 */
[----:B------:R-:W-:Y:S01]  /*2a80*/  ISETP.GT.U32.AND P6, PT, R6, R234, PT ;  /* 0x000000ea0600720c */ /* 0x000fe20003fc4070 */
[----:B------:R-:W-:-:S04]  /*2a90*/  IMAD.HI.U32 R3, R4, R7, RZ ;  /* 0x0000000704037227 */ /* 0x000fc800078e00ff */
[----:B------:R-:W-:Y:S01]  /*2aa0*/  @!P5 IMAD.MOV R238, RZ, RZ, -R238 ;  /* 0x000000ffffeed224 */ /* 0x000fe200078e0aee */
[----:B------:R-:W-:Y:S01]  /*2ab0*/  ISETP.GT.U32.AND P5, PT, R6, R18, PT ;  /* 0x000000120600720c */ /* 0x000fe20003fa4070 */
[----:B------:R-:W-:Y:S01]  /*2ac0*/  @!P3 IMAD.MOV R250, RZ, RZ, -R250 ;  /* 0x000000fffffab224 */ /* 0x000fe200078e0afa */
[----:B------:R-:W-:Y:S01]  /*2ad0*/  ISETP.GE.AND P3, PT, R12, RZ, PT ;  /* 0x000000ff0c00720c */ /* 0x000fe20003f66270 */
[----:B------:R-:W-:Y:S01]  /*2ae0*/  @!P1 IMAD.MOV R240, RZ, RZ, -R240 ;  /* 0x000000fffff09224 */ /* 0x000fe200078e0af0 */
[----:B------:R-:W-:Y:S01]  /*2af0*/  ISETP.GT.U32.AND P1, PT, R6, R10, PT ;  /* 0x0000000a0600720c */ /* 0x000fe20003f24070 */
[----:B------:R-:W-:Y:S02]  /*2b00*/  IMAD.MOV R3, RZ, RZ, -R3 ;  /* 0x000000ffff037224 */ /* 0x000fe400078e0a03 */
[----:B------:R-:W-:Y:S02]  /*2b10*/  VIADD R12, R2, 0x36 ;  /* 0x00000036020c7836 */ /* 0x000fe40000000000 */
[----:B------:R-:W-:-:S02]  /*2b20*/  IMAD R26, R6, R3, R7 ;  /* 0x00000003061a7224 */ /* 0x000fc400078e0207 */
[--C-:B------:R-:W-:Y:S01]  /*2b30*/  @!P0 IMAD.IADD R236, R236, 0x1, -R6.reuse ;  /* 0x00000001ecec8824 */ /* 0x100fe200078e0a06 */
[----:B------:R-:W-:Y:S01]  /*2b40*/  IABS R7, R12 ;  /* 0x0000000c00077213 */ /* 0x000fe20000000000 */
[--C-:B------:R-:W-:Y:S01]  /*2b50*/  @!P6 IMAD.IADD R234, R234, 0x1, -R6.reuse ;  /* 0x00000001eaeae824 */ /* 0x100fe200078e0a06 */
[----:B------:R-:W-:Y:S01]  /*2b60*/  ISETP.GE.AND P0, PT, R8, RZ, PT ;  /* 0x000000ff0800720c */ /* 0x000fe20003f06270 */
[----:B------:R-:W-:Y:S01]  /*2b70*/  VIADD R8, R2, 0x38 ;  /* 0x0000003802087836 */ /* 0x000fe20000000000 */
[----:B------:R-:W-:Y:S01]  /*2b80*/  ISETP.GT.U32.AND P6, PT, R6, R26, PT ;  /* 0x0000001a0600720c */ /* 0x000fe20003fc4070 */
[----:B------:R-:W-:Y:S01]  /*2b90*/  @!P5 IMAD.IADD R18, R18, 0x1, -R6 ;  /* 0x000000011212d824 */ /* 0x000fe200078e0a06 */
[----:B------:R-:W-:Y:S01]  /*2ba0*/  ISETP.GE.AND P5, PT, R12, RZ, PT ;  /* 0x000000ff0c00720c */ /* 0x000fe20003fa6270 */
[----:B------:R-:W-:-:S04]  /*2bb0*/  IMAD.HI.U32 R3, R4, R7, RZ ;  /* 0x0000000704037227 */ /* 0x000fc800078e00ff */
[----:B------:R-:W-:Y:S01]  /*2bc0*/  @!P1 IMAD.IADD R10, R10, 0x1, -R6 ;  /* 0x000000010a0a9824 */ /* 0x000fe200078e0a06 */
[----:B------:R-:W-:Y:S01]  /*2bd0*/  ISETP.GE.AND P1, PT, R11, RZ, PT ;  /* 0x000000ff0b00720c */ /* 0x000fe20003f26270 */
[----:B------:R-:W-:Y:S01]  /*2be0*/  @!P3 IMAD.MOV R236, RZ, RZ, -R236 ;  /* 0x000000ffffecb224 */ /* 0x000fe200078e0aec */
[----:B------:R-:W-:Y:S01]  /*2bf0*/  IABS R11, R8 ;  /* 0x00000008000b7213 */ /* 0x000fe20000000000 */
[----:B------:R-:W-:Y:S01]  /*2c00*/  IMAD.MOV R3, RZ, RZ, -R3 ;  /* 0x000000ffff037224 */ /* 0x000fe200078e0a03 */
[----:B------:R-:W-:Y:S01]  /*2c10*/  ISETP.GT.U32.AND P3, PT, R6, R18, PT ;  /* 0x000000120600720c */ /* 0x000fe20003f64070 */
[----:B------:R-:W-:Y:S02]  /*2c20*/  @!P6 IMAD.IADD R26, R26, 0x1, -R6 ;  /* 0x000000011a1ae824 */ /* 0x000fe400078e0a06 */
[----:B------:R-:W-:Y:S02]  /*2c30*/  IMAD R30, R6, R3, R7 ;  /* 0x00000003061e7224 */ /* 0x000fe400078e0207 */
[----:B------:R-:W-:Y:S01]  /*2c40*/  IMAD.HI.U32 R3, R4, R11, RZ ;  /* 0x0000000b04037227 */ /* 0x000fe200078e00ff */
[----:B------:R-:W-:-:S03]  /*2c50*/  ISETP.GT.U32.AND P6, PT, R6, R26, PT ;  /* 0x0000001a0600720c */ /* 0x000fc60003fc4070 */
[----:B------:R-:W-:Y:S02]  /*2c60*/  VIADD R13, R2, 0x37 ;  /* 0x00000037020d7836 */ /* 0x000fe40000000000 */
[----:B------:R-:W-:Y:S02]  /*2c70*/  IMAD.MOV R3, RZ, RZ, -R3 ;  /* 0x000000ffff037224 */ /* 0x000fe400078e0a03 */
[----:B------:R-:W-:Y:S01]  /*2c80*/  @!P3 IMAD.IADD R18, R18, 0x1, -R6 ;  /* 0x000000011212b824 */ /* 0x000fe200078e0a06 */
[----:B------:R-:W-:Y:S01]  /*2c90*/  IABS R9, R13 ;  /* 0x0000000d00097213 */ /* 0x000fe20000000000 */
[----:B------:R-:W-:Y:S02]  /*2ca0*/  IMAD R42, R6, R3, R11 ;  /* 0x00000003062a7224 */ /* 0x000fe400078e020b */
[----:B------:R-:W-:Y:S02]  /*2cb0*/  @!P0 IMAD.MOV R18, RZ, RZ, -R18 ;  /* 0x000000ffff128224 */ /* 0x000fe400078e0a12 */
[----:B------:R-:W-:Y:S01]  /*2cc0*/  IMAD.HI.U32 R5, R4, R9, RZ ;  /* 0x0000000904057227 */ /* 0x000fe200078e00ff */
[----:B------:R-:W-:-:S03]  /*2cd0*/  ISETP.GT.U32.AND P0, PT, R6, R42, PT ;  /* 0x0000002a0600720c */ /* 0x000fc60003f04070 */
[----:B------:R-:W-:Y:S02]  /*2ce0*/  IMAD.MOV R5, RZ, RZ, -R5 ;  /* 0x000000ffff057224 */ /* 0x000fe400078e0a05 */
[----:B------:R-:W-:Y:S01]  /*2cf0*/  @!P6 IMAD.IADD R26, R26, 0x1, -R6 ;  /* 0x000000011a1ae824 */ /* 0x000fe200078e0a06 */
[----:B------:R-:W-:Y:S01]  /*2d00*/  ISETP.GE.AND P6, PT, R8, RZ, PT ;  /* 0x000000ff0800720c */ /* 0x000fe20003fc6270 */
[C---:B------:R-:W-:Y:S02]  /*2d10*/  IMAD R38, R6.reuse, R5, R9 ;  /* 0x0000000506267224 */ /* 0x040fe400078e0209 */
[----:B------:R-:W-:Y:S01]  /*2d20*/  @!P4 IMAD.MOV R234, RZ, RZ, -R234 ;  /* 0x000000ffffeac224 */ /* 0x000fe200078e0aea */
[----:B------:R-:W-:Y:S01]  /*2d30*/  ISETP.GT.U32.AND P4, PT, R6, R30, PT ;  /* 0x0000001e0600720c */ /* 0x000fe20003f84070 */
[----:B------:R-:W-:Y:S01]  /*2d40*/  VIADD R8, R2, 0x3a ;  /* 0x0000003a02087836 */ /* 0x000fe20000000000 */
[----:B------:R-:W-:Y:S01]  /*2d50*/  ISETP.GT.U32.AND P3, PT, R6, R38, PT ;  /* 0x000000260600720c */ /* 0x000fe20003f64070 */
[----:B------:R-:W-:-:S02]  /*2d60*/  VIADD R5, R2, 0x39 ;  /* 0x0000003902057836 */ /* 0x000fc40000000000 */
[----:B------:R-:W-:Y:S01]  /*2d70*/  @!P0 IMAD.IADD R42, R42, 0x1, -R6 ;  /* 0x000000012a2a8824 */ /* 0x000fe200078e0a06 */
[----:B------:R-:W-:Y:S01]  /*2d80*/  IABS R11, R8 ;  /* 0x00000008000b7213 */ /* 0x000fe20000000000 */
[----:B------:R-:W-:Y:S01]  /*2d90*/  @!P1 IMAD.MOV R26, RZ, RZ, -R26 ;  /* 0x000000ffff1a9224 */ /* 0x000fe200078e0a1a */
[----:B------:R-:W-:Y:S01]  /*2da0*/  IABS R9, R5 ;  /* 0x0000000500097213 */ /* 0x000fe20000000000 */
[----:B------:R-:W-:Y:S01]  /*2db0*/  @!P2 IMAD.MOV R10, RZ, RZ, -R10 ;  /* 0x000000ffff0aa224 */ /* 0x000fe200078e0a0a */
[----:B------:R-:W-:Y:S01]  /*2dc0*/  ISETP.GE.AND P1, PT, R5, RZ, PT ;  /* 0x000000ff0500720c */ /* 0x000fe20003f26270 */
[----:B------:R-:W-:Y:S01]  /*2dd0*/  IMAD.HI.U32 R5, R4, R11, RZ ;  /* 0x0000000b04057227 */ /* 0x000fe200078e00ff */
[----:B------:R-:W-:Y:S02]  /*2de0*/  ISETP.GT.U32.AND P0, PT, R6, R42, PT ;  /* 0x0000002a0600720c */ /* 0x000fe40003f04070 */
[----:B------:R-:W-:Y:S01]  /*2df0*/  ISETP.GE.AND P2, PT, R13, RZ, PT ;  /* 0x000000ff0d00720c */ /* 0x000fe20003f46270 */
[----:B------:R-:W-:-:S02]  /*2e00*/  @!P4 IMAD.IADD R30, R30, 0x1, -R6 ;  /* 0x000000011e1ec824 */ /* 0x000fc400078e0a06 */
[----:B------:R-:W-:Y:S02]  /*2e10*/  IMAD.MOV R5, RZ, RZ, -R5 ;  /* 0x000000ffff057224 */ /* 0x000fe400078e0a05 */
[----:B------:R-:W-:Y:S01]  /*2e20*/  @!P3 IMAD.IADD R38, R38, 0x1, -R6 ;  /* 0x000000012626b824 */ /* 0x000fe200078e0a06 */
[C---:B------:R-:W-:Y:S01]  /*2e30*/  ISETP.GT.U32.AND P4, PT, R6.reuse, R30, PT ;  /* 0x0000001e0600720c */ /* 0x040fe20003f84070 */
[----:B------:R-:W-:Y:S02]  /*2e40*/  IMAD R54, R6, R5, R11 ;  /* 0x0000000506367224 */ /* 0x000fe400078e020b */
[----:B------:R-:W-:Y:S01]  /*2e50*/  IMAD.HI.U32 R3, R4, R9, RZ ;  /* 0x0000000904037227 */ /* 0x000fe200078e00ff */
[----:B------:R-:W-:-:S03]  /*2e60*/  ISETP.GT.U32.AND P3, PT, R6, R38, PT ;  /* 0x000000260600720c */ /* 0x000fc60003f64070 */
[--C-:B------:R-:W-:Y:S01]  /*2e70*/  @!P0 IMAD.IADD R42, R42, 0x1, -R6.reuse ;  /* 0x000000012a2a8824 */ /* 0x100fe200078e0a06 */
[----:B------:R-:W-:Y:S01]  /*2e80*/  ISETP.GT.U32.AND P0, PT, R6, R54, PT ;  /* 0x000000360600720c */ /* 0x000fe20003f04070 */
[----:B------:R-:W-:Y:S02]  /*2e90*/  IMAD.MOV R3, RZ, RZ, -R3 ;  /* 0x000000ffff037224 */ /* 0x000fe400078e0a03 */
[----:B------:R-:W-:Y:S02]  /*2ea0*/  VIADD R12, R2, 0x3b ;  /* 0x0000003b020c7836 */ /* 0x000fe40000000000 */
[----:B------:R-:W-:Y:S02]  /*2eb0*/  IMAD R50, R6, R3, R9 ;  /* 0x0000000306327224 */ /* 0x000fe400078e0209 */
[--C-:B------:R-:W-:Y:S01]  /*2ec0*/  @!P4 IMAD.IADD R30, R30, 0x1, -R6.reuse ;  /* 0x000000011e1ec824 */ /* 0x100fe200078e0a06 */
[----:B------:R-:W-:Y:S01]  /*2ed0*/  IABS R13, R12 ;  /* 0x0000000c000d7213 */ /* 0x000fe20000000000 */
[----:B------:R-:W-:Y:S01]  /*2ee0*/  VIADD R3, R2, 0x3c ;  /* 0x0000003c02037836 */ /* 0x000fe20000000000 */
[----:B------:R-:W-:Y:S01]  /*2ef0*/  ISETP.GE.AND P4, PT, R8, RZ, PT ;  /* 0x000000ff0800720c */ /* 0x000fe20003f86270 */
[----:B------:R-:W-:Y:S01]  /*2f00*/  @!P3 IMAD.IADD R38, R38, 0x1, -R6 ;  /* 0x000000012626b824 */ /* 0x000fe200078e0a06 */
[----:B------:R-:W-:Y:S01]  /*2f10*/  ISETP.GE.AND P3, PT, R12, RZ, PT ;  /* 0x000000ff0c00720c */ /* 0x000fe20003f66270 */
[----:B------:R-:W-:Y:S01]  /*2f20*/  @!P5 IMAD.MOV R30, RZ, RZ, -R30 ;  /* 0x000000ffff1ed224 */ /* 0x000fe200078e0a1e */
[----:B------:R-:W-:Y:S01]  /*2f30*/  ISETP.GT.U32.AND P5, PT, R6, R50, PT ;  /* 0x000000320600720c */ /* 0x000fe20003fa4070 */
[----:B------:R-:W-:Y:S01]  /*2f40*/  @!P0 IMAD.IADD R54, R54, 0x1, -R6 ;  /* 0x0000000136368824 */ /* 0x000fe200078e0a06 */
[----:B------:R-:W-:Y:S01]  /*2f50*/  IABS R9, R3 ;  /* 0x0000000300097213 */ /* 0x000fe20000000000 */
[----:B------:R-:W-:-:S03]  /*2f60*/  IMAD.HI.U32 R7, R4, R13, RZ ;  /* 0x0000000d04077227 */ /* 0x000fc600078e00ff */
[----:B------:R-:W-:Y:S01]  /*2f70*/  ISETP.GT.U32.AND P0, PT, R6, R54, PT ;  /* 0x000000360600720c */ /* 0x000fe20003f04070 */
[----:B------:R-:W-:Y:S01]  /*2f80*/  @!P2 IMAD.MOV R38, RZ, RZ, -R38 ;  /* 0x000000ffff26a224 */ /* 0x000fe200078e0a26 */
[----:B------:R-:W-:Y:S01]  /*2f90*/  ISETP.GE.AND P2, PT, R3, RZ, PT ;  /* 0x000000ff0300720c */ /* 0x000fe20003f46270 */
[----:B------:R-:W-:Y:S02]  /*2fa0*/  IMAD.MOV R7, RZ, RZ, -R7 ;  /* 0x000000ffff077224 */ /* 0x000fe400078e0a07 */
[----:B------:R-:W-:-:S04]  /*2fb0*/  IMAD.HI.U32 R3, R4, R9, RZ ;  /* 0x0000000904037227 */ /* 0x000fc800078e00ff */
[----:B------:R-:W-:Y:S02]  /*2fc0*/  VIADD R16, R2, 0x3f ;  /* 0x0000003f02107836 */ /* 0x000fe40000000000 */
[----:B------:R-:W-:Y:S02]  /*2fd0*/  IMAD R62, R6, R7, R13 ;  /* 0x00000007063e7224 */ /* 0x000fe400078e020d */
[C---:B------:R-:W-:Y:S01]  /*2fe0*/  VIADD R12, R2.reuse, 0x3d ;  /* 0x0000003d020c7836 */ /* 0x040fe20000000000 */
[----:B------:R-:W-:Y:S01]  /*2ff0*/  IABS R15, R16 ;  /* 0x00000010000f7213 */ /* 0x000fe20000000000 */
[----:B------:R-:W-:Y:S02]  /*3000*/  IMAD.MOV R3, RZ, RZ, -R3 ;  /* 0x000000ffff037224 */ /* 0x000fe400078e0a03 */
[----:B------:R-:W-:Y:S01]  /*3010*/  VIADD R14, R2, 0x3e ;  /* 0x0000003e020e7836 */ /* 0x000fe20000000000 */
[----:B------:R-:W-:Y:S01]  /*3020*/  IABS R11, R12 ;  /* 0x0000000c000b7213 */ /* 0x000fe20000000000 */
[----:B------:R-:W-:-:S02]  /*3030*/  @!P5 IMAD.IADD R50, R50, 0x1, -R6 ;  /* 0x000000013232d824 */ /* 0x000fc400078e0a06 */
[----:B------:R-:W-:Y:S01]  /*3040*/  @!P6 IMAD.MOV R42, RZ, RZ, -R42 ;  /* 0x000000ffff2ae224 */ /* 0x000fe200078e0a2a */
[C---:B------:R-:W-:Y:S01]  /*3050*/  ISETP.GT.U32.AND P6, PT, R6.reuse, R62, PT ;  /* 0x0000003e0600720c */ /* 0x040fe20003fc4070 */
[----:B------:R-:W-:Y:S01]  /*3060*/  IMAD R70, R6, R3, R9 ;  /* 0x0000000306467224 */ /* 0x000fe200078e0209 */
[----:B------:R-:W-:Y:S01]  /*3070*/  IABS R13, R14 ;  /* 0x0000000e000d7213 */ /* 0x000fe20000000000 */
[----:B------:R-:W-:Y:S01]  /*3080*/  @!P0 IMAD.IADD R54, R54, 0x1, -R6 ;  /* 0x0000000136368824 */ /* 0x000fe200078e0a06 */
[----:B------:R-:W-:Y:S01]  /*3090*/  ISETP.GT.U32.AND P5, PT, R6, R50, PT ;  /* 0x000000320600720c */ /* 0x000fe20003fa4070 */
[----:B------:R-:W-:Y:S01]  /*30a0*/  IMAD.HI.U32 R8, R4, R15, RZ ;  /* 0x0000000f04087227 */ /* 0x000fe200078e00ff */
[----:B------:R-:W-:-:S03]  /*30b0*/  ISETP.GT.U32.AND P0, PT, R6, R70, PT ;  /* 0x000000460600720c */ /* 0x000fc60003f04070 */
[----:B------:R-:W-:-:S04]  /*30c0*/  IMAD.HI.U32 R5, R4, R11, RZ ;  /* 0x0000000b04057227 */ /* 0x000fc800078e00ff */
[----:B------:R-:W-:Y:S02]  /*30d0*/  IMAD.MOV R8, RZ, RZ, -R8 ;  /* 0x000000ffff087224 */ /* 0x000fe400078e0a08 */
[----:B------:R-:W-:-:S04]  /*30e0*/  IMAD.HI.U32 R7, R4, R13, RZ ;  /* 0x0000000d04077227 */ /* 0x000fc800078e00ff */
[----:B------:R-:W-:Y:S02]  /*30f0*/  IMAD.MOV R5, RZ, RZ, -R5 ;  /* 0x000000ffff057224 */ /* 0x000fe400078e0a05 */
[C---:B------:R-:W-:Y:S02]  /*3100*/  IMAD R86, R6.reuse, R8, R15 ;  /* 0x0000000806567224 */ /* 0x040fe400078e020f */
[----:B------:R-:W-:Y:S02]  /*3110*/  IMAD.MOV R7, RZ, RZ, -R7 ;  /* 0x000000ffff077224 */ /* 0x000fe400078e0a07 */
[----:B------:R-:W-:Y:S02]  /*3120*/  IMAD R74, R6, R5, R11 ;  /* 0x00000005064a7224 */ /* 0x000fe400078e020b */
[----:B------:R-:W-:Y:S02]  /*3130*/  VIADD R8, R2, 0x40 ;  /* 0x0000004002087836 */ /* 0x000fe40000000000 */
[--C-:B------:R-:W-:Y:S01]  /*3140*/  @!P6 IMAD.IADD R62, R62, 0x1, -R6.reuse ;  /* 0x000000013e3ee824 */ /* 0x100fe200078e0a06 */
[----:B------:R-:W-:Y:S01]  /*3150*/  ISETP.GT.U32.AND P6, PT, R6, R74, PT ;  /* 0x0000004a0600720c */ /* 0x000fe20003fc4070 */
[--C-:B------:R-:W-:Y:S01]  /*3160*/  @!P5 IMAD.IADD R50, R50, 0x1, -R6.reuse ;  /* 0x000000013232d824 */ /* 0x100fe200078e0a06 */
[----:B------:R-:W-:Y:S01]  /*3170*/  ISETP.GE.AND P5, PT, R12, RZ, PT ;  /* 0x000000ff0c00720c */ /* 0x000fe20003fa6270 */
[----:B------:R-:W-:Y:S01]  /*3180*/  IMAD R78, R6, R7, R13 ;  /* 0x00000007064e7224 */ /* 0x000fe200078e020d */
[----:B------:R-:W-:Y:S01]  /*3190*/  IABS R7, R8 ;  /* 0x0000000800077213 */ /* 0x000fe20000000000 */
[----:B------:R-:W-:Y:S01]  /*31a0*/  @!P0 IMAD.IADD R70, R70, 0x1, -R6 ;  /* 0x0000000146468824 */ /* 0x000fe200078e0a06 */
[----:B------:R-:W-:Y:S01]  /*31b0*/  ISETP.GT.U32.AND P0, PT, R6, R62, PT ;  /* 0x0000003e0600720c */ /* 0x000fe20003f04070 */
[----:B------:R-:W-:-:S02]  /*31c0*/  @!P1 IMAD.MOV R50, RZ, RZ, -R50 ;  /* 0x000000ffff329224 */ /* 0x000fc400078e0a32 */
[----:B------:R-:W-:Y:S01]  /*31d0*/  IMAD.HI.U32 R3, R4, R7, RZ ;  /* 0x0000000704037227 */ /* 0x000fe200078e00ff */
[----:B------:R-:W-:-:S03]  /*31e0*/  ISETP.GT.U32.AND P1, PT, R6, R70, PT ;  /* 0x000000460600720c */ /* 0x000fc60003f24070 */
[----:B------:R-:W-:Y:S02]  /*31f0*/  VIADD R12, R2, 0x41 ;  /* 0x00000041020c7836 */ /* 0x000fe40000000000 */
[----:B------:R-:W-:Y:S02]  /*3200*/  IMAD.MOV R3, RZ, RZ, -R3 ;  /* 0x000000ffff037224 */ /* 0x000fe400078e0a03 */
[----:B------:R-:W-:Y:S01]  /*3210*/  @!P6 IMAD.IADD R74, R74, 0x1, -R6 ;  /* 0x000000014a4ae824 */ /* 0x000fe200078e0a06 */
[----:B------:R-:W-:Y:S01]  /*3220*/  IABS R9, R12 ;  /* 0x0000000c00097213 */ /* 0x000fe20000000000 */
[----:B------:R-:W-:Y:S01]  /*3230*/  @!P4 IMAD.MOV R54, RZ, RZ, -R54 ;  /* 0x000000ffff36c224 */ /* 0x000fe200078e0a36 */
[----:B------:R-:W-:Y:S01]  /*3240*/  ISETP.GT.U32.AND P4, PT, R6, R78, PT ;  /* 0x0000004e0600720c */ /* 0x000fe20003f84070 */
        /* <DEDUP_REMOVED lines=9> */
[----:B------:R-:W-:Y:S02]  /*32e0*/  VIADD R17, R2, 0x43 ;  /* 0x0000004302117836 */ /* 0x000fe40000000000 */
[----:B------:R-:W-:Y:S02]  /*32f0*/  IMAD.MOV R98, RZ, RZ, -R5 ;  /* 0x000000ffff627224 */ /* 0x000fe400078e0a05 */
[--C-:B------:R-:W-:Y:S01]  /*3300*/  @!P4 IMAD.IADD R78, R78, 0x1, -R6.reuse ;  /* 0x000000014e4ec824 */ /* 0x100fe200078e0a06 */
[----:B------:R-:W-:Y:S01]  /*3310*/  IABS R13, R17 ;  /* 0x00000011000d7213 */ /* 0x000fe20000000000 */
[----:B------:R-:W-:Y:S01]  /*3320*/  IMAD R98, R6, R98, R9 ;  /* 0x0000006206627224 */ /* 0x000fe200078e0209 */
[----:B------:R-:W-:Y:S01]  /*3330*/  ISETP.GE.AND P4, PT, R14, RZ, PT ;  /* 0x000000ff0e00720c */ /* 0x000fe20003f86270 */
[----:B------:R-:W-:Y:S01]  /*3340*/  @!P0 IMAD.IADD R86, R86, 0x1, -R6 ;  /* 0x0000000156568824 */ /* 0x000fe200078e0a06 */
[----:B------:R-:W-:Y:S01]  /*3350*/  ISETP.GE.AND P0, PT, R16, RZ, PT ;  /* 0x000000ff1000720c */ /* 0x000fe20003f06270 */
[----:B------:R-:W-:-:S04]  /*3360*/  IMAD.HI.U32 R3, R4, R11, RZ ;  /* 0x0000000b04037227 */ /* 0x000fc800078e00ff */
[--C-:B------:R-:W-:Y:S01]  /*3370*/  @!P6 IMAD.IADD R74, R74, 0x1, -R6.reuse ;  /* 0x000000014a4ae824 */ /* 0x100fe200078e0a06 */
[----:B------:R-:W-:Y:S01]  /*3380*/  ISETP.GT.U32.AND P6, PT, R6, R98, PT ;  /* 0x000000620600720c */ /* 0x000fe20003fc4070 */
[----:B------:R-:W-:Y:S01]  /*3390*/  @!P1 IMAD.IADD R94, R94, 0x1, -R6 ;  /* 0x000000015e5e9824 */ /* 0x000fe200078e0a06 */
[C---:B------:R-:W-:Y:S01]  /*33a0*/  ISETP.GT.U32.AND P1, PT, R6.reuse, R78, PT ;  /* 0x0000004e0600720c */ /* 0x040fe20003f24070 */
[----:B------:R-:W-:Y:S01]  /*33b0*/  @!P3 IMAD.MOV R62, RZ, RZ, -R62 ;  /* 0x000000ffff3eb224 */ /* 0x000fe200078e0a3e */
[----:B------:R-:W-:Y:S01]  /*33c0*/  ISETP.GT.U32.AND P3, PT, R6, R86, PT ;  /* 0x000000560600720c */ /* 0x000fe20003f64070 */
[----:B------:R-:W-:Y:S02]  /*33d0*/  IMAD.MOV R3, RZ, RZ, -R3 ;  /* 0x000000ffff037224 */ /* 0x000fe400078e0a03 */
[----:B------:R-:W-:-:S04]  /*33e0*/  IMAD.HI.U32 R5, R4, R13, RZ ;  /* 0x0000000d04057227 */ /* 0x000fc800078e00ff */
[----:B------:R-:W-:Y:S02]  /*33f0*/  IMAD R104, R6, R3, R11 ;  /* 0x0000000306687224 */ /* 0x000fe400078e020b */
[----:B------:R-:W-:Y:S02]  /*3400*/  IMAD.MOV R5, RZ, RZ, -R5 ;  /* 0x000000ffff057224 */ /* 0x000fe400078e0a05 */
[----:B------:R-:W-:Y:S02]  /*3410*/  VIADD R11, R2, 0x44 ;  /* 0x00000044020b7836 */ /* 0x000fe40000000000 */
[----:B------:R-:W-:Y:S01]  /*3420*/  @!P2 IMAD.MOV R70, RZ, RZ, -R70 ;  /* 0x000000ffff46a224 */ /* 0x000fe200078e0a46 */
[C---:B------:R-:W-:Y:S01]  /*3430*/  ISETP.GT.U32.AND P2, PT, R6.reuse, R94, PT ;  /* 0x0000005e0600720c */ /* 0x040fe20003f44070 */
[C---:B------:R-:W-:Y:S01]  /*3440*/  IMAD R100, R6.reuse, R5, R13 ;  /* 0x0000000506647224 */ /* 0x040fe200078e020d */
[----:B------:R-:W-:Y:S01]  /*3450*/  IABS R7, R11 ;  /* 0x0000000b00077213 */ /* 0x000fe20000000000 */
[----:B------:R-:W-:Y:S01]  /*3460*/  @!P5 IMAD.MOV R74, RZ, RZ, -R74 ;  /* 0x000000ffff4ad224 */ /* 0x000fe200078e0a4a */
[----:B------:R-:W-:Y:S01]  /*3470*/  ISETP.GT.U32.AND P5, PT, R6, R104, PT ;  /* 0x000000680600720c */ /* 0x000fe20003fa4070 */
[----:B------:R-:W-:-:S02]  /*3480*/  VIADD R13, R2, 0x45 ;  /* 0x00000045020d7836 */ /* 0x000fc40000000000 */
[--C-:B------:R-:W-:Y:S02]  /*3490*/  @!P6 IMAD.IADD R98, R98, 0x1, -R6.reuse ;  /* 0x000000016262e824 */ /* 0x100fe400078e0a06 */
[--C-:B------:R-:W-:Y:S01]  /*34a0*/  @!P1 IMAD.IADD R78, R78, 0x1, -R6.reuse ;  /* 0x000000014e4e9824 */ /* 0x100fe200078e0a06 */
[----:B------:R-:W-:Y:S01]  /*34b0*/  ISETP.GE.AND P1, PT, R8, RZ, PT ;  /* 0x000000ff0800720c */ /* 0x000fe20003f26270 */
[----:B------:R-:W-:Y:S01]  /*34c0*/  @!P3 IMAD.IADD R86, R86, 0x1, -R6 ;  /* 0x000000015656b824 */ /* 0x000fe200078e0a06 */
[----:B------:R-:W-:Y:S01]  /*34d0*/  ISETP.GT.U32.AND P3, PT, R6, R100, PT ;  /* 0x000000640600720c */ /* 0x000fe20003f64070 */
[----:B------:R-:W-:Y:S01]  /*34e0*/  IMAD.HI.U32 R3, R4, R7, RZ ;  /* 0x0000000704037227 */ /* 0x000fe200078e00ff */
[----:B------:R-:W-:Y:S02]  /*34f0*/  ISETP.GT.U32.AND P6, PT, R6, R98, PT ;  /* 0x000000620600720c */ /* 0x000fe40003fc4070 */
[----:B------:R-:W-:Y:S01]  /*3500*/  IABS R9, R13 ;  /* 0x0000000d00097213 */ /* 0x000fe20000000000 */
[----:B------:R-:W-:-:S02]  /*3510*/  IMAD.MOV R3, RZ, RZ, -R3 ;  /* 0x000000ffff037224 */ /* 0x000fc400078e0a03 */
[----:B------:R-:W-:Y:S01]  /*3520*/  @!P2 IMAD.IADD R94, R94, 0x1, -R6 ;  /* 0x000000015e5ea824 */ /* 0x000fe200078e0a06 */
[----:B------:R-:W-:Y:S01]  /*3530*/  ISETP.GE.AND P2, PT, R12, RZ, PT ;  /* 0x000000ff0c00720c */ /* 0x000fe20003f46270 */
[----:B------:R-:W-:-:S04]  /*3540*/  IMAD.HI.U32 R5, R4, R9, RZ ;  /* 0x0000000904057227 */ /* 0x000fc800078e00ff */
[--C-:B------:R-:W-:Y:S01]  /*3550*/  @!P5 IMAD.IADD R104, R104, 0x1, -R6.reuse ;  /* 0x000000016868d824 */ /* 0x100fe200078e0a06 */
[----:B------:R-:W-:Y:S01]  /*3560*/  ISETP.GE.AND P5, PT, R17, RZ, PT ;  /* 0x000000ff1100720c */ /* 0x000fe20003fa6270 */
[----:B------:R-:W-:Y:S02]  /*3570*/  IMAD R96, R6, R3, R7 ;  /* 0x0000000306607224 */ /* 0x000fe400078e0207 */
[----:B------:R-:W-:Y:S02]  /*3580*/  IMAD.MOV R5, RZ, RZ, -R5 ;  /* 0x000000ffff057224 */ /* 0x000fe400078e0a05 */
[----:B------:R-:W-:Y:S01]  /*3590*/  @!P3 IMAD.IADD R100, R100, 0x1, -R6 ;  /* 0x000000016464b824 */ /* 0x000fe200078e0a06 */
[C---:B------:R-:W-:Y:S01]  /*35a0*/  ISETP.GT.U32.AND P3, PT, R6.reuse, R104, PT ;  /* 0x000000680600720c */ /* 0x040fe20003f64070 */
[----:B------:R-:W-:Y:S01]  /*35b0*/  @!P1 IMAD.MOV R94, RZ, RZ, -R94 ;  /* 0x000000ffff5e9224 */ /* 0x000fe200078e0a5e */
[----:B------:R-:W-:Y:S01]  /*35c0*/  ISETP.GT.U32.AND P1, PT, R6, R96, PT ;  /* 0x000000600600720c */ /* 0x000fe20003f24070 */
[----:B------:R-:W-:Y:S01]  /*35d0*/  @!P6 IMAD.IADD R98, R98, 0x1, -R6 ;  /* 0x000000016262e824 */ /* 0x000fe200078e0a06 */
[----:B------:R-:W-:Y:S01]  /*35e0*/  ISETP.GE.AND P6, PT, R15, RZ, PT ;  /* 0x000000ff0f00720c */ /* 0x000fe20003fc6270 */
[----:B------:R-:W-:-:S02]  /*35f0*/  IMAD R92, R6, R5, R9 ;  /* 0x00000005065c7224 */ /* 0x000fc400078e0209 */
[----:B------:R-:W-:Y:S02]  /*3600*/  @!P2 IMAD.MOV R98, RZ, RZ, -R98 ;  /* 0x000000ffff62a224 */ /* 0x000fe400078e0a62 */
[----:B------:R-:W-:Y:S01]  /*3610*/  @!P0 IMAD.MOV R86, RZ, RZ, -R86 ;  /* 0x000000ffff568224 */ /* 0x000fe200078e0a56 */
[----:B------:R-:W-:Y:S01]  /*3620*/  ISETP.GT.U32.AND P2, PT, R6, R92, PT ;  /* 0x0000005c0600720c */ /* 0x000fe20003f44070 */
[----:B------:R-:W-:Y:S01]  /*3630*/  VIADD R5, R2, 0x47 ;  /* 0x0000004702057836 */ /* 0x000fe20000000000 */
[----:B------:R-:W-:Y:S01]  /*3640*/  ISETP.GT.U32.AND P0, PT, R6, R100, PT ;  /* 0x000000640600720c */ /* 0x000fe20003f04070 */
[--C-:B------:R-:W-:Y:S01]  /*3650*/  @!P3 IMAD.IADD R104, R104, 0x1, -R6.reuse ;  /* 0x000000016868b824 */ /* 0x100fe200078e0a06 */
[----:B------:R-:W-:Y:S01]  /*3660*/  ISETP.GE.AND P3, PT, R13, RZ, PT ;  /* 0x000000ff0d00720c */ /* 0x000fe20003f66270 */
[----:B------:R-:W-:Y:S01]  /*3670*/  @!P1 IMAD.IADD R96, R96, 0x1, -R6 ;  /* 0x0000000160609824 */ /* 0x000fe200078e0a06 */
[----:B------:R-:W-:Y:S01]  /*3680*/  IABS R9, R5 ;  /* 0x0000000500097213 */ /* 0x000fe20000000000 */
[----:B------:R-:W-:Y:S01]  /*3690*/  VIADD R3, R2, 0x46 ;  /* 0x0000004602037836 */ /* 0x000fe20000000000 */
[----:B------:R-:W-:Y:S01]  /*36a0*/  ISETP.GE.AND P1, PT, R5, RZ, PT ;  /* 0x000000ff0500720c */ /* 0x000fe20003f26270 */
[----:B------:R-:W-:Y:S01]  /*36b0*/  @!P6 IMAD.MOV R104, RZ, RZ, -R104 ;  /* 0x000000ffff68e224 */ /* 0x000fe200078e0a68 */
[----:B------:R-:W-:Y:S01]  /*36c0*/  ISETP.GT.U32.AND P6, PT, R6, R96, PT ;  /* 0x000000600600720c */ /* 0x000fe20003fc4070 */
[----:B------:R-:W-:Y:S01]  /*36d0*/  @!P4 IMAD.MOV R78, RZ, RZ, -R78 ;  /* 0x000000ffff4ec224 */ /* 0x000fe200078e0a4e */
[----:B------:R-:W-:Y:S01]  /*36e0*/  IABS R7, R3 ;  /* 0x0000000300077213 */ /* 0x000fe20000000000 */
[----:B------:R-:W-:Y:S01]  /*36f0*/  @!P2 IMAD.IADD R92, R92, 0x1, -R6 ;  /* 0x000000015c5ca824 */ /* 0x000fe200078e0a06 */
[----:B------:R-:W-:Y:S01]  /*3700*/  ISETP.GE.AND P4, PT, R11, RZ, PT ;  /* 0x000000ff0b00720c */ /* 0x000fe20003f86270 */
[----:B------:R-:W-:-:S03]  /*3710*/  IMAD.HI.U32 R5, R4, R9, RZ ;  /* 0x0000000904057227 */ /* 0x000fc600078e00ff */
[----:B------:R-:W-:Y:S01]  /*3720*/  ISETP.GT.U32.AND P2, PT, R6, R92, PT ;  /* 0x0000005c0600720c */ /* 0x000fe20003f44070 */
[----:B------:R-:W-:Y:S01]  /*3730*/  @!P0 IMAD.IADD R100, R100, 0x1, -R6 ;  /* 0x0000000164648824 */ /* 0x000fe200078e0a06 */
[----:B------:R-:W-:Y:S01]  /*3740*/  ISETP.GE.AND P0, PT, R3, RZ, PT ;  /* 0x000000ff0300720c */ /* 0x000fe20003f06270 */
[----:B------:R-:W-:-:S04]  /*3750*/  IMAD.HI.U32 R3, R4, R7, RZ ;  /* 0x0000000704037227 */ /* 0x000fc800078e00ff */
[----:B------:R-:W-:Y:S02]  /*3760*/  VIADD R8, R2, 0x48 ;  /* 0x0000004802087836 */ /* 0x000fe40000000000 */
[----:B------:R-:W-:Y:S02]  /*3770*/  IMAD.MOV R5, RZ, RZ, -R5 ;  /* 0x000000ffff057224 */ /* 0x000fe400078e0a05 */
[----:B------:R-:W-:Y:S02]  /*3780*/  IMAD.MOV R3, RZ, RZ, -R3 ;  /* 0x000000ffff037224 */ /* 0x000fe400078e0a03 */
[----:B------:R-:W-:Y:S01]  /*3790*/  @!P5 IMAD.MOV R100, RZ, RZ, -R100 ;  /* 0x000000ffff64d224 */ /* 0x000fe200078e0a64 */
[----:B------:R-:W-:Y:S01]  /*37a0*/  ISETP.GE.AND P5, PT, R8, RZ, PT ;  /* 0x000000ff0800720c */ /* 0x000fe20003fa6270 */
[----:B------:R-:W-:Y:S01]  /*37b0*/  IMAD R84, R6, R5, R9 ;  /* 0x0000000506547224 */ /* 0x000fe200078e0209 */
[----:B------:R-:W-:Y:S01]  /*37c0*/  IABS R8, R8 ;  /* 0x0000000800087213 */ /* 0x000fe20000000000 */
[----:B------:R-:W-:-:S02]  /*37d0*/  @!P6 IMAD.IADD R96, R96, 0x1, -R6 ;  /* 0x000000016060e824 */ /* 0x000fc400078e0a06 */
[----:B------:R-:W-:Y:S02]  /*37e0*/  IMAD R88, R6, R3, R7 ;  /* 0x0000000306587224 */ /* 0x000fe400078e0207 */
[----:B------:R-:W-:Y:S02]  /*37f0*/  VIADD R3, R2, 0x49 ;  /* 0x0000004902037836 */ /* 0x000fe40000000000 */
[----:B------:R-:W-:Y:S01]  /*3800*/  @!P4 IMAD.MOV R96, RZ, RZ, -R96 ;  /* 0x000000ffff60c224 */ /* 0x000fe200078e0a60 */
[C---:B------:R-:W-:Y:S01]  /*3810*/  ISETP.GT.U32.AND P4, PT, R6.reuse, R84, PT ;  /* 0x000000540600720c */ /* 0x040fe20003f84070 */
[----:B------:R-:W-:Y:S01]  /*3820*/  IMAD.MOV.U32 R5, RZ, RZ, R8 ;  /* 0x000000ffff057224 */ /* 0x000fe200078e0008 */
[----:B------:R-:W-:Y:S01]  /*3830*/  ISETP.GT.U32.AND P6, PT, R6, R88, PT ;  /* 0x000000580600720c */ /* 0x000fe20003fc4070 */
[----:B------:R-:W-:Y:S01]  /*3840*/  @!P2 IMAD.IADD R92, R92, 0x1, -R6 ;  /* 0x000000015c5ca824 */ /* 0x000fe200078e0a06 */
[----:B------:R-:W-:Y:S01]  /*3850*/  ISETP.GE.AND P2, PT, R3, RZ, PT ;  /* 0x000000ff0300720c */ /* 0x000fe20003f46270 */
[----:B------:R-:W-:Y:S01]  /*3860*/  VIADD R8, R2, 0x4a ;  /* 0x0000004a02087836 */ /* 0x000fe20000000000 */
[----:B------:R-:W-:Y:S01]  /*3870*/  IABS R7, R3 ;  /* 0x0000000300077213 */ /* 0x000fe20000000000 */
[----:B------:R-:W-:-:S03]  /*3880*/  IMAD.HI.U32 R3, R4, R5, RZ ;  /* 0x0000000504037227 */ /* 0x000fc600078e00ff */
[----:B------:R-:W-:Y:S01]  /*3890*/  IABS R9, R8 ;  /* 0x0000000800097213 */ /* 0x000fe20000000000 */
[----:B------:R-:W-:Y:S02]  /*38a0*/  IMAD.MOV R80, RZ, RZ, -R3 ;  /* 0x000000ffff507224 */ /* 0x000fe400078e0a03 */
[----:B------:R-:W-:-:S04]  /*38b0*/  IMAD.HI.U32 R3, R4, R7, RZ ;  /* 0x0000000704037227 */ /* 0x000fc800078e00ff */
[--C-:B------:R-:W-:Y:S02]  /*38c0*/  @!P4 IMAD.IADD R84, R84, 0x1, -R6.reuse ;  /* 0x000000015454c824 */ /* 0x100fe400078e0a06 */
[----:B------:R-:W-:Y:S02]  /*38d0*/  IMAD.MOV R3, RZ, RZ, -R3 ;  /* 0x000000ffff037224 */ /* 0x000fe400078e0a03 */
[----:B------:R-:W-:Y:S01]  /*38e0*/  @!P6 IMAD.IADD R88, R88, 0x1, -R6 ;  /* 0x000000015858e824 */ /* 0x000fe200078e0a06 */
[C---:B------:R-:W-:Y:S01]  /*38f0*/  ISETP.GT.U32.AND P4, PT, R6.reuse, R84, PT ;  /* 0x000000540600720c */ /* 0x040fe20003f84070 */
[----:B------:R-:W-:Y:S02]  /*3900*/  IMAD R76, R6, R3, R7 ;  /* 0x00000003064c7224 */ /* 0x000fe400078e0207 */
[----:B------:R-:W-:Y:S01]  /*3910*/  IMAD.HI.U32 R3, R4, R9, RZ ;  /* 0x0000000904037227 */ /* 0x000fe200078e00ff */
[----:B------:R-:W-:-:S03]  /*3920*/  ISETP.GT.U32.AND P6, PT, R6, R88, PT ;  /* 0x000000580600720c */ /* 0x000fc60003fc4070 */
[----:B------:R-:W-:Y:S02]  /*3930*/  IMAD.MOV R3, RZ, RZ, -R3 ;  /* 0x000000ffff037224 */ /* 0x000fe400078e0a03 */
[----:B------:R-:W-:Y:S02]  /*3940*/  VIADD R12, R2, 0x4b ;  /* 0x0000004b020c7836 */ /* 0x000fe40000000000 */
[----:B------:R-:W-:Y:S02]  /*3950*/  IMAD R72, R6, R3, R9 ;  /* 0x0000000306487224 */ /* 0x000fe400078e0209 */
[----:B------:R-:W-:Y:S01]  /*3960*/  @!P3 IMAD.MOV R92, RZ, RZ, -R92 ;  /* 0x000000ffff5cb224 */ /* 0x000fe200078e0a5c */
[----:B------:R-:W-:Y:S01]  /*3970*/  ISETP.GE.AND P3, PT, R8, RZ, PT ;  /* 0x000000ff0800720c */ /* 0x000fe20003f66270 */
[--C-:B------:R-:W-:Y:S01]  /*3980*/  @!P4 IMAD.IADD R84, R84, 0x1, -R6.reuse ;  /* 0x000000015454c824 */ /* 0x100fe200078e0a06 */
[----:B------:R-:W-:Y:S01]  /*3990*/  IABS R11, R12 ;  /* 0x0000000c000b7213 */ /* 0x000fe20000000000 */
[----:B------:R-:W-:Y:S01]  /*39a0*/  VIADD R8, R2, 0x4c ;  /* 0x0000004c02087836 */ /* 0x000fe20000000000 */
[----:B------:R-:W-:Y:S01]  /*39b0*/  ISETP.GT.U32.AND P4, PT, R6, R72, PT ;  /* 0x000000480600720c */ /* 0x000fe20003f84070 */
[----:B------:R-:W-:-:S02]  /*39c0*/  @!P6 IMAD.IADD R88, R88, 0x1, -R6 ;  /* 0x000000015858e824 */ /* 0x000fc400078e0a06 */
[----:B------:R-:W-:Y:S01]  /*39d0*/  IMAD R80, R6, R80, R5 ;  /* 0x0000005006507224 */ /* 0x000fe200078e0205 */
[----:B------:R-:W-:Y:S01]  /*39e0*/  IABS R7, R8 ;  /* 0x0000000800077213 */ /* 0x000fe20000000000 */
[----:B------:R-:W-:-:S03]  /*39f0*/  IMAD.HI.U32 R5, R4, R11, RZ ;  /* 0x0000000b04057227 */ /* 0x000fc600078e00ff */
[C---:B------:R-:W-:Y:S01]  /*3a00*/  ISETP.GT.U32.AND P6, PT, R6.reuse, R80, PT ;  /* 0x000000500600720c */ /* 0x040fe20003fc4070 */
[----:B------:R-:W-:Y:S01]  /*3a10*/  @!P0 IMAD.MOV R88, RZ, RZ, -R88 ;  /* 0x000000ffff588224 */ /* 0x000fe200078e0a58 */
[----:B------:R-:W-:Y:S01]  /*3a20*/  ISETP.GT.U32.AND P0, PT, R6, R76, PT ;  /* 0x0000004c0600720c */ /* 0x000fe20003f04070 */
[----:B------:R-:W-:Y:S02]  /*3a30*/  IMAD.MOV R5, RZ, RZ, -R5 ;  /* 0x000000ffff057224 */ /* 0x000fe400078e0a05 */
[----:B------:R-:W-:Y:S02]  /*3a40*/  VIADD R13, R2, 0x4d ;  /* 0x0000004d020d7836 */ /* 0x000fe40000000000 */
[----:B------:R-:W-:-:S04]  /*3a50*/  IMAD.HI.U32 R3, R4, R7, RZ ;  /* 0x0000000704037227 */ /* 0x000fc800078e00ff */
[----:B------:R-:W-:Y:S01]  /*3a60*/  IMAD R68, R6, R5, R11 ;  /* 0x0000000506447224 */ /* 0x000fe200078e020b */
[----:B------:R-:W-:Y:S01]  /*3a70*/  IABS R5, R13 ;  /* 0x0000000d00057213 */ /* 0x000fe20000000000 */
[----:B------:R-:W-:Y:S02]  /*3a80*/  @!P4 IMAD.IADD R72, R72, 0x1, -R6 ;  /* 0x000000014848c824 */ /* 0x000fe400078e0a06 */
[----:B------:R-:W-:Y:S02]  /*3a90*/  IMAD.MOV R3, RZ, RZ, -R3 ;  /* 0x000000ffff037224 */ /* 0x000fe400078e0a03 */
[----:B------:R-:W-:Y:S01]  /*3aa0*/  @!P1 IMAD.MOV R84, RZ, RZ, -R84 ;  /* 0x000000ffff549224 */ /* 0x000fe200078e0a54 */
[C---:B------:R-:W-:Y:S01]  /*3ab0*/  ISETP.GT.U32.AND P1, PT, R6.reuse, R72, PT ;  /* 0x000000480600720c */ /* 0x040fe20003f24070 */
[----:B------:R-:W-:Y:S02]  /*3ac0*/  IMAD R64, R6, R3, R7 ;  /* 0x0000000306407224 */ /* 0x000fe400078e0207 */
[----:B------:R-:W-:-:S04]  /*3ad0*/  IMAD.HI.U32 R3, R4, R5, RZ ;  /* 0x0000000504037227 */ /* 0x000fc800078e00ff */
[--C-:B------:R-:W-:Y:S02]  /*3ae0*/  @!P0 IMAD.IADD R76, R76, 0x1, -R6.reuse ;  /* 0x000000014c4c8824 */ /* 0x100fe400078e0a06 */
[----:B------:R-:W-:Y:S02]  /*3af0*/  IMAD.MOV R3, RZ, RZ, -R3 ;  /* 0x000000ffff037224 */ /* 0x000fe400078e0a03 */
[--C-:B------:R-:W-:Y:S01]  /*3b00*/  @!P6 IMAD.IADD R80, R80, 0x1, -R6.reuse ;  /* 0x000000015050e824 */ /* 0x100fe200078e0a06 */
[C---:B------:R-:W-:Y:S01]  /*3b10*/  ISETP.GT.U32.AND P4, PT, R6.reuse, R76, PT ;  /* 0x0000004c0600720c */ /* 0x040fe20003f84070 */
[C---:B------:R-:W-:Y:S01]  /*3b20*/  IMAD R60, R6.reuse, R3, R5 ;  /* 0x00000003063c7224 */ /* 0x040fe200078e0205 */
[----:B------:R-:W-:Y:S01]  /*3b30*/  ISETP.GT.U32.AND P6, PT, R6, R68, PT ;  /* 0x000000440600720c */ /* 0x000fe20003fc4070 */
[----:B------:R-:W-:Y:S01]  /*3b40*/  @!P1 IMAD.IADD R72, R72, 0x1, -R6 ;  /* 0x0000000148489824 */ /* 0x000fe200078e0a06 */
[----:B------:R-:W-:Y:S01]  /*3b50*/  ISETP.GT.U32.AND P0, PT, R6, R80, PT ;  /* 0x000000500600720c */ /* 0x000fe20003f04070 */
[----:B------:R-:W-:Y:S01]  /*3b60*/  VIADD R14, R2, 0x4e ;  /* 0x0000004e020e7836 */ /* 0x000fe20000000000 */
[----:B------:R-:W-:Y:S01]  /*3b70*/  ISETP.GT.U32.AND P1, PT, R6, R60, PT ;  /* 0x0000003c0600720c */ /* 0x000fe20003f24070 */
[----:B------:R-:W-:-:S02]  /*3b80*/  VIADD R15, R2, 0x4f ;  /* 0x0000004f020f7836 */ /* 0x000fc40000000000 */
[----:B------:R-:W-:Y:S01]  /*3b90*/  @!P3 IMAD.MOV R72, RZ, RZ, -R72 ;  /* 0x000000ffff48b224 */ /* 0x000fe200078e0a48 */
[----:B------:R-:W-:Y:S01]  /*3ba0*/  IABS R7, R14 ;  /* 0x0000000e00077213 */ /* 0x000fe20000000000 */
[----:B------:R-:W-:Y:S01]  /*3bb0*/  VIADD R19, R2, 0x61 ;  /* 0x0000006102137836 */ /* 0x000fe20000000000 */
[----:B------:R-:W-:Y:S01]  /*3bc0*/  IABS R9, R15 ;  /* 0x0000000f00097213 */ /* 0x000fe20000000000 */
[----:B------:R-:W-:Y:S01]  /*3bd0*/  @!P4 IMAD.IADD R76, R76, 0x1, -R6 ;  /* 0x000000014c4cc824 */ /* 0x000fe200078e0a06 */
[----:B------:R-:W-:Y:S01]  /*3be0*/  ISETP.GE.AND P4, PT, R12, RZ, PT ;  /* 0x000000ff0c00720c */ /* 0x000fe20003f86270 */
[----:B------:R-:W-:Y:S01]  /*3bf0*/  VIADD R12, R2, 0x50 ;  /* 0x00000050020c7836 */ /* 0x000fe20000000000 */
[----:B------:R-:W-:Y:S01]  /*3c00*/  ISETP.GE.AND P3, PT, R14, RZ, PT ;  /* 0x000000ff0e00720c */ /* 0x000fe20003f66270 */
[----:B------:R-:W-:-:S03]  /*3c10*/  IMAD.HI.U32 R3, R4, R7, RZ ;  /* 0x0000000704037227 */ /* 0x000fc600078e00ff */
[----:B------:R-:W-:Y:S01]  /*3c20*/  IABS R11, R12 ;  /* 0x0000000c000b7213 */ /* 0x000fe20000000000 */
[--C-:B------:R-:W-:Y:S01]  /*3c30*/  @!P0 IMAD.IADD R80, R80, 0x1, -R6.reuse ;  /* 0x0000000150508824 */ /* 0x100fe200078e0a06 */
[----:B------:R-:W-:Y:S01]  /*3c40*/  ISETP.GT.U32.AND P0, PT, R6, R64, PT ;  /* 0x000000400600720c */ /* 0x000fe20003f04070 */
[--C-:B------:R-:W-:Y:S02]  /*3c50*/  @!P1 IMAD.IADD R60, R60, 0x1, -R6.reuse ;  /* 0x000000013c3c9824 */ /* 0x100fe400078e0a06 */
[----:B------:R-:W-:Y:S02]  /*3c60*/  IMAD.MOV R3, RZ, RZ, -R3 ;  /* 0x000000ffff037224 */ /* 0x000fe400078e0a03 */
[----:B------:R-:W-:Y:S02]  /*3c70*/  @!P6 IMAD.IADD R68, R68, 0x1, -R6 ;  /* 0x000000014444e824 */ /* 0x000fe400078e0a06 */
[----:B------:R-:W-:Y:S01]  /*3c80*/  @!P5 IMAD.MOV R80, RZ, RZ, -R80 ;  /* 0x000000ffff50d224 */ /* 0x000fe200078e0a50 */
[C---:B------:R-:W-:Y:S01]  /*3c90*/  ISETP.GT.U32.AND P5, PT, R6.reuse, R60, PT ;  /* 0x0000003c0600720c */ /* 0x040fe20003fa4070 */
[C---:B------:R-:W-:Y:S01]  /*3ca0*/  IMAD R56, R6.reuse, R3, R7 ;  /* 0x0000000306387224 */ /* 0x040fe200078e0207 */
[----:B------:R-:W-:Y:S01]  /*3cb0*/  ISETP.GT.U32.AND P6, PT, R6, R68, PT ;  /* 0x000000440600720c */ /* 0x000fe20003fc4070 */
[----:B------:R-:W-:-:S04]  /*3cc0*/  IMAD.HI.U32 R3, R4, R11, RZ ;  /* 0x0000000b04037227 */ /* 0x000fc800078e00ff */
[----:B------:R-:W-:Y:S02]  /*3cd0*/  IMAD.MOV R3, RZ, RZ, -R3 ;  /* 0x000000ffff037224 */ /* 0x000fe400078e0a03 */
[----:B------:R-:W-:-:S04]  /*3ce0*/  IMAD.HI.U32 R5, R4, R9, RZ ;  /* 0x0000000904057227 */ /* 0x000fc800078e00ff */
[----:B------:R-:W-:Y:S02]  /*3cf0*/  IMAD R48, R6, R3, R11 ;  /* 0x0000000306307224 */ /* 0x000fe400078e020b */
[----:B------:R-:W-:Y:S02]  /*3d00*/  IMAD.MOV R5, RZ, RZ, -R5 ;  /* 0x000000ffff057224 */ /* 0x000fe400078e0a05 */
[--C-:B------:R-:W-:Y:S01]  /*3d10*/  @!P5 IMAD.IADD R60, R60, 0x1, -R6.reuse ;  /* 0x000000013c3cd824 */ /* 0x100fe200078e0a06 */
[----:B------:R-:W-:Y:S01]  /*3d20*/  ISETP.GT.U32.AND P5, PT, R6, R48, PT ;  /* 0x000000300600720c */ /* 0x000fe20003fa4070 */
[----:B------:R-:W-:Y:S01]  /*3d30*/  @!P6 IMAD.IADD R68, R68, 0x1, -R6 ;  /* 0x000000014444e824 */ /* 0x000fe200078e0a06 */
[----:B------:R-:W-:Y:S01]  /*3d40*/  ISETP.GE.AND P6, PT, R8, RZ, PT ;  /* 0x000000ff0800720c */ /* 0x000fe20003fc6270 */
[----:B------:R-:W-:Y:S02]  /*3d50*/  IMAD R52, R6, R5, R9 ;  /* 0x0000000506347224 */ /* 0x000fe400078e0209 */
[----:B------:R-:W-:-:S02]  /*3d60*/  VIADD R8, R2, 0x51 ;  /* 0x0000005102087836 */ /* 0x000fc40000000000 */
[----:B------:R-:W-:Y:S01]  /*3d70*/  @!P0 IMAD.IADD R64, R64, 0x1, -R6 ;  /* 0x0000000140408824 */ /* 0x000fe200078e0a06 */
[----:B------:R-:W-:Y:S01]  /*3d80*/  ISETP.GE.AND P0, PT, R13, RZ, PT ;  /* 0x000000ff0d00720c */ /* 0x000fe20003f06270 */
[----:B------:R-:W-:Y:S01]  /*3d90*/  @!P4 IMAD.MOV R68, RZ, RZ, -R68 ;  /* 0x000000ffff44c224 */ /* 0x000fe200078e0a44 */
[----:B------:R-:W-:Y:S01]  /*3da0*/  ISETP.GT.U32.AND P4, PT, R6, R52, PT ;  /* 0x000000340600720c */ /* 0x000fe20003f84070 */
[----:B------:R-:W-:Y:S01]  /*3db0*/  VIADD R13, R2, 0x52 ;  /* 0x00000052020d7836 */ /* 0x000fe20000000000 */
[----:B------:R-:W-:Y:S01]  /*3dc0*/  IABS R5, R8 ;  /* 0x0000000800057213 */ /* 0x000fe20000000000 */
[----:B------:R-:W-:Y:S01]  /*3dd0*/  @!P2 IMAD.MOV R76, RZ, RZ, -R76 ;  /* 0x000000ffff4ca224 */ /* 0x000fe200078e0a4c */
[----:B------:R-:W-:Y:S01]  /*3de0*/  ISETP.GT.U32.AND P1, PT, R6, R64, PT ;  /* 0x000000400600720c */ /* 0x000fe20003f24070 */
[----:B------:R-:W-:Y:S01]  /*3df0*/  @!P5 IMAD.IADD R48, R48, 0x1, -R6 ;  /* 0x000000013030d824 */ /* 0x000fe200078e0a06 */
[----:B------:R-:W-:Y:S01]  /*3e00*/  ISETP.GT.U32.AND P2, PT, R6, R56, PT ;  /* 0x000000380600720c */ /* 0x000fe20003f44070 */
[----:B------:R-:W-:Y:S01]  /*3e10*/  IMAD.HI.U32 R3, R4, R5, RZ ;  /* 0x0000000504037227 */ /* 0x000fe200078e00ff */
[----:B------:R-:W-:-:S02]  /*3e20*/  IABS R7, R13 ;  /* 0x0000000d00077213 */ /* 0x000fc40000000000 */
[----:B------:R-:W-:Y:S01]  /*3e30*/  ISETP.GT.U32.AND P5, PT, R6, R48, PT ;  /* 0x000000300600720c */ /* 0x000fe20003fa4070 */
[----:B------:R-:W-:Y:S02]  /*3e40*/  IMAD.MOV R44, RZ, RZ, -R3 ;  /* 0x000000ffff2c7224 */ /* 0x000fe400078e0a03 */
[----:B------:R-:W-:-:S04]  /*3e50*/  IMAD.HI.U32 R3, R4, R7, RZ ;  /* 0x0000000704037227 */ /* 0x000fc800078e00ff */
[--C-:B------:R-:W-:Y:S02]  /*3e60*/  @!P4 IMAD.IADD R52, R52, 0x1, -R6.reuse ;  /* 0x000000013434c824 */ /* 0x100fe400078e0a06 */
[----:B------:R-:W-:Y:S02]  /*3e70*/  IMAD.MOV R3, RZ, RZ, -R3 ;  /* 0x000000ffff037224 */ /* 0x000fe400078e0a03 */
[--C-:B------:R-:W-:Y:S01]  /*3e80*/  @!P1 IMAD.IADD R64, R64, 0x1, -R6.reuse ;  /* 0x0000000140409824 */ /* 0x100fe200078e0a06 */
[----:B------:R-:W-:Y:S01]  /*3e90*/  ISETP.GT.U32.AND P4, PT, R6, R52, PT ;  /* 0x000000340600720c */ /* 0x000fe20003f84070 */
[----:B------:R-:W-:Y:S01]  /*3ea0*/  @!P2 IMAD.IADD R56, R56, 0x1, -R6 ;  /* 0x000000013838a824 */ /* 0x000fe200078e0a06 */
[----:B------:R-:W-:Y:S01]  /*3eb0*/  ISETP.GE.AND P2, PT, R12, RZ, PT ;  /* 0x000000ff0c00720c */ /* 0x000fe20003f46270 */
[C---:B------:R-:W-:Y:S01]  /*3ec0*/  IMAD R40, R6.reuse, R3, R7 ;  /* 0x0000000306287224 */ /* 0x040fe200078e0207 */
[----:B------:R-:W-:Y:S01]  /*3ed0*/  ISETP.GE.AND P1, PT, R15, RZ, PT ;  /* 0x000000ff0f00720c */ /* 0x000fe20003f26270 */
[----:B------:R-:W-:Y:S01]  /*3ee0*/  @!P6 IMAD.MOV R64, RZ, RZ, -R64 ;  /* 0x000000ffff40e224 */ /* 0x000fe200078e0a40 */
[----:B------:R-:W-:Y:S01]  /*3ef0*/  ISETP.GT.U32.AND P6, PT, R6, R56, PT ;  /* 0x000000380600720c */ /* 0x000fe20003fc4070 */
[----:B------:R-:W-:Y:S01]  /*3f00*/  @!P5 IMAD.IADD R48, R48, 0x1, -R6 ;  /* 0x000000013030d824 */ /* 0x000fe200078e0a06 */
[----:B------:R-:W-:Y:S01]  /*3f10*/  ISETP.GT.U32.AND P5, PT, R6, R40, PT ;  /* 0x000000280600720c */ /* 0x000fe20003fa4070 */
[----:B------:R-:W-:-:S02]  /*3f20*/  VIADD R12, R2, 0x53 ;  /* 0x00000053020c7836 */ /* 0x000fc40000000000 */
[----:B------:R-:W-:Y:S02]  /*3f30*/  VIADD R14, R2, 0x54 ;  /* 0x00000054020e7836 */ /* 0x000fe40000000000 */
[----:B------:R-:W-:Y:S01]  /*3f40*/  @!P4 IMAD.IADD R52, R52, 0x1, -R6 ;  /* 0x000000013434c824 */ /* 0x000fe200078e0a06 */
[----:B------:R-:W-:Y:S01]  /*3f50*/  IABS R9, R12 ;  /* 0x0000000c00097213 */ /* 0x000fe20000000000 */
[----:B------:R-:W-:Y:S01]  /*3f60*/  IMAD R44, R6, R44, R5 ;  /* 0x0000002c062c7224 */ /* 0x000fe200078e0205 */
[----:B------:R-:W-:Y:S01]  /*3f70*/  ISETP.GE.AND P4, PT, R8, RZ, PT ;  /* 0x000000ff0800720c */ /* 0x000fe20003f86270 */
[----:B------:R-:W-:Y:S01]  /*3f80*/  VIADD R8, R2, 0x55 ;  /* 0x0000005502087836 */ /* 0x000fe20000000000 */
[----:B------:R-:W-:Y:S01]  /*3f90*/  IABS R11, R14 ;  /* 0x0000000e000b7213 */ /* 0x000fe20000000000 */
[----:B------:R-:W-:-:S03]  /*3fa0*/  IMAD.HI.U32 R3, R4, R9, RZ ;  /* 0x0000000904037227 */ /* 0x000fc600078e00ff */
[----:B------:R-:W-:Y:S01]  /*3fb0*/  IABS R7, R8 ;  /* 0x0000000800077213 */ /* 0x000fe20000000000 */
[--C-:B------:R-:W-:Y:S01]  /*3fc0*/  @!P6 IMAD.IADD R56, R56, 0x1, -R6.reuse ;  /* 0x000000013838e824 */ /* 0x100fe200078e0a06 */
[----:B------:R-:W-:Y:S01]  /*3fd0*/  ISETP.GT.U32.AND P6, PT, R6, R44, PT ;  /* 0x0000002c0600720c */ /* 0x000fe20003fc4070 */
[----:B------:R-:W-:Y:S02]  /*3fe0*/  @!P5 IMAD.IADD R40, R40, 0x1, -R6 ;  /* 0x000000012828d824 */ /* 0x000fe400078e0a06 */
[----:B------:R-:W-:Y:S02]  /*3ff0*/  IMAD.MOV R3, RZ, RZ, -R3 ;  /* 0x000000ffff037224 */ /* 0x000fe400078e0a03 */
[----:B------:R-:W-:-:S04]  /*4000*/  IMAD.HI.U32 R5, R4, R11, RZ ;  /* 0x0000000b04057227 */ /* 0x000fc800078e00ff */
[----:B------:R-:W-:Y:S01]  /*4010*/  @!P3 IMAD.MOV R56, RZ, RZ, -R56 ;  /* 0x000000ffff38b224 */ /* 0x000fe200078e0a38 */
[C---:B------:R-:W-:Y:S01]  /*4020*/  ISETP.GT.U32.AND P3, PT, R6.reuse, R40, PT ;  /* 0x000000280600720c */ /* 0x040fe20003f64070 */
[----:B------:R-:W-:Y:S02]  /*4030*/  IMAD R36, R6, R3, R9 ;  /* 0x0000000306247224 */ /* 0x000fe400078e0209 */
[----:B------:R-:W-:-:S03]  /*4040*/  IMAD.HI.U32 R3, R4, R7, RZ ;  /* 0x0000000704037227 */ /* 0x000fc600078e00ff */
[C---:B------:R-:W-:Y:S01]  /*4050*/  ISETP.GT.U32.AND P5, PT, R6.reuse, R36, PT ;  /* 0x000000240600720c */ /* 0x040fe20003fa4070 */
[----:B------:R-:W-:Y:S02]  /*4060*/  IMAD.MOV R5, RZ, RZ, -R5 ;  /* 0x000000ffff057224 */ /* 0x000fe400078e0a05 */
[----:B------:R-:W-:Y:S02]  /*4070*/  IMAD.MOV R3, RZ, RZ, -R3 ;  /* 0x000000ffff037224 */ /* 0x000fe400078e0a03 */
[C---:B------:R-:W-:Y:S02]  /*4080*/  IMAD R32, R6.reuse, R5, R11 ;  /* 0x0000000506207224 */ /* 0x040fe400078e020b */
[C---:B------:R-:W-:Y:S02]  /*4090*/  IMAD R28, R6.reuse, R3, R7 ;  /* 0x00000003061c7224 */ /* 0x040fe400078e0207 */
[----:B------:R-:W-:Y:S01]  /*40a0*/  @!P2 IMAD.MOV R48, RZ, RZ, -R48 ;  /* 0x000000ffff30a224 */ /* 0x000fe200078e0a30 */
[----:B------:R-:W-:Y:S01]  /*40b0*/  ISETP.GT.U32.AND P2, PT, R6, R32, PT ;  /* 0x000000200600720c */ /* 0x000fe20003f44070 */
[--C-:B------:R-:W-:Y:S01]  /*40c0*/  @!P6 IMAD.IADD R44, R44, 0x1, -R6.reuse ;  /* 0x000000012c2ce824 */ /* 0x100fe200078e0a06 */
[----:B------:R-:W-:Y:S01]  /*40d0*/  ISETP.GE.AND P6, PT, R13, RZ, PT ;  /* 0x000000ff0d00720c */ /* 0x000fe20003fc6270 */
[----:B------:R-:W-:Y:S01]  /*40e0*/  @!P3 IMAD.IADD R40, R40, 0x1, -R6 ;  /* 0x000000012828b824 */ /* 0x000fe200078e0a06 */
[----:B------:R-:W-:Y:S01]  /*40f0*/  ISETP.GT.U32.AND P3, PT, R6, R28, PT ;  /* 0x0000001c0600720c */ /* 0x000fe20003f64070 */
[----:B------:R-:W-:-:S02]  /*4100*/  VIADD R13, R2, 0x56 ;  /* 0x00000056020d7836 */ /* 0x000fc40000000000 */
[----:B------:R-:W-:Y:S01]  /*4110*/  @!P5 IMAD.IADD R36, R36, 0x1, -R6 ;  /* 0x000000012424d824 */ /* 0x000fe200078e0a06 */
[----:B------:R-:W-:Y:S01]  /*4120*/  ISETP.GE.AND P5, PT, R8, RZ, PT ;  /* 0x000000ff0800720c */ /* 0x000fe20003fa6270 */
[----:B------:R-:W-:Y:S01]  /*4130*/  VIADD R9, R2, 0x57 ;  /* 0x0000005702097836 */ /* 0x000fe20000000000 */
[----:B------:R-:W-:Y:S01]  /*4140*/  IABS R5, R13 ;  /* 0x0000000d00057213 */ /* 0x000fe20000000000 */
[----:B------:R-:W-:Y:S01]  /*4150*/  @!P0 IMAD.MOV R60, RZ, RZ, -R60 ;  /* 0x000000ffff3c8224 */ /* 0x000fe200078e0a3c */
[----:B------:R-:W-:Y:S01]  /*4160*/  ISETP.GT.U32.AND P0, PT, R6, R44, PT ;  /* 0x0000002c0600720c */ /* 0x000fe20003f04070 */
[----:B------:R-:W-:Y:S01]  /*4170*/  @!P2 IMAD.IADD R32, R32, 0x1, -R6 ;  /* 0x000000012020a824 */ /* 0x000fe200078e0a06 */
[----:B------:R-:W-:Y:S01]  /*4180*/  ISETP.GT.U32.AND P2, PT, R6, R36, PT ;  /* 0x000000240600720c */ /* 0x000fe20003f44070 */
[----:B------:R-:W-:Y:S01]  /*4190*/  IMAD.HI.U32 R3, R4, R5, RZ ;  /* 0x0000000504037227 */ /* 0x000fe200078e00ff */
[----:B------:R-:W-:-:S03]  /*41a0*/  IABS R7, R9 ;  /* 0x0000000900077213 */ /* 0x000fc60000000000 */
[----:B------:R-:W-:Y:S02]  /*41b0*/  @!P3 IMAD.IADD R28, R28, 0x1, -R6 ;  /* 0x000000011c1cb824 */ /* 0x000fe400078e0a06 */
[----:B------:R-:W-:Y:S02]  /*41c0*/  IMAD.MOV R3, RZ, RZ, -R3 ;  /* 0x000000ffff037224 */ /* 0x000fe400078e0a03 */
[----:B------:R-:W-:Y:S01]  /*41d0*/  VIADD R8, R2, 0x58 ;  /* 0x0000005802087836 */ /* 0x000fe20000000000 */
[C---:B------:R-:W-:Y:S01]  /*41e0*/  ISETP.GT.U32.AND P3, PT, R6.reuse, R28, PT ;  /* 0x0000001c0600720c */ /* 0x040fe20003f64070 */
[----:B------:R-:W-:Y:S02]  /*41f0*/  IMAD R24, R6, R3, R5 ;  /* 0x0000000306187224 */ /* 0x000fe400078e0205 */
[----:B------:R-:W-:Y:S01]  /*4200*/  IMAD.HI.U32 R3, R4, R7, RZ ;  /* 0x0000000704037227 */ /* 0x000fe200078e00ff */
[----:B------:R-:W-:-:S03]  /*4210*/  IABS R5, R8 ;  /* 0x0000000800057213 */ /* 0x000fc60000000000 */
[----:B------:R-:W-:Y:S02]  /*4220*/  IMAD.MOV R3, RZ, RZ, -R3 ;  /* 0x000000ffff037224 */ /* 0x000fe400078e0a03 */
[--C-:B------:R-:W-:Y:S01]  /*4230*/  @!P2 IMAD.IADD R36, R36, 0x1, -R6.reuse ;  /* 0x000000012424a824 */ /* 0x100fe200078e0a06 */
[C---:B------:R-:W-:Y:S01]  /*4240*/  ISETP.GT.U32.AND P2, PT, R6.reuse, R24, PT ;  /* 0x000000180600720c */ /* 0x040fe20003f44070 */
[----:B------:R-:W-:Y:S02]  /*4250*/  IMAD R20, R6, R3, R7 ;  /* 0x0000000306147224 */ /* 0x000fe400078e0207 */
[--C-:B------:R-:W-:Y:S02]  /*4260*/  @!P3 IMAD.IADD R28, R28, 0x1, -R6.reuse ;  /* 0x000000011c1cb824 */ /* 0x100fe400078e0a06 */
[----:B------:R-:W-:Y:S01]  /*4270*/  @!P0 IMAD.IADD R44, R44, 0x1, -R6 ;  /* 0x000000012c2c8824 */ /* 0x000fe200078e0a06 */
[----:B------:R-:W-:Y:S01]  /*4280*/  ISETP.GT.U32.AND P3, PT, R6, R20, PT ;  /* 0x000000140600720c */ /* 0x000fe20003f64070 */
[----:B------:R-:W-:Y:S01]  /*4290*/  VIADD R11, R2, 0x59 ;  /* 0x00000059020b7836 */ /* 0x000fe20000000000 */
[----:B------:R-:W-:Y:S01]  /*42a0*/  ISETP.GE.AND P0, PT, R14, RZ, PT ;  /* 0x000000ff0e00720c */ /* 0x000fe20003f06270 */
[----:B------:R-:W-:Y:S01]  /*42b0*/  @!P4 IMAD.MOV R44, RZ, RZ, -R44 ;  /* 0x000000ffff2cc224 */ /* 0x000fe200078e0a2c */
[----:B------:R-:W-:Y:S01]  /*42c0*/  ISETP.GT.U32.AND P4, PT, R6, R32, PT ;  /* 0x000000200600720c */ /* 0x000fe20003f84070 */
[----:B------:R-:W-:Y:S01]  /*42d0*/  IMAD.HI.U32 R3, R4, R5, RZ ;  /* 0x0000000504037227 */ /* 0x000fe200078e00ff */
[----:B------:R-:W-:-:S03]  /*42e0*/  IABS R7, R11 ;  /* 0x0000000b00077213 */ /* 0x000fc60000000000 */
[--C-:B------:R-:W-:Y:S02]  /*42f0*/  @!P2 IMAD.IADD R24, R24, 0x1, -R6.reuse ;  /* 0x000000011818a824 */ /* 0x100fe400078e0a06 */
[----:B------:R-:W-:Y:S02]  /*4300*/  IMAD.MOV R3, RZ, RZ, -R3 ;  /* 0x000000ffff037224 */ /* 0x000fe400078e0a03 */
[----:B------:R-:W-:Y:S01]  /*4310*/  @!P3 IMAD.IADD R20, R20, 0x1, -R6 ;  /* 0x000000011414b824 */ /* 0x000fe200078e0a06 */
[C---:B------:R-:W-:Y:S01]  /*4320*/  ISETP.GT.U32.AND P2, PT, R6.reuse, R24, PT ;  /* 0x000000180600720c */ /* 0x040fe20003f44070 */
[C---:B------:R-:W-:Y:S02]  /*4330*/  IMAD R16, R6.reuse, R3, R5 ;  /* 0x0000000306107224 */ /* 0x040fe400078e0205 */
[----:B------:R-:W-:Y:S01]  /*4340*/  @!P1 IMAD.MOV R52, RZ, RZ, -R52 ;  /* 0x000000ffff349224 */ /* 0x000fe200078e0a34 */
[----:B------:R-:W-:Y:S01]  /*4350*/  ISETP.GT.U32.AND P3, PT, R6, R20, PT ;  /* 0x000000140600720c */ /* 0x000fe20003f64070 */
[----:B------:R-:W-:Y:S01]  /*4360*/  IMAD.HI.U32 R3, R4, R7, RZ ;  /* 0x0000000704037227 */ /* 0x000fe200078e00ff */
[----:B------:R-:W-:-:S03]  /*4370*/  ISETP.GE.AND P1, PT, R12, RZ, PT ;  /* 0x000000ff0c00720c */ /* 0x000fc60003f26270 */
[----:B------:R-:W-:Y:S02]  /*4380*/  VIADD R12, R2, 0x5a ;  /* 0x0000005a020c7836 */ /* 0x000fe40000000000 */
[----:B------:R-:W-:Y:S02]  /*4390*/  IMAD.MOV R3, RZ, RZ, -R3 ;  /* 0x000000ffff037224 */ /* 0x000fe400078e0a03 */
[--C-:B------:R-:W-:Y:S01]  /*43a0*/  @!P4 IMAD.IADD R32, R32, 0x1, -R6.reuse ;  /* 0x000000012020c824 */ /* 0x100fe200078e0a06 */
[----:B------:R-:W-:Y:S01]  /*43b0*/  ISETP.GE.AND P4, PT, R9, RZ, PT ;  /* 0x000000ff0900720c */ /* 0x000fe20003f86270 */
[--C-:B------:R-:W-:Y:S01]  /*43c0*/  @!P2 IMAD.IADD R24, R24, 0x1, -R6.reuse ;  /* 0x000000011818a824 */ /* 0x100fe200078e0a06 */
[----:B------:R-:W-:Y:S01]  /*43d0*/  IABS R9, R12 ;  /* 0x0000000c00097213 */ /* 0x000fe20000000000 */
[----:B------:R-:W-:Y:S01]  /*43e0*/  @!P3 IMAD.IADD R20, R20, 0x1, -R6 ;  /* 0x000000011414b824 */ /* 0x000fe200078e0a06 */
[----:B------:R-:W-:Y:S01]  /*43f0*/  ISETP.GE.AND P2, PT, R12, RZ, PT ;  /* 0x000000ff0c00720c */ /* 0x000fe20003f46270 */
[----:B------:R-:W-:-:S02]  /*4400*/  IMAD R12, R6, R3, R7 ;  /* 0x00000003060c7224 */ /* 0x000fc400078e0207 */
[----:B------:R-:W-:Y:S01]  /*4410*/  @!P6 IMAD.MOV R40, RZ, RZ, -R40 ;  /* 0x000000ffff28e224 */ /* 0x000fe200078e0a28 */
[----:B------:R-:W-:Y:S01]  /*4420*/  ISETP.GE.AND P6, PT, R13, RZ, PT ;  /* 0x000000ff0d00720c */ /* 0x000fe20003fc6270 */
[----:B------:R-:W-:Y:S01]  /*4430*/  @!P0 IMAD.MOV R32, RZ, RZ, -R32 ;  /* 0x000000ffff208224 */ /* 0x000fe200078e0a20 */
[----:B------:R-:W-:Y:S01]  /*4440*/  ISETP.GT.U32.AND P3, PT, R6, R12, PT ;  /* 0x0000000c0600720c */ /* 0x000fe20003f64070 */
[----:B------:R-:W-:Y:S01]  /*4450*/  VIADD R13, R2, 0x5b ;  /* 0x0000005b020d7836 */ /* 0x000fe20000000000 */
[----:B------:R-:W-:Y:S01]  /*4460*/  ISETP.GT.U32.AND P0, PT, R6, R16, PT ;  /* 0x000000100600720c */ /* 0x000fe20003f04070 */
[----:B------:R-:W-:-:S03]  /*4470*/  IMAD.HI.U32 R5, R4, R9, RZ ;  /* 0x0000000904057227 */ /* 0x000fc600078e00ff */
[----:B------:R-:W-:Y:S01]  /*4480*/  IABS R7, R13 ;  /* 0x0000000d00077213 */ /* 0x000fe20000000000 */
[----:B------:R-:W-:Y:S02]  /*4490*/  IMAD.MOV R5, RZ, RZ, -R5 ;  /* 0x000000ffff057224 */ /* 0x000fe400078e0a05 */
[----:B------:R-:W-:Y:S01]  /*44a0*/  @!P1 IMAD.MOV R36, RZ, RZ, -R36 ;  /* 0x000000ffff249224 */ /* 0x000fe200078e0a24 */
[----:B------:R-:W-:Y:S01]  /*44b0*/  ISETP.GE.AND P1, PT, R8, RZ, PT ;  /* 0x000000ff0800720c */ /* 0x000fe20003f26270 */
[----:B------:R-:W-:-:S04]  /*44c0*/  IMAD.HI.U32 R3, R4, R7, RZ ;  /* 0x0000000704037227 */ /* 0x000fc800078e00ff */
[--C-:B------:R-:W-:Y:S02]  /*44d0*/  @!P3 IMAD.IADD R12, R12, 0x1, -R6.reuse ;  /* 0x000000010c0cb824 */ /* 0x100fe400078e0a06 */
[----:B------:R-:W-:Y:S02]  /*44e0*/  @!P0 IMAD.IADD R16, R16, 0x1, -R6 ;  /* 0x0000000110108824 */ /* 0x000fe400078e0a06 */
[C---:B------:R-:W-:Y:S01]  /*44f0*/  IMAD R8, R6.reuse, R5, R9 ;  /* 0x0000000506087224 */ /* 0x040fe200078e0209 */
[C---:B------:R-:W-:Y:S01]  /*4500*/  ISETP.GT.U32.AND P3, PT, R6.reuse, R12, PT ;  /* 0x0000000c0600720c */ /* 0x040fe20003f64070 */
[----:B------:R-:W-:Y:S01]  /*4510*/  IMAD.MOV R232, RZ, RZ, -R3 ;  /* 0x000000ffffe87224 */ /* 0x000fe200078e0a03 */
[----:B------:R-:W-:Y:S01]  /*4520*/  ISETP.GT.U32.AND P0, PT, R6, R16, PT ;  /* 0x000000100600720c */ /* 0x000fe20003f04070 */
[----:B------:R-:W-:Y:S02]  /*4530*/  VIADD R5, R2, 0x5c ;  /* 0x0000005c02057836 */ /* 0x000fe40000000000 */
[----:B------:R-:W-:Y:S01]  /*4540*/  @!P6 IMAD.MOV R24, RZ, RZ, -R24 ;  /* 0x000000ffff18e224 */ /* 0x000fe200078e0a18 */
[C---:B------:R-:W-:Y:S01]  /*4550*/  ISETP.GT.U32.AND P6, PT, R6.reuse, R8, PT ;  /* 0x000000080600720c */ /* 0x040fe20003fc4070 */
[----:B------:R-:W-:Y:S01]  /*4560*/  IMAD R232, R6, R232, R7 ;  /* 0x000000e806e87224 */ /* 0x000fe200078e0207 */
[----:B------:R-:W-:Y:S01]  /*4570*/  IABS R9, R5 ;  /* 0x0000000500097213 */ /* 0x000fe20000000000 */
[----:B------:R-:W-:Y:S01]  /*4580*/  @!P5 IMAD.MOV R28, RZ, RZ, -R28 ;  /* 0x000000ffff1cd224 */ /* 0x000fe200078e0a1c */
[----:B------:R-:W-:Y:S01]  /*4590*/  ISETP.GE.AND P5, PT, R11, RZ, PT ;  /* 0x000000ff0b00720c */ /* 0x000fe20003fa6270 */
[----:B------:R-:W-:-:S02]  /*45a0*/  VIADD R14, R2, 0x5d ;  /* 0x0000005d020e7836 */ /* 0x000fc40000000000 */
[----:B------:R-:W-:Y:S01]  /*45b0*/  @!P3 IMAD.IADD R12, R12, 0x1, -R6 ;  /* 0x000000010c0cb824 */ /* 0x000fe200078e0a06 */
[----:B------:R-:W-:Y:S01]  /*45c0*/  ISETP.GT.U32.AND P3, PT, R6, R232, PT ;  /* 0x000000e80600720c */ /* 0x000fe20003f64070 */
[----:B------:R-:W-:Y:S01]  /*45d0*/  IMAD.HI.U32 R3, R4, R9, RZ ;  /* 0x0000000904037227 */ /* 0x000fe200078e00ff */
[----:B------:R-:W-:-:S03]  /*45e0*/  IABS R11, R14 ;  /* 0x0000000e000b7213 */ /* 0x000fc60000000000 */
[--C-:B------:R-:W-:Y:S01]  /*45f0*/  @!P0 IMAD.IADD R16, R16, 0x1, -R6.reuse ;  /* 0x0000000110108824 */ /* 0x100fe200078e0a06 */
[----:B------:R-:W-:Y:S01]  /*4600*/  ISETP.GE.AND P0, PT, R5, RZ, PT ;  /* 0x000000ff0500720c */ /* 0x000fe20003f06270 */
[----:B------:R-:W-:Y:S02]  /*4610*/  @!P6 IMAD.IADD R8, R8, 0x1, -R6 ;  /* 0x000000010808e824 */ /* 0x000fe400078e0a06 */
[----:B------:R-:W-:Y:S02]  /*4620*/  IMAD.MOV R3, RZ, RZ, -R3 ;  /* 0x000000ffff037224 */ /* 0x000fe400078e0a03 */
[----:B------:R-:W-:Y:S01]  /*4630*/  @!P1 IMAD.MOV R16, RZ, RZ, -R16 ;  /* 0x000000ffff109224 */ /* 0x000fe200078e0a10 */
[----:B------:R-:W-:Y:S01]  /*4640*/  ISETP.GE.AND P1, PT, R14, RZ, PT ;  /* 0x000000ff0e00720c */ /* 0x000fe20003f26270 */
[C---:B------:R-:W-:Y:S01]  /*4650*/  IMAD R14, R6.reuse, R3, R9 ;  /* 0x00000003060e7224 */ /* 0x040fe200078e0209 */
[----:B------:R-:W-:Y:S01]  /*4660*/  ISETP.GT.U32.AND P6, PT, R6, R8, PT ;  /* 0x000000080600720c */ /* 0x000fe20003fc4070 */
[----:B------:R-:W-:-:S02]  /*4670*/  VIADD R15, R2, 0x5f ;  /* 0x0000005f020f7836 */ /* 0x000fc40000000000 */
[----:B------:R-:W-:Y:S02]  /*4680*/  @!P3 IMAD.IADD R232, R232, 0x1, -R6 ;  /* 0x00000001e8e8b824 */ /* 0x000fe400078e0a06 */
[----:B------:R-:W-:Y:S01]  /*4690*/  IMAD.HI.U32 R5, R4, R11, RZ ;  /* 0x0000000b04057227 */ /* 0x000fe200078e00ff */
[----:B------:R-:W-:Y:S02]  /*46a0*/  IABS R9, R15 ;  /* 0x0000000f00097213 */ /* 0x000fe40000000000 */
[C---:B------:R-:W-:Y:S01]  /*46b0*/  ISETP.GT.U32.AND P3, PT, R6.reuse, R232, PT ;  /* 0x000000e80600720c */ /* 0x040fe20003f64070 */
[----:B------:R-:W-:Y:S01]  /*46c0*/  @!P5 IMAD.MOV R12, RZ, RZ, -R12 ;  /* 0x000000ffff0cd224 */ /* 0x000fe200078e0a0c */
[C---:B------:R-:W-:Y:S01]  /*46d0*/  ISETP.GT.U32.AND P5, PT, R6.reuse, R14, PT ;  /* 0x0000000e0600720c */ /* 0x040fe20003fa4070 */
[----:B------:R-:W-:Y:S02]  /*46e0*/  IMAD.MOV R5, RZ, RZ, -R5 ;  /* 0x000000ffff057224 */ /* 0x000fe400078e0a05 */
[----:B------:R-:W-:Y:S01]  /*46f0*/  @!P4 IMAD.MOV R20, RZ, RZ, -R20 ;  /* 0x000000ffff14c224 */ /* 0x000fe200078e0a14 */
[----:B------:R-:W-:Y:S01]  /*4700*/  ISETP.GE.AND P4, PT, R13, RZ, PT ;  /* 0x000000ff0d00720c */ /* 0x000fe20003f86270 */
[----:B------:R-:W-:Y:S01]  /*4710*/  IMAD R22, R6, R5, R11 ;  /* 0x0000000506167224 */ /* 0x000fe200078e020b */
[----:B------:R-:W-:Y:S01]  /*4720*/  IABS R13, R19 ;  /* 0x00000013000d7213 */ /* 0x000fe20000000000 */
[----:B------:R-:W-:-:S04]  /*4730*/  IMAD.HI.U32 R5, R4, R9, RZ ;  /* 0x0000000904057227 */ /* 0x000fc800078e00ff */
[----:B------:R-:W-:Y:S02]  /*4740*/  VIADD R3, R2, 0x5e ;  /* 0x0000005e02037836 */ /* 0x000fe40000000000 */
[--C-:B------:R-:W-:Y:S02]  /*4750*/  @!P6 IMAD.IADD R8, R8, 0x1, -R6.reuse ;  /* 0x000000010808e824 */ /* 0x100fe400078e0a06 */
[----:B------:R-:W-:Y:S01]  /*4760*/  IMAD.MOV R5, RZ, RZ, -R5 ;  /* 0x000000ffff057224 */ /* 0x000fe200078e0a05 */
[----:B------:R-:W-:Y:S01]  /*4770*/  IABS R7, R3 ;  /* 0x0000000300077213 */ /* 0x000fe20000000000 */
[----:B------:R-:W-:Y:S01]  /*4780*/  @!P5 IMAD.IADD R14, R14, 0x1, -R6 ;  /* 0x000000010e0ed824 */ /* 0x000fe200078e0a06 */
[----:B------:R-:W-:Y:S01]  /*4790*/  ISETP.GE.AND P6, PT, R3, RZ, PT ;  /* 0x000000ff0300720c */ /* 0x000fe20003fc6270 */
[----:B------:R-:W-:Y:S01]  /*47a0*/  @!P2 IMAD.MOV R8, RZ, RZ, -R8 ;  /* 0x000000ffff08a224 */ /* 0x000fe200078e0a08 */
[----:B------:R-:W-:Y:S01]  /*47b0*/  ISETP.GT.U32.AND P2, PT, R6, R22, PT ;  /* 0x000000160600720c */ /* 0x000fe20003f44070 */
[----:B------:R-:W-:Y:S01]  /*47c0*/  @!P3 IMAD.IADD R232, R232, 0x1, -R6 ;  /* 0x00000001e8e8b824 */ /* 0x000fe200078e0a06 */
[C---:B------:R-:W-:Y:S01]  /*47d0*/  ISETP.GT.U32.AND P5, PT, R6.reuse, R14, PT ;  /* 0x0000000e0600720c */ /* 0x040fe20003fa4070 */
[----:B------:R-:W-:Y:S01]  /*47e0*/  IMAD R46, R6, R5, R9 ;  /* 0x00000005062e7224 */ /* 0x000fe200078e0209 */
[----:B------:R-:W-:Y:S01]  /*47f0*/  ISETP.GE.AND P3, PT, R15, RZ, PT ;  /* 0x000000ff0f00720c */ /* 0x000fe20003f66270 */
[----:B------:R-:W-:-:S02]  /*4800*/  @!P4 IMAD.MOV R232, RZ, RZ, -R232 ;  /* 0x000000ffffe8c224 */ /* 0x000fc400078e0ae8 */
[----:B------:R-:W-:Y:S01]  /*4810*/  VIADD R17, R2, 0x60 ;  /* 0x0000006002117836 */ /* 0x000fe20000000000 */
[----:B------:R-:W-:Y:S01]  /*4820*/  ISETP.GT.U32.AND P4, PT, R6, R46, PT ;  /* 0x0000002e0600720c */ /* 0x000fe20003f84070 */
[----:B------:R-:W-:-:S03]  /*4830*/  IMAD.HI.U32 R3, R4, R7, RZ ;  /* 0x0000000704037227 */ /* 0x000fc600078e00ff */
[----:B------:R-:W-:Y:S01]  /*4840*/  IABS R11, R17 ;  /* 0x00000011000b7213 */ /* 0x000fe20000000000 */
[----:B------:R-:W-:Y:S02]  /*4850*/  IMAD.MOV R34, RZ, RZ, -R3 ;  /* 0x000000ffff227224 */ /* 0x000fe400078e0a03 */
[----:B------:R-:W-:-:S04]  /*4860*/  IMAD.HI.U32 R5, R4, R13, RZ ;  /* 0x0000000d04057227 */ /* 0x000fc800078e00ff */
[----:B------:R-:W-:Y:S02]  /*4870*/  IMAD R34, R6, R34, R7 ;  /* 0x0000002206227224 */ /* 0x000fe400078e0207 */
[----:B------:R-:W-:Y:S02]  /*4880*/  VIADD R15, R2, 0x62 ;  /* 0x00000062020f7836 */ /* 0x000fe40000000000 */
[----:B------:R-:W-:Y:S02]  /*4890*/  @!P2 IMAD.IADD R22, R22, 0x1, -R6 ;  /* 0x000000011616a824 */ /* 0x000fe400078e0a06 */
[----:B------:R-:W-:Y:S02]  /*48a0*/  IMAD.MOV R5, RZ, RZ, -R5 ;  /* 0x000000ffff057224 */ /* 0x000fe400078e0a05 */
[----:B------:R-:W-:Y:S01]  /*48b0*/  IMAD.HI.U32 R3, R4, R11, RZ ;  /* 0x0000000b04037227 */ /* 0x000fe200078e00ff */
[----:B------:R-:W-:-:S03]  /*48c0*/  ISETP.GT.U32.AND P2, PT, R6, R22, PT ;  /* 0x000000160600720c */ /* 0x000fc60003f44070 */
[--C-:B------:R-:W-:Y:S01]  /*48d0*/  @!P5 IMAD.IADD R14, R14, 0x1, -R6.reuse ;  /* 0x000000010e0ed824 */ /* 0x100fe200078e0a06 */
[C---:B------:R-:W-:Y:S01]  /*48e0*/  ISETP.GT.U32.AND P5, PT, R6.reuse, R34, PT ;  /* 0x000000220600720c */ /* 0x040fe20003fa4070 */
[----:B------:R-:W-:Y:S01]  /*48f0*/  IMAD R66, R6, R5, R13 ;  /* 0x0000000506427224 */ /* 0x000fe200078e020d */
[----:B------:R-:W-:Y:S01]  /*4900*/  IABS R5, R15 ;  /* 0x0000000f00057213 */ /* 0x000fe20000000000 */
[----:B------:R-:W-:Y:S02]  /*4910*/  @!P4 IMAD.IADD R46, R46, 0x1, -R6 ;  /* 0x000000012e2ec824 */ /* 0x000fe400078e0a06 */
[----:B------:R-:W-:Y:S02]  /*4920*/  IMAD.MOV R3, RZ, RZ, -R3 ;  /* 0x000000ffff037224 */ /* 0x000fe400078e0a03 */
[----:B------:R-:W-:Y:S01]  /*4930*/  VIADD R13, R2, 0x64 ;  /* 0x00000064020d7836 */ /* 0x000fe20000000000 */
[C---:B------:R-:W-:Y:S01]  /*4940*/  ISETP.GT.U32.AND P4, PT, R6.reuse, R46, PT ;  /* 0x0000002e0600720c */ /* 0x040fe20003f84070 */
[----:B------:R-:W-:-:S02]  /*4950*/  IMAD R58, R6, R3, R11 ;  /* 0x00000003063a7224 */ /* 0x000fc400078e020b */
[----:B------:R-:W-:Y:S01]  /*4960*/  IMAD.HI.U32 R3, R4, R5, RZ ;  /* 0x0000000504037227 */ /* 0x000fe200078e00ff */
[----:B------:R-:W-:-:S03]  /*4970*/  IABS R9, R13 ;  /* 0x0000000d00097213 */ /* 0x000fc60000000000 */
[----:B------:R-:W-:Y:S02]  /*4980*/  IMAD.MOV R3, RZ, RZ, -R3 ;  /* 0x000000ffff037224 */ /* 0x000fe400078e0a03 */
[--C-:B------:R-:W-:Y:S02]  /*4990*/  @!P5 IMAD.IADD R34, R34, 0x1, -R6.reuse ;  /* 0x000000012222d824 */ /* 0x100fe400078e0a06 */
[----:B------:R-:W-:Y:S01]  /*49a0*/  @!P2 IMAD.IADD R22, R22, 0x1, -R6 ;  /* 0x000000011616a824 */ /* 0x000fe200078e0a06 */
[C---:B------:R-:W-:Y:S01]  /*49b0*/  ISETP.GT.U32.AND P2, PT, R6.reuse, R58, PT ;  /* 0x0000003a0600720c */ /* 0x040fe20003f44070 */
[C---:B------:R-:W-:Y:S01]  /*49c0*/  IMAD R82, R6.reuse, R3, R5 ;  /* 0x0000000306527224 */ /* 0x040fe200078e0205 */
[C---:B------:R-:W-:Y:S01]  /*49d0*/  ISETP.GT.U32.AND P5, PT, R6.reuse, R34, PT ;  /* 0x000000220600720c */ /* 0x040fe20003fa4070 */
[----:B------:R-:W-:Y:S01]  /*49e0*/  @!P1 IMAD.MOV R22, RZ, RZ, -R22 ;  /* 0x000000ffff169224 */ /* 0x000fe200078e0a16 */
[----:B------:R-:W-:Y:S01]  /*49f0*/  ISETP.GT.U32.AND P1, PT, R6, R66, PT ;  /* 0x000000420600720c */ /* 0x000fe20003f24070 */
[----:B------:R-:W-:Y:S01]  /*4a00*/  @!P4 IMAD.IADD R46, R46, 0x1, -R6 ;  /* 0x000000012e2ec824 */ /* 0x000fe200078e0a06 */
[----:B------:R-:W-:Y:S01]  /*4a10*/  ISETP.GT.U32.AND P4, PT, R6, R82, PT ;  /* 0x000000520600720c */ /* 0x000fe20003f84070 */
[----:B------:R-:W-:-:S02]  /*4a20*/  VIADD R11, R2, 0x63 ;  /* 0x00000063020b7836 */ /* 0x000fc40000000000 */
[----:B------:R-:W-:-:S03]  /*4a30*/  IMAD.HI.U32 R5, R4, R9, RZ ;  /* 0x0000000904057227 */ /* 0x000fc600078e00ff */
[----:B------:R-:W-:Y:S01]  /*4a40*/  IABS R7, R11 ;  /* 0x0000000b00077213 */ /* 0x000fe20000000000 */
[--C-:B------:R-:W-:Y:S02]  /*4a50*/  @!P2 IMAD.IADD R58, R58, 0x1, -R6.reuse ;  /* 0x000000013a3aa824 */ /* 0x100fe400078e0a06 */
[--C-:B------:R-:W-:Y:S01]  /*4a60*/  @!P5 IMAD.IADD R34, R34, 0x1, -R6.reuse ;  /* 0x000000012222d824 */ /* 0x100fe200078e0a06 */
[----:B------:R-:W-:Y:S01]  /*4a70*/  ISETP.GE.AND P5, PT, R19, RZ, PT ;  /* 0x000000ff1300720c */ /* 0x000fe20003fa6270 */
[--C-:B------:R-:W-:Y:S01]  /*4a80*/  @!P1 IMAD.IADD R66, R66, 0x1, -R6.reuse ;  /* 0x0000000142429824 */ /* 0x100fe200078e0a06 */
[----:B------:R-:W-:Y:S01]  /*4a90*/  ISETP.GT.U32.AND P2, PT, R6, R58, PT ;  /* 0x0000003a0600720c */ /* 0x000fe20003f44070 */
[----:B------:R-:W-:Y:S01]  /*4aa0*/  @!P4 IMAD.IADD R82, R82, 0x1, -R6 ;  /* 0x000000015252c824 */ /* 0x000fe200078e0a06 */
[----:B------:R-:W-:Y:S01]  /*4ab0*/  ISETP.GE.AND P1, PT, R15, RZ, PT ;  /* 0x000000ff0f00720c */ /* 0x000fe20003f26270 */
[----:B------:R-:W-:Y:S01]  /*4ac0*/  @!P6 IMAD.MOV R34, RZ, RZ, -R34 ;  /* 0x000000ffff22e224 */ /* 0x000fe200078e0a22 */
[----:B------:R-:W-:Y:S01]  /*4ad0*/  ISETP.GT.U32.AND P6, PT, R6, R66, PT ;  /* 0x000000420600720c */ /* 0x000fe20003fc4070 */
[----:B------:R-:W-:Y:S01]  /*4ae0*/  IMAD.HI.U32 R3, R4, R7, RZ ;  /* 0x0000000704037227 */ /* 0x000fe200078e00ff */
[----:B------:R-:W-:-:S03]  /*4af0*/  ISETP.GT.U32.AND P4, PT, R6, R82, PT ;  /* 0x000000520600720c */ /* 0x000fc60003f84070 */
[----:B------:R-:W-:Y:S02]  /*4b00*/  IMAD.MOV R3, RZ, RZ, -R3 ;  /* 0x000000ffff037224 */ /* 0x000fe400078e0a03 */
[----:B------:R-:W-:Y:S02]  /*4b10*/  IMAD.MOV R5, RZ, RZ, -R5 ;  /* 0x000000ffff057224 */ /* 0x000fe400078e0a05 */
[C---:B------:R-:W-:Y:S02]  /*4b20*/  IMAD R90, R6.reuse, R3, R7 ;  /* 0x00000003065a7224 */ /* 0x040fe400078e0207 */
[----:B------:R-:W-:Y:S02]  /*4b30*/  IMAD R102, R6, R5, R9 ;  /* 0x0000000506667224 */ /* 0x000fe400078e0209 */
[----:B------:R-:W-:Y:S01]  /*4b40*/  @!P0 IMAD.MOV R14, RZ, RZ, -R14 ;  /* 0x000000ffff0e8224 */ /* 0x000fe200078e0a0e */
[----:B------:R-:W-:Y:S01]  /*4b50*/  ISETP.GE.AND P0, PT, R17, RZ, PT ;  /* 0x000000ff1100720c */ /* 0x000fe20003f06270 */
[--C-:B------:R-:W-:Y:S01]  /*4b60*/  @!P6 IMAD.IADD R66, R66, 0x1, -R6.reuse ;  /* 0x000000014242e824 */ /* 0x100fe200078e0a06 */
[----:B------:R-:W-:Y:S01]  /*4b70*/  ISETP.GT.U32.AND P6, PT, R6, R90, PT ;  /* 0x0000005a0600720c */ /* 0x000fe20003fc4070 */
[----:B------:R-:W-:Y:S01]  /*4b80*/  @!P4 IMAD.IADD R82, R82, 0x1, -R6 ;  /* 0x000000015252c824 */ /* 0x000fe200078e0a06 */
[----:B------:R-:W-:Y:S01]  /*4b90*/  ISETP.GT.U32.AND P4, PT, R6, R102, PT ;  /* 0x000000660600720c */ /* 0x000fe20003f84070 */
[----:B------:R-:W-:-:S02]  /*4ba0*/  VIADD R3, R2, 0x65 ;  /* 0x0000006502037836 */ /* 0x000fc40000000000 */
[----:B------:R-:W-:Y:S01]  /*4bb0*/  @!P2 IMAD.IADD R58, R58, 0x1, -R6 ;  /* 0x000000013a3aa824 */ /* 0x000fe200078e0a06 */
[----:B------:R-:W-:Y:S01]  /*4bc0*/  ISETP.GE.AND P2, PT, R13, RZ, PT ;  /* 0x000000ff0d00720c */ /* 0x000fe20003f46270 */
[C---:B------:R-:W-:Y:S01]  /*4bd0*/  VIADD R7, R2.reuse, 0x66 ;  /* 0x0000006602077836 */ /* 0x040fe20000000000 */
[----:B------:R-:W-:Y:S01]  /*4be0*/  IABS R5, R3 ;  /* 0x0000000300057213 */ /* 0x000fe20000000000 */
[----:B------:R-:W-:Y:S01]  /*4bf0*/  @!P3 IMAD.MOV R46, RZ, RZ, -R46 ;  /* 0x000000ffff2eb224 */ /* 0x000fe200078e0a2e */
[----:B------:R-:W-:Y:S01]  /*4c00*/  ISETP.GE.AND P3, PT, R11, RZ, PT ;  /* 0x000000ff0b00720c */ /* 0x000fe20003f66270 */
[----:B------:R-:W-:Y:S01]  /*4c10*/  @!P0 IMAD.MOV R58, RZ, RZ, -R58 ;  /* 0x000000ffff3a8224 */ /* 0x000fe200078e0a3a */
[----:B------:R-:W-:Y:S01]  /*4c20*/  ISETP.GE.AND P0, PT, R3, RZ, PT ;  /* 0x000000ff0300720c */ /* 0x000fe20003f06270 */
[----:B------:R-:W-:Y:S01]  /*4c30*/  @!P5 IMAD.MOV R66, RZ, RZ, -R66 ;  /* 0x000000ffff42d224 */ /* 0x000fe200078e0a42 */
[----:B------:R-:W-:Y:S01]  /*4c40*/  ISETP.GE.AND P5, PT, R7, RZ, PT ;  /* 0x000000ff0700720c */ /* 0x000fe20003fa6270 */
[----:B------:R-:W-:Y:S01]  /*4c50*/  VIADD R11, R2, 0x67 ;  /* 0x00000067020b7836 */ /* 0x000fe20000000000 */
[----:B------:R-:W-:Y:S01]  /*4c60*/  IABS R7, R7 ;  /* 0x0000000700077213 */ /* 0x000fe20000000000 */
[----:B------:R-:W-:-:S02]  /*4c70*/  @!P6 IMAD.IADD R90, R90, 0x1, -R6 ;  /* 0x000000015a5ae824 */ /* 0x000fc400078e0a06 */
[----:B------:R-:W-:Y:S01]  /*4c80*/  @!P4 IMAD.IADD R102, R102, 0x1, -R6 ;  /* 0x000000016666c824 */ /* 0x000fe200078e0a06 */
[----:B------:R-:W-:Y:S01]  /*4c90*/  IABS R9, R11 ;  /* 0x0000000b00097213 */ /* 0x000fe20000000000 */
[----:B------:R-:W-:Y:S01]  /*4ca0*/  IMAD.HI.U32 R3, R4, R5, RZ ;  /* 0x0000000504037227 */ /* 0x000fe200078e00ff */
[C---:B------:R-:W-:Y:S02]  /*4cb0*/  ISETP.GT.U32.AND P6, PT, R6.reuse, R90, PT ;  /* 0x0000005a0600720c */ /* 0x040fe40003fc4070 */
[----:B------:R-:W-:Y:S01]  /*4cc0*/  ISETP.GT.U32.AND P4, PT, R6, R102, PT ;  /* 0x000000660600720c */ /* 0x000fe20003f84070 */
[----:B------:R-:W-:Y:S02]  /*4cd0*/  IMAD.MOV R106, RZ, RZ, -R3 ;  /* 0x000000ffff6a7224 */ /* 0x000fe400078e0a03 */
[----:B------:R-:W-:-:S04]  /*4ce0*/  IMAD.HI.U32 R3, R4, R7, RZ ;  /* 0x0000000704037227 */ /* 0x000fc800078e00ff */
[----:B------:R-:W-:Y:S02]  /*4cf0*/  IMAD R106, R6, R106, R5 ;  /* 0x0000006a066a7224 */ /* 0x000fe400078e0205 */
[----:B------:R-:W-:-:S04]  /*4d00*/  IMAD.HI.U32 R5, R4, R9, RZ ;  /* 0x0000000904057227 */ /* 0x000fc800078e00ff */
[----:B------:R-:W-:Y:S02]  /*4d10*/  IMAD.MOV R230, RZ, RZ, -R3 ;  /* 0x000000ffffe67224 */ /* 0x000fe400078e0a03 */
[----:B------:R-:W-:Y:S02]  /*4d20*/  IMAD.MOV R5, RZ, RZ, -R5 ;  /* 0x000000ffff057224 */ /* 0x000fe400078e0a05 */
[----:B------:R-:W-:Y:S02]  /*4d30*/  IMAD R230, R6, R230, R7 ;  /* 0x000000e606e67224 */ /* 0x000fe400078e0207 */
[--C-:B------:R-:W-:Y:S01]  /*4d40*/  @!P6 IMAD.IADD R90, R90, 0x1, -R6.reuse ;  /* 0x000000015a5ae824 */ /* 0x100fe200078e0a06 */
[C---:B------:R-:W-:Y:S01]  /*4d50*/  ISETP.GT.U32.AND P6, PT, R6.reuse, R106, PT ;  /* 0x0000006a0600720c */ /* 0x040fe20003fc4070 */
[----:B------:R-:W-:Y:S02]  /*4d60*/  IMAD R110, R6, R5, R9 ;  /* 0x00000005066e7224 */ /* 0x000fe400078e0209 */
[----:B------:R-:W-:Y:S01]  /*4d70*/  @!P4 IMAD.IADD R102, R102, 0x1, -R6 ;  /* 0x000000016666c824 */ /* 0x000fe200078e0a06 */
[C---:B------:R-:W-:Y:S01]  /*4d80*/  ISETP.GT.U32.AND P4, PT, R6.reuse, R230, PT ;  /* 0x000000e60600720c */ /* 0x040fe20003f84070 */
[----:B------:R-:W-:Y:S01]  /*4d90*/  @!P3 IMAD.MOV R90, RZ, RZ, -R90 ;  /* 0x000000ffff5ab224 */ /* 0x000fe200078e0a5a */
[----:B------:R-:W-:Y:S01]  /*4da0*/  ISETP.GT.U32.AND P3, PT, R6, R110, PT ;  /* 0x0000006e0600720c */ /* 0x000fe20003f64070 */
[----:B------:R-:W-:-:S02]  /*4db0*/  VIADD R13, R2, 0x68 ;  /* 0x00000068020d7836 */ /* 0x000fc40000000000 */
[----:B------:R-:W-:Y:S01]  /*4dc0*/  @!P1 IMAD.MOV R82, RZ, RZ, -R82 ;  /* 0x000000ffff529224 */ /* 0x000fe200078e0a52 */
[----:B------:R-:W-:Y:S01]  /*4dd0*/  ISETP.GE.AND P1, PT, R11, RZ, PT ;  /* 0x000000ff0b00720c */ /* 0x000fe20003f26270 */
[----:B------:R-:W-:Y:S01]  /*4de0*/  VIADD R15, R2, 0x69 ;  /* 0x00000069020f7836 */ /* 0x000fe20000000000 */
[----:B------:R-:W-:Y:S01]  /*4df0*/  SHF.R.U32.HI R11, RZ, 0x6, R115 ;  /* 0x00000006ff0b7819 */ /* 0x000fe20000011673 */
[----:B------:R-:W-:Y:S01]  /*4e00*/  @!P6 IMAD.IADD R106, R106, 0x1, -R6 ;  /* 0x000000016a6ae824 */ /* 0x000fe200078e0a06 */
[----:B------:R-:W-:Y:S01]  /*4e10*/  IABS R9, R13 ;  /* 0x0000000d00097213 */ /* 0x000fe20000000000 */
[----:B------:R-:W-:Y:S01]  /*4e20*/  @!P2 IMAD.MOV R102, RZ, RZ, -R102 ;  /* 0x000000ffff66a224 */ /* 0x000fe200078e0a66 */
[----:B------:R-:W-:Y:S01]  /*4e30*/  SGXT.U32 R3, R11, 0x1 ;  /* 0x000000010b03781a */ /* 0x000fe20000000000 */
[--C-:B------:R-:W-:Y:S01]  /*4e40*/  @!P4 IMAD.IADD R230, R230, 0x1, -R6.reuse ;  /* 0x00000001e6e6c824 */ /* 0x100fe200078e0a06 */
[----:B------:R-:W-:Y:S01]  /*4e50*/  IABS R11, R15 ;  /* 0x0000000f000b7213 */ /* 0x000fe20000000000 */
[----:B------:R-:W-:Y:S01]  /*4e60*/  @!P3 IMAD.IADD R110, R110, 0x1, -R6 ;  /* 0x000000016e6eb824 */ /* 0x000fe200078e0a06 */
[----:B------:R-:W-:Y:S01]  /*4e70*/  ISETP.GT.U32.AND P6, PT, R6, R106, PT ;  /* 0x0000006a0600720c */ /* 0x000fe20003fc4070 */
[----:B------:R-:W-:Y:S01]  /*4e80*/  IMAD.HI.U32 R5, R4, R9, RZ ;  /* 0x0000000904057227 */ /* 0x000fe200078e00ff */
[----:B------:R-:W-:-:S02]  /*4e90*/  ISETP.GT.U32.AND P4, PT, R6, R230, PT ;  /* 0x000000e60600720c */ /* 0x000fc40003f84070 */
[----:B------:R-:W-:Y:S01]  /*4ea0*/  ISETP.GT.U32.AND P3, PT, R6, R110, PT ;  /* 0x0000006e0600720c */ /* 0x000fe20003f64070 */
[----:B------:R-:W-:Y:S01]  /*4eb0*/  IMAD.HI.U32 R7, R4, R11, RZ ;  /* 0x0000000b04077227 */ /* 0x000fe200078e00ff */
[----:B------:R-:W-:Y:S02]  /*4ec0*/  ISETP.GE.AND P2, PT, R13, RZ, PT ;  /* 0x000000ff0d00720c */ /* 0x000fe40003f46270 */
[----:B------:R-:W-:Y:S01]  /*4ed0*/  LOP3.LUT R113, R3, 0x2, RZ, 0xfc, !PT ;  /* 0x0000000203717812 */ /* 0x000fe200078efcff */
[----:B------:R-:W-:Y:S01]  /*4ee0*/  IMAD.MOV R5, RZ, RZ, -R5 ;  /* 0x000000ffff057224 */ /* 0x000fe200078e0a05 */
[----:B------:R-:W-:Y:S01]  /*4ef0*/  LOP3.LUT R115, R115, 0x7f, RZ, 0xc0, !PT ;  /* 0x0000007f73737812 */ /* 0x000fe200078ec0ff */
[----:B------:R-:W-:Y:S02]  /*4f00*/  IMAD.MOV R7, RZ, RZ, -R7 ;  /* 0x000000ffff077224 */ /* 0x000fe400078e0a07 */
[C---:B------:R-:W-:Y:S02]  /*4f10*/  IMAD R242, R6.reuse, R5, R9 ;  /* 0x0000000506f27224 */ /* 0x040fe400078e0209 */
[----:B------:R-:W-:-:S02]  /*4f20*/  IMAD R244, R6, R7, R11 ;  /* 0x0000000706f47224 */ /* 0x000fc400078e020b */
[--C-:B------:R-:W-:Y:S01]  /*4f30*/  @!P4 IMAD.IADD R230, R230, 0x1, -R6.reuse ;  /* 0x00000001e6e6c824 */ /* 0x100fe200078e0a06 */
[----:B------:R-:W-:Y:S01]  /*4f40*/  ISETP.GT.U32.AND P4, PT, R6, R242, PT ;  /* 0x000000f20600720c */ /* 0x000fe20003f84070 */
[--C-:B------:R-:W-:Y:S01]  /*4f50*/  @!P3 IMAD.IADD R110, R110, 0x1, -R6.reuse ;  /* 0x000000016e6eb824 */ /* 0x100fe200078e0a06 */
[----:B------:R-:W-:Y:S01]  /*4f60*/  ISETP.GT.U32.AND P3, PT, R6, R244, PT ;  /* 0x000000f40600720c */ /* 0x000fe20003f64070 */
[----:B------:R-:W-:Y:S01]  /*4f70*/  @!P6 IMAD.IADD R106, R106, 0x1, -R6 ;  /* 0x000000016a6ae824 */ /* 0x000fe200078e0a06 */
[----:B------:R-:W-:Y:S01]  /*4f80*/  ISETP.GE.AND P6, PT, R15, RZ, PT ;  /* 0x000000ff0f00720c */ /* 0x000fe20003fc6270 */
[C---:B------:R-:W-:Y:S02]  /*4f90*/  VIADD R5, R2.reuse, 0x6a ;  /* 0x0000006a02057836 */ /* 0x040fe40000000000 */
[----:B------:R-:W-:Y:S02]  /*4fa0*/  @!P0 IMAD.MOV R106, RZ, RZ, -R106 ;  /* 0x000000ffff6a8224 */ /* 0x000fe400078e0a6a */
[----:B------:R-:W-:Y:S01]  /*4fb0*/  @!P5 IMAD.MOV R230, RZ, RZ, -R230 ;  /* 0x000000ffffe6d224 */ /* 0x000fe200078e0ae6 */
[----:B------:R-:W-:Y:S01]  /*4fc0*/  ISETP.GE.AND P0, PT, R5, RZ, PT ;  /* 0x000000ff0500720c */ /* 0x000fe20003f06270 */
[C---:B------:R-:W-:Y:S01]  /*4fd0*/  VIADD R7, R2.reuse, 0x6c ;  /* 0x0000006c02077836 */ /* 0x040fe20000000000 */
[----:B------:R-:W-:Y:S01]  /*4fe0*/  IABS R9, R5 ;  /* 0x0000000500097213 */ /* 0x000fe20000000000 */
[----:B------:R-:W-:-:S02]  /*4ff0*/  VIADD R5, R2, 0x6b ;  /* 0x0000006b02057836 */ /* 0x000fc40000000000 */
[--C-:B------:R-:W-:Y:S01]  /*5000*/  @!P4 IMAD.IADD R242, R242, 0x1, -R6.reuse ;  /* 0x00000001f2f2c824 */ /* 0x100fe200078e0a06 */
[----:B------:R-:W-:Y:S01]  /*5010*/  IABS R13, R7 ;  /* 0x00000007000d7213 */ /* 0x000fe20000000000 */
[----:B------:R-:W-:Y:S01]  /*5020*/  @!P3 IMAD.IADD R244, R244, 0x1, -R6 ;  /* 0x00000001f4f4b824 */ /* 0x000fe200078e0a06 */
[----:B------:R-:W-:Y:S01]  /*5030*/  ISETP.GE.AND P5, PT, R5, RZ, PT ;  /* 0x000000ff0500720c */ /* 0x000fe20003fa6270 */
[----:B------:R-:W-:Y:S01]  /*5040*/  @!P1 IMAD.MOV R110, RZ, RZ, -R110 ;  /* 0x000000ffff6e9224 */ /* 0x000fe200078e0a6e */
[----:B------:R-:W-:Y:S01]  /*5050*/  IABS R11, R5 ;  /* 0x00000005000b7213 */ /* 0x000fe20000000000 */
[----:B------:R-:W-:Y:S01]  /*5060*/  IMAD.HI.U32 R5, R4, R9, RZ ;  /* 0x0000000904057227 */ /* 0x000fe200078e00ff */
[C---:B------:R-:W-:Y:S02]  /*5070*/  ISETP.GT.U32.AND P4, PT, R6.reuse, R242, PT ;  /* 0x000000f20600720c */ /* 0x040fe40003f84070 */
[----:B------:R-:W-:Y:S01]  /*5080*/  ISETP.GT.U32.AND P3, PT, R6, R244, PT ;  /* 0x000000f40600720c */ /* 0x000fe20003f64070 */
[----:B------:R-:W-:Y:S01]  /*5090*/  IMAD.MOV R228, RZ, RZ, -R5 ;  /* 0x000000ffffe47224 */ /* 0x000fe200078e0a05 */
[----:B------:R-:W-:Y:S01]  /*50a0*/  ISETP.GE.AND P1, PT, R7, RZ, PT ;  /* 0x000000ff0700720c */ /* 0x000fe20003f26270 */
[----:B------:R-:W-:-:S04]  /*50b0*/  IMAD.HI.U32 R5, R4, R11, RZ ;  /* 0x0000000b04057227 */ /* 0x000fc800078e00ff */
[----:B------:R-:W-:-:S04]  /*50c0*/  IMAD.HI.U32 R7, R4, R13, RZ ;  /* 0x0000000d04077227 */ /* 0x000fc800078e00ff */
[----:B------:R-:W-:Y:S02]  /*50d0*/  IMAD.MOV R5, RZ, RZ, -R5 ;  /* 0x000000ffff057224 */ /* 0x000fe400078e0a05 */
[----:B------:R-:W-:Y:S02]  /*50e0*/  IMAD.MOV R7, RZ, RZ, -R7 ;  /* 0x000000ffff077224 */ /* 0x000fe400078e0a07 */
[----:B------:R-:W-:Y:S02]  /*50f0*/  @!P4 IMAD.IADD R242, R242, 0x1, -R6 ;  /* 0x00000001f2f2c824 */ /* 0x000fe400078e0a06 */
[C---:B------:R-:W-:Y:S02]  /*5100*/  IMAD R248, R6.reuse, R5, R11 ;  /* 0x0000000506f87224 */ /* 0x040fe400078e020b */
[C---:B------:R-:W-:Y:S02]  /*5110*/  IMAD R226, R6.reuse, R7, R13 ;  /* 0x0000000706e27224 */ /* 0x040fe400078e020d */
[----:B------:R-:W-:Y:S01]  /*5120*/  @!P2 IMAD.MOV R242, RZ, RZ, -R242 ;  /* 0x000000fffff2a224 */ /* 0x000fe200078e0af2 */
[----:B------:R-:W-:Y:S01]  /*5130*/  ISETP.GT.U32.AND P2, PT, R6, R248, PT ;  /* 0x000000f80600720c */ /* 0x000fe20003f44070 */
[----:B------:R-:W-:-:S02]  /*5140*/  @!P3 IMAD.IADD R244, R244, 0x1, -R6 ;  /* 0x00000001f4f4b824 */ /* 0x000fc400078e0a06 */
[----:B------:R-:W-:Y:S02]  /*5150*/  VIADD R5, R2, 0x6d ;  /* 0x0000006d02057836 */ /* 0x000fe40000000000 */
[----:B------:R-:W-:Y:S01]  /*5160*/  @!P6 IMAD.MOV R244, RZ, RZ, -R244 ;  /* 0x000000fffff4e224 */ /* 0x000fe200078e0af4 */
[C---:B------:R-:W-:Y:S01]  /*5170*/  ISETP.GT.U32.AND P6, PT, R6.reuse, R226, PT ;  /* 0x000000e20600720c */ /* 0x040fe20003fc4070 */
[----:B------:R-:W-:Y:S01]  /*5180*/  IMAD R228, R6, R228, R9 ;  /* 0x000000e406e47224 */ /* 0x000fe200078e0209 */
[----:B------:R-:W-:Y:S01]  /*5190*/  IABS R9, R5 ;  /* 0x0000000500097213 */ /* 0x000fe20000000000 */
[C---:B------:R-:W-:Y:S01]  /*51a0*/  VIADD R13, R2.reuse, 0x6e ;  /* 0x0000006e020d7836 */ /* 0x040fe20000000000 */
[----:B------:R-:W-:Y:S01]  /*51b0*/  ISETP.GE.AND P3, PT, R5, RZ, PT ;  /* 0x000000ff0500720c */ /* 0x000fe20003f66270 */
[----:B------:R-:W-:Y:S01]  /*51c0*/  VIADD R15, R2, 0x73 ;  /* 0x00000073020f7836 */ /* 0x000fe20000000000 */
[----:B------:R-:W-:Y:S01]  /*51d0*/  ISETP.GT.U32.AND P4, PT, R6, R228, PT ;  /* 0x000000e40600720c */ /* 0x000fe20003f84070 */
[----:B------:R-:W-:Y:S01]  /*51e0*/  @!P2 IMAD.IADD R248, R248, 0x1, -R6 ;  /* 0x00000001f8f8a824 */ /* 0x000fe200078e0a06 */
[----:B------:R-:W-:Y:S01]  /*51f0*/  IABS R11, R13 ;  /* 0x0000000d000b7213 */ /* 0x000fe20000000000 */
[----:B------:R-:W-:-:S03]  /*5200*/  IMAD.HI.U32 R5, R4, R9, RZ ;  /* 0x0000000904057227 */ /* 0x000fc600078e00ff */
[----:B------:R-:W-:Y:S01]  /*5210*/  ISETP.GT.U32.AND P2, PT, R6, R248, PT ;  /* 0x000000f80600720c */ /* 0x000fe20003f44070 */
[----:B------:R-:W-:Y:S02]  /*5220*/  @!P6 IMAD.IADD R226, R226, 0x1, -R6 ;  /* 0x00000001e2e2e824 */ /* 0x000fe400078e0a06 */
[----:B------:R-:W-:Y:S02]  /*5230*/  IMAD.MOV R5, RZ, RZ, -R5 ;  /* 0x000000ffff057224 */ /* 0x000fe400078e0a05 */
[----:B------:R-:W-:Y:S01]  /*5240*/  IMAD.HI.U32 R7, R4, R11, RZ ;  /* 0x0000000b04077227 */ /* 0x000fe200078e00ff */
[----:B------:R-:W-:-:S03]  /*5250*/  ISETP.GT.U32.AND P6, PT, R6, R226, PT ;  /* 0x000000e20600720c */ /* 0x000fc60003fc4070 */
[----:B------:R-:W-:Y:S02]  /*5260*/  IMAD R252, R6, R5, R9 ;  /* 0x0000000506fc7224 */ /* 0x000fe400078e0209 */
[----:B------:R-:W-:Y:S02]  /*5270*/  IMAD.MOV R7, RZ, RZ, -R7 ;  /* 0x000000ffff077224 */ /* 0x000fe400078e0a07 */
[----:B------:R-:W-:Y:S02]  /*5280*/  VIADD R5, R2, 0x6f ;  /* 0x0000006f02057836 */ /* 0x000fe40000000000 */
[--C-:B------:R-:W-:Y:S02]  /*5290*/  @!P4 IMAD.IADD R228, R228, 0x1, -R6.reuse ;  /* 0x00000001e4e4c824 */ /* 0x100fe400078e0a06 */
[----:B------:R-:W-:Y:S01]  /*52a0*/  IMAD R224, R6, R7, R11 ;  /* 0x0000000706e07224 */ /* 0x000fe200078e020b */
[----:B------:R-:W-:Y:S01]  /*52b0*/  IABS R7, R5 ;  /* 0x0000000500077213 */ /* 0x000fe20000000000 */
[----:B------:R-:W-:Y:S01]  /*52c0*/  @!P2 IMAD.IADD R248, R248, 0x1, -R6 ;  /* 0x00000001f8f8a824 */ /* 0x000fe200078e0a06 */
[----:B------:R-:W-:Y:S01]  /*52d0*/  ISETP.GT.U32.AND P4, PT, R6, R228, PT ;  /* 0x000000e40600720c */ /* 0x000fe20003f84070 */
[----:B------:R-:W-:Y:S01]  /*52e0*/  VIADD R9, R2, 0x70 ;  /* 0x0000007002097836 */ /* 0x000fe20000000000 */
[----:B------:R-:W-:Y:S01]  /*52f0*/  ISETP.GE.AND P2, PT, R5, RZ, PT ;  /* 0x000000ff0500720c */ /* 0x000fe20003f46270 */
[----:B------:R-:W-:-:S04]  /*5300*/  IMAD.HI.U32 R5, R4, R7, RZ ;  /* 0x0000000704057227 */ /* 0x000fc800078e00ff */
[----:B------:R-:W-:Y:S01]  /*5310*/  @!P6 IMAD.IADD R226, R226, 0x1, -R6 ;  /* 0x00000001e2e2e824 */ /* 0x000fe200078e0a06 */
[----:B------:R-:W-:Y:S01]  /*5320*/  ISETP.GT.U32.AND P6, PT, R6, R224, PT ;  /* 0x000000e00600720c */ /* 0x000fe20003fc4070 */
[----:B------:R-:W-:Y:S02]  /*5330*/  IMAD.MOV R5, RZ, RZ, -R5 ;  /* 0x000000ffff057224 */ /* 0x000fe400078e0a05 */
[----:B------:R-:W-:Y:S01]  /*5340*/  @!P5 IMAD.MOV R248, RZ, RZ, -R248 ;  /* 0x000000fffff8d224 */ /* 0x000fe200078e0af8 */
[----:B------:R-:W-:Y:S01]  /*5350*/  ISETP.GE.AND P5, PT, R9, RZ, PT ;  /* 0x000000ff0900720c */ /* 0x000fe20003fa6270 */
[----:B------:R-:W-:Y:S01]  /*5360*/  VIADD R11, R2, 0x71 ;  /* 0x00000071020b7836 */ /* 0x000fe20000000000 */
[----:B------:R-:W-:Y:S01]  /*5370*/  IABS R9, R9 ;  /* 0x0000000900097213 */ /* 0x000fe20000000000 */
[----:B------:R-:W-:Y:S02]  /*5380*/  IMAD R222, R6, R5, R7 ;  /* 0x0000000506de7224 */ /* 0x000fe400078e0207 */
[----:B------:R-:W-:Y:S01]  /*5390*/  @!P4 IMAD.IADD R228, R228, 0x1, -R6 ;  /* 0x00000001e4e4c824 */ /* 0x000fe200078e0a06 */
[----:B------:R-:W-:Y:S01]  /*53a0*/  IABS R7, R11 ;  /* 0x0000000b00077213 */ /* 0x000fe20000000000 */
[----:B------:R-:W-:Y:S01]  /*53b0*/  @!P1 IMAD.MOV R226, RZ, RZ, -R226 ;  /* 0x000000ffffe29224 */ /* 0x000fe200078e0ae2 */
[----:B------:R-:W-:Y:S01]  /*53c0*/  ISETP.GT.U32.AND P1, PT, R6, R222, PT ;  /* 0x000000de0600720c */ /* 0x000fe20003f24070 */
[----:B------:R-:W-:Y:S01]  /*53d0*/  IMAD.HI.U32 R5, R4, R9, RZ ;  /* 0x0000000904057227 */ /* 0x000fe200078e00ff */
[----:B------:R-:W-:-:S03]  /*53e0*/  ISETP.GE.AND P4, PT, R13, RZ, PT ;  /* 0x000000ff0d00720c */ /* 0x000fc60003f86270 */
[----:B------:R-:W-:Y:S01]  /*53f0*/  @!P0 IMAD.MOV R228, RZ, RZ, -R228 ;  /* 0x000000ffffe48224 */ /* 0x000fe200078e0ae4 */
[----:B------:R-:W-:Y:S01]  /*5400*/  ISETP.GT.U32.AND P0, PT, R6, R252, PT ;  /* 0x000000fc0600720c */ /* 0x000fe20003f04070 */
[----:B------:R-:W-:Y:S02]  /*5410*/  @!P6 IMAD.IADD R224, R224, 0x1, -R6 ;  /* 0x00000001e0e0e824 */ /* 0x000fe400078e0a06 */
[----:B------:R-:W-:Y:S02]  /*5420*/  VIADD R13, R2, 0x72 ;  /* 0x00000072020d7836 */ /* 0x000fe40000000000 */
[----:B------:R-:W-:Y:S01]  /*5430*/  IMAD.MOV R220, RZ, RZ, -R5 ;  /* 0x000000ffffdc7224 */ /* 0x000fe200078e0a05 */
[----:B------:R-:W-:Y:S01]  /*5440*/  ISETP.GT.U32.AND P6, PT, R6, R224, PT ;  /* 0x000000e00600720c */ /* 0x000fe20003fc4070 */
[----:B------:R-:W-:-:S04]  /*5450*/  IMAD.HI.U32 R5, R4, R7, RZ ;  /* 0x0000000704057227 */ /* 0x000fc800078e00ff */
[----:B------:R-:W-:Y:S01]  /*5460*/  IMAD R220, R6, R220, R9 ;  /* 0x000000dc06dc7224 */ /* 0x000fe200078e0209 */
[----:B------:R-:W-:Y:S01]  /*5470*/  IABS R9, R13 ;  /* 0x0000000d00097213 */ /* 0x000fe20000000000 */
[----:B------:R-:W-:Y:S02]  /*5480*/  IMAD.MOV R5, RZ, RZ, -R5 ;  /* 0x000000ffff057224 */ /* 0x000fe400078e0a05 */
[----:B------:R-:W-:Y:S02]  /*5490*/  @!P1 IMAD.IADD R222, R222, 0x1, -R6 ;  /* 0x00000001dede9824 */ /* 0x000fe400078e0a06 */
[----:B------:R-:W-:Y:S01]  /*54a0*/  IMAD R218, R6, R5, R7 ;  /* 0x0000000506da7224 */ /* 0x000fe200078e0207 */
[----:B------:R-:W-:Y:S01]  /*54b0*/  IABS R7, R15 ;  /* 0x0000000f00077213 */ /* 0x000fe20000000000 */
[----:B------:R-:W-:Y:S01]  /*54c0*/  IMAD.HI.U32 R5, R4, R9, RZ ;  /* 0x0000000904057227 */ /* 0x000fe200078e00ff */
[----:B------:R-:W-:-:S03]  /*54d0*/  ISETP.GT.U32.AND P1, PT, R6, R222, PT ;  /* 0x000000de0600720c */ /* 0x000fc60003f24070 */
[--C-:B------:R-:W-:Y:S02]  /*54e0*/  @!P0 IMAD.IADD R252, R252, 0x1, -R6.reuse ;  /* 0x00000001fcfc8824 */ /* 0x100fe400078e0a06 */
[----:B------:R-:W-:Y:S02]  /*54f0*/  IMAD.MOV R5, RZ, RZ, -R5 ;  /* 0x000000ffff057224 */ /* 0x000fe400078e0a05 */
[----:B------:R-:W-:Y:S01]  /*5500*/  @!P6 IMAD.IADD R224, R224, 0x1, -R6 ;  /* 0x00000001e0e0e824 */ /* 0x000fe200078e0a06 */
[C---:B------:R-:W-:Y:S01]  /*5510*/  ISETP.GT.U32.AND P0, PT, R6.reuse, R252, PT ;  /* 0x000000fc0600720c */ /* 0x040fe20003f04070 */
[C---:B------:R-:W-:Y:S01]  /*5520*/  IMAD R212, R6.reuse, R5, R9 ;  /* 0x0000000506d47224 */ /* 0x040fe200078e0209 */
[----:B------:R-:W-:Y:S01]  /*5530*/  ISETP.GT.U32.AND P6, PT, R6, R218, PT ;  /* 0x000000da0600720c */ /* 0x000fe20003fc4070 */
[----:B------:R-:W-:-:S04]  /*5540*/  IMAD.HI.U32 R5, R4, R7, RZ ;  /* 0x0000000704057227 */ /* 0x000fc800078e00ff */
[----:B------:R-:W-:Y:S02]  /*5550*/  IMAD.MOV R5, RZ, RZ, -R5 ;  /* 0x000000ffff057224 */ /* 0x000fe400078e0a05 */
[--C-:B------:R-:W-:Y:S01]  /*5560*/  @!P1 IMAD.IADD R222, R222, 0x1, -R6.reuse ;  /* 0x00000001dede9824 */ /* 0x100fe200078e0a06 */
[C---:B------:R-:W-:Y:S01]  /*5570*/  ISETP.GT.U32.AND P1, PT, R6.reuse, R212, PT ;  /* 0x000000d40600720c */ /* 0x040fe20003f24070 */
[----:B------:R-:W-:Y:S02]  /*5580*/  IMAD R210, R6, R5, R7 ;  /* 0x0000000506d27224 */ /* 0x000fe400078e0207 */
[--C-:B------:R-:W-:Y:S01]  /*5590*/  @!P0 IMAD.IADD R252, R252, 0x1, -R6.reuse ;  /* 0x00000001fcfc8824 */ /* 0x100fe200078e0a06 */
[----:B------:R-:W-:Y:S01]  /*55a0*/  ISETP.GT.U32.AND P0, PT, R6, R220, PT ;  /* 0x000000dc0600720c */ /* 0x000fe20003f04070 */
[----:B------:R-:W-:Y:S01]  /*55b0*/  @!P6 IMAD.IADD R218, R218, 0x1, -R6 ;  /* 0x00000001dadae824 */ /* 0x000fe200078e0a06 */
[----:B------:R-:W-:Y:S01]  /*55c0*/  ISETP.GE.AND P6, PT, R13, RZ, PT ;  /* 0x000000ff0d00720c */ /* 0x000fe20003fc6270 */
[----:B------:R-:W-:Y:S01]  /*55d0*/  @!P2 IMAD.MOV R222, RZ, RZ, -R222 ;  /* 0x000000ffffdea224 */ /* 0x000fe200078e0ade */
[C---:B------:R-:W-:Y:S01]  /*55e0*/  ISETP.GT.U32.AND P2, PT, R6.reuse, R210, PT ;  /* 0x000000d20600720c */ /* 0x040fe20003f44070 */
[----:B------:R-:W-:Y:S01]  /*55f0*/  @!P4 IMAD.MOV R224, RZ, RZ, -R224 ;  /* 0x000000ffffe0c224 */ /* 0x000fe200078e0ae0 */
[----:B------:R-:W-:Y:S01]  /*5600*/  ISETP.GT.U32.AND P4, PT, R6, R218, PT ;  /* 0x000000da0600720c */ /* 0x000fe20003f84070 */
[----:B------:R-:W-:-:S02]  /*5610*/  VIADD R5, R2, 0x74 ;  /* 0x0000007402057836 */ /* 0x000fc40000000000 */
[----:B------:R-:W-:Y:S02]  /*5620*/  @!P3 IMAD.MOV R252, RZ, RZ, -R252 ;  /* 0x000000fffffcb224 */ /* 0x000fe400078e0afc */
[--C-:B------:R-:W-:Y:S02]  /*5630*/  @!P1 IMAD.IADD R212, R212, 0x1, -R6.reuse ;  /* 0x00000001d4d49824 */ /* 0x100fe400078e0a06 */
[--C-:B------:R-:W-:Y:S01]  /*5640*/  @!P0 IMAD.IADD R220, R220, 0x1, -R6.reuse ;  /* 0x00000001dcdc8824 */ /* 0x100fe200078e0a06 */
[----:B------:R-:W-:Y:S01]  /*5650*/  ISETP.GE.AND P0, PT, R11, RZ, PT ;  /* 0x000000ff0b00720c */ /* 0x000fe20003f06270 */
[----:B------:R-:W-:Y:S01]  /*5660*/  VIADD R7, R2, 0x75 ;  /* 0x0000007502077836 */ /* 0x000fe20000000000 */
[----:B------:R-:W-:Y:S01]  /*5670*/  IABS R11, R5 ;  /* 0x00000005000b7213 */ /* 0x000fe20000000000 */
[--C-:B------:R-:W-:Y:S01]  /*5680*/  @!P2 IMAD.IADD R210, R210, 0x1, -R6.reuse ;  /* 0x00000001d2d2a824 */ /* 0x100fe200078e0a06 */
[----:B------:R-:W-:Y:S01]  /*5690*/  ISETP.GT.U32.AND P3, PT, R6, R220, PT ;  /* 0x000000dc0600720c */ /* 0x000fe20003f64070 */
[----:B------:R-:W-:Y:S01]  /*56a0*/  @!P4 IMAD.IADD R218, R218, 0x1, -R6 ;  /* 0x00000001dadac824 */ /* 0x000fe200078e0a06 */
[----:B------:R-:W-:Y:S01]  /*56b0*/  ISETP.GE.AND P4, PT, R5, RZ, PT ;  /* 0x000000ff0500720c */ /* 0x000fe20003f86270 */
[----:B------:R-:W-:Y:S01]  /*56c0*/  IMAD.HI.U32 R5, R4, R11, RZ ;  /* 0x0000000b04057227 */ /* 0x000fe200078e00ff */
[----:B------:R-:W-:-:S02]  /*56d0*/  ISETP.GT.U32.AND P2, PT, R6, R210, PT ;  /* 0x000000d20600720c */ /* 0x000fc40003f44070 */
[----:B------:R-:W-:Y:S01]  /*56e0*/  ISETP.GT.U32.AND P1, PT, R6, R212, PT ;  /* 0x000000d40600720c */ /* 0x000fe20003f24070 */
[----:B------:R-:W-:Y:S02]  /*56f0*/  IMAD.MOV R208, RZ, RZ, -R5 ;  /* 0x000000ffffd07224 */ /* 0x000fe400078e0a05 */
[----:B------:R-:W-:Y:S02]  /*5700*/  VIADD R13, R2, 0x77 ;  /* 0x00000077020d7836 */ /* 0x000fe40000000000 */
[----:B------:R-:W-:Y:S02]  /*5710*/  IMAD R208, R6, R208, R11 ;  /* 0x000000d006d07224 */ /* 0x000fe400078e020b */
[--C-:B------:R-:W-:Y:S01]  /*5720*/  @!P3 IMAD.IADD R220, R220, 0x1, -R6.reuse ;  /* 0x00000001dcdcb824 */ /* 0x100fe200078e0a06 */
[----:B------:R-:W-:Y:S01]  /*5730*/  ISETP.GE.AND P3, PT, R15, RZ, PT ;  /* 0x000000ff0f00720c */ /* 0x000fe20003f66270 */
[----:B----4-:R-:W-:Y:S01]  /*5740*/  IMAD R120, R3, R152, RZ ;  /* 0x0000009803787224 */ /* 0x010fe200078e02ff */
[----:B------:R-:W-:Y:S01]  /*5750*/  IABS R17, R13 ;  /* 0x0000000d00117213 */ /* 0x000fe20000000000 */
[----:B------:R-:W-:Y:S01]  /*5760*/  @!P2 IMAD.IADD R210, R210, 0x1, -R6 ;  /* 0x00000001d2d2a824 */ /* 0x000fe200078e0a06 */
[----:B------:R-:W-:Y:S01]  /*5770*/  ISETP.GT.U32.AND P2, PT, R6, R208, PT ;  /* 0x000000d00600720c */ /* 0x000fe20003f44070 */
[----:B------:R-:W-:Y:S01]  /*5780*/  @!P5 IMAD.MOV R220, RZ, RZ, -R220 ;  /* 0x000000ffffdcd224 */ /* 0x000fe200078e0adc */
[----:B------:R-:W-:Y:S01]  /*5790*/  ISETP.GE.AND P5, PT, R7, RZ, PT ;  /* 0x000000ff0700720c */ /* 0x000fe20003fa6270 */
[----:B------:R-:W-:Y:S01]  /*57a0*/  @!P1 IMAD.IADD R212, R212, 0x1, -R6 ;  /* 0x00000001d4d49824 */ /* 0x000fe200078e0a06 */
[----:B------:R-:W-:Y:S01]  /*57b0*/  IABS R7, R7 ;  /* 0x0000000700077213 */ /* 0x000fe20000000000 */
[----:B------:R-:W-:Y:S01]  /*57c0*/  IMAD R122, R152, 0x2, R120 ;  /* 0x00000002987a7824 */ /* 0x000fe200078e0278 */
[----:B------:R-:W-:Y:S01]  /*57d0*/  ISETP.GE.AND P1, PT, R13, RZ, PT ;  /* 0x000000ff0d00720c */ /* 0x000fe20003f26270 */
[----:B------:R-:W-:-:S02]  /*57e0*/  VIADD R9, R2, 0x76 ;  /* 0x0000007602097836 */ /* 0x000fc40000000000 */
[----:B------:R-:W-:Y:S02]  /*57f0*/  IMAD.MOV.U32 R13, RZ, RZ, R7 ;  /* 0x000000ffff0d7224 */ /* 0x000fe400078e0007 */
[----:B------:R-:W-:Y:S01]  /*5800*/  @!P3 IMAD.MOV R210, RZ, RZ, -R210 ;  /* 0x000000ffffd2b224 */ /* 0x000fe200078e0ad2 */
[----:B------:R-:W-:Y:S01]  /*5810*/  IABS R15, R9 ;  /* 0x00000009000f7213 */ /* 0x000fe20000000000 */
[----:B------:R-:W-:Y:S02]  /*5820*/  @!P2 IMAD.IADD R208, R208, 0x1, -R6 ;  /* 0x00000001d0d0a824 */ /* 0x000fe400078e0a06 */
[----:B------:R-:W-:-:S03]  /*5830*/  IMAD.HI.U32 R5, R4, R13, RZ ;  /* 0x0000000d04057227 */ /* 0x000fc600078e00ff */
[----:B------:R-:W-:Y:S01]  /*5840*/  ISETP.GT.U32.AND P3, PT, R6, R208, PT ;  /* 0x000000d00600720c */ /* 0x000fe20003f64070 */
[----:B------:R-:W-:Y:S02]  /*5850*/  IMAD.MOV R5, RZ, RZ, -R5 ;  /* 0x000000ffff057224 */ /* 0x000fe400078e0a05 */
[----:B------:R-:W-:Y:S02]  /*5860*/  IMAD R124, R152, 0x2, R122 ;  /* 0x00000002987c7824 */ /* 0x000fe400078e027a */
[----:B------:R-:W-:Y:S02]  /*5870*/  IMAD R206, R6, R5, R13 ;  /* 0x0000000506ce7224 */ /* 0x000fe400078e020d */
[----:B------:R-:W-:Y:S02]  /*5880*/  IMAD R126, R152, 0x2, R124 ;  /* 0x00000002987e7824 */ /* 0x000fe400078e027c */
[----:B------:R-:W-:-:S04]  /*5890*/  IMAD.HI.U32 R7, R4, R15, RZ ;  /* 0x0000000f04077227 */ /* 0x000fc800078e00ff */
[----:B------:R-:W-:Y:S01]  /*58a0*/  @!P3 IMAD.IADD R208, R208, 0x1, -R6 ;  /* 0x00000001d0d0b824 */ /* 0x000fe200078e0a06 */
[----:B------:R-:W-:Y:S01]  /*58b0*/  ISETP.GT.U32.AND P3, PT, R6, R206, PT ;  /* 0x000000ce0600720c */ /* 0x000fe20003f64070 */
[C---:B------:R-:W-:Y:S02]  /*58c0*/  IMAD R128, R152.reuse, 0x2, R126 ;  /* 0x0000000298807824 */ /* 0x040fe400078e027e */
[----:B------:R-:W-:Y:S01]  /*58d0*/  @!P0 IMAD.MOV R218, RZ, RZ, -R218 ;  /* 0x000000ffffda8224 */ /* 0x000fe200078e0ada */
[----:B------:R-:W-:Y:S01]  /*58e0*/  ISETP.GE.AND P0, PT, R9, RZ, PT ;  /* 0x000000ff0900720c */ /* 0x000fe20003f06270 */
[----:B------:R-:W-:Y:S02]  /*58f0*/  IMAD R130, R152, 0x2, R128 ;  /* 0x0000000298827824 */ /* 0x000fe400078e0280 */
[----:B------:R-:W-:-:S04]  /*5900*/  IMAD.HI.U32 R9, R4, R17, RZ ;  /* 0x0000001104097227 */ /* 0x000fc800078e00ff */
[----:B------:R-:W-:Y:S02]  /*5910*/  IMAD.MOV R7, RZ, RZ, -R7 ;  /* 0x000000ffff077224 */ /* 0x000fe400078e0a07 */
[----:B------:R-:W-:Y:S02]  /*5920*/  @!P3 IMAD.IADD R206, R206, 0x1, -R6 ;  /* 0x00000001ceceb824 */ /* 0x000fe400078e0a06 */
[----:B------:R-:W-:Y:S02]  /*5930*/  IMAD R132, R152, 0x2, R130 ;  /* 0x0000000298847824 */ /* 0x000fe400078e0282 */
[----:B------:R-:W-:Y:S01]  /*5940*/  IMAD.MOV R9, RZ, RZ, -R9 ;  /* 0x000000ffff097224 */ /* 0x000fe200078e0a09 */
[C---:B------:R-:W-:Y:S01]  /*5950*/  ISETP.GT.U32.AND P3, PT, R6.reuse, R206, PT ;  /* 0x000000ce0600720c */ /* 0x040fe20003f64070 */
[----:B------:R-:W-:Y:S02]  /*5960*/  IMAD R204, R6, R7, R15 ;  /* 0x0000000706cc7224 */ /* 0x000fe400078e020f */
[----:B------:R-:W-:-:S02]  /*5970*/  VIADD R5, R2, 0x78 ;  /* 0x0000007802057836 */ /* 0x000fc40000000000 */
[----:B------:R-:W-:Y:S02]  /*5980*/  IMAD R134, R152, 0x2, R132 ;  /* 0x0000000298867824 */ /* 0x000fe400078e0284 */
[C---:B------:R-:W-:Y:S01]  /*5990*/  IMAD R202, R6.reuse, R9, R17 ;  /* 0x0000000906ca7224 */ /* 0x040fe200078e0211 */
[----:B------:R-:W-:Y:S01]  /*59a0*/  IABS R9, R5 ;  /* 0x0000000500097213 */ /* 0x000fe20000000000 */
[----:B------:R-:W-:Y:S01]  /*59b0*/  @!P4 IMAD.MOV R208, RZ, RZ, -R208 ;  /* 0x000000ffffd0c224 */ /* 0x000fe200078e0ad0 */
[----:B------:R-:W-:Y:S01]  /*59c0*/  ISETP.GT.U32.AND P4, PT, R6, R204, PT ;  /* 0x000000cc0600720c */ /* 0x000fe20003f84070 */
[C---:B------:R-:W-:Y:S02]  /*59d0*/  IMAD R136, R152.reuse, 0x2, R134 ;  /* 0x0000000298887824 */ /* 0x040fe400078e0286 */
[----:B------:R-:W-:Y:S01]  /*59e0*/  @!P6 IMAD.MOV R212, RZ, RZ, -R212 ;  /* 0x000000ffffd4e224 */ /* 0x000fe200078e0ad4 */
[----:B------:R-:W-:Y:S01]  /*59f0*/  ISETP.GE.AND P6, PT, R5, RZ, PT ;  /* 0x000000ff0500720c */ /* 0x000fe20003fc6270 */
[----:B------:R-:W-:-:S02]  /*5a00*/  IMAD R138, R152, 0x2, R136 ;  /* 0x00000002988a7824 */ /* 0x000fc400078e0288 */
[C---:B------:R-:W-:Y:S02]  /*5a10*/  VIADD R7, R2.reuse, 0x79 ;  /* 0x0000007902077836 */ /* 0x040fe40000000000 */
[----:B------:R-:W-:Y:S02]  /*5a20*/  VIADD R17, R2, 0x7a ;  /* 0x0000007a02117836 */ /* 0x000fe40000000000 */
[----:B------:R-:W-:Y:S01]  /*5a30*/  IMAD.HI.U32 R5, R4, R9, RZ ;  /* 0x0000000904057227 */ /* 0x000fe200078e00ff */
[----:B------:R-:W-:Y:S02]  /*5a40*/  IABS R11, R7 ;  /* 0x00000007000b7213 */ /* 0x000fe40000000000 */
[----:B------:R-:W-:Y:S01]  /*5a50*/  IABS R13, R17 ;  /* 0x00000011000d7213 */ /* 0x000fe20000000000 */
[----:B------:R-:W-:Y:S01]  /*5a60*/  VIADD R19, R2, 0x7b ;  /* 0x0000007b02137836 */ /* 0x000fe20000000000 */
[----:B------:R-:W-:Y:S01]  /*5a70*/  ISETP.GE.AND P2, PT, R7, RZ, PT ;  /* 0x000000ff0700720c */ /* 0x000fe20003f46270 */
[----:B------:R-:W-:-:S02]  /*5a80*/  IMAD R140, R152, 0x2, R138 ;  /* 0x00000002988c7824 */ /* 0x000fc400078e028a */
[----:B------:R-:W-:Y:S01]  /*5a90*/  IMAD.MOV R5, RZ, RZ, -R5 ;  /* 0x000000ffff057224 */ /* 0x000fe200078e0a05 */
[----:B------:R-:W-:Y:S01]  /*5aa0*/  IABS R15, R19 ;  /* 0x00000013000f7213 */ /* 0x000fe20000000000 */
[----:B------:R-:W-:Y:S01]  /*5ab0*/  @!P3 IMAD.IADD R206, R206, 0x1, -R6 ;  /* 0x00000001ceceb824 */ /* 0x000fe200078e0a06 */
[----:B------:R-:W-:Y:S01]  /*5ac0*/  ISETP.GT.U32.AND P3, PT, R6, R202, PT ;  /* 0x000000ca0600720c */ /* 0x000fe20003f64070 */
[----:B------:R-:W-:Y:S02]  /*5ad0*/  IMAD R142, R152, 0x2, R140 ;  /* 0x00000002988e7824 */ /* 0x000fe400078e028c */
[----:B------:R-:W-:Y:S02]  /*5ae0*/  IMAD R200, R6, R5, R9 ;  /* 0x0000000506c87224 */ /* 0x000fe400078e0209 */
[----:B------:R-:W-:Y:S02]  /*5af0*/  @!P4 IMAD.IADD R204, R204, 0x1, -R6 ;  /* 0x00000001ccccc824 */ /* 0x000fe400078e0a06 */
[----:B------:R-:W-:-:S03]  /*5b00*/  IMAD.HI.U32 R7, R4, R11, RZ ;  /* 0x0000000b04077227 */ /* 0x000fc600078e00ff */
[----:B------:R-:W-:Y:S01]  /*5b10*/  ISETP.GT.U32.AND P4, PT, R6, R204, PT ;  /* 0x000000cc0600720c */ /* 0x000fe20003f84070 */
[----:B------:R-:W-:-:S04]  /*5b20*/  IMAD.HI.U32 R5, R4, R13, RZ ;  /* 0x0000000d04057227 */ /* 0x000fc800078e00ff */
[----:B------:R-:W-:Y:S02]  /*5b30*/  IMAD R144, R152, 0x2, R142 ;  /* 0x0000000298907824 */ /* 0x000fe400078e028e */
[----:B------:R-:W-:Y:S02]  /*5b40*/  IMAD.MOV.U32 R9, RZ, RZ, R15 ;  /* 0x000000ffff097224 */ /* 0x000fe400078e000f */
[----:B------:R-:W-:Y:S01]  /*5b50*/  @!P5 IMAD.MOV R206, RZ, RZ, -R206 ;  /* 0x000000ffffced224 */ /* 0x000fe200078e0ace */
[----:B------:R-:W-:Y:S01]  /*5b60*/  ISETP.GT.U32.AND P5, PT, R6, R200, PT ;  /* 0x000000c80600720c */ /* 0x000fe20003fa4070 */
[----:B------:R-:W-:Y:S02]  /*5b70*/  IMAD.MOV R7, RZ, RZ, -R7 ;  /* 0x000000ffff077224 */ /* 0x000fe400078e0a07 */
[----:B------:R-:W-:Y:S02]  /*5b80*/  IMAD.MOV R196, RZ, RZ, -R5 ;  /* 0x000000ffffc47224 */ /* 0x000fe400078e0a05 */
[----:B------:R-:W-:-:S02]  /*5b90*/  VIADD R15, R2, 0x7d ;  /* 0x0000007d020f7836 */ /* 0x000fc40000000000 */
[----:B------:R-:W-:Y:S02]  /*5ba0*/  IMAD R146, R152, 0x2, R144 ;  /* 0x0000000298927824 */ /* 0x000fe400078e0290 */
[----:B------:R-:W-:-:S04]  /*5bb0*/  IMAD.HI.U32 R5, R4, R9, RZ ;  /* 0x0000000904057227 */ /* 0x000fc800078e00ff */
[C---:B------:R-:W-:Y:S01]  /*5bc0*/  IMAD R198, R6.reuse, R7, R11 ;  /* 0x0000000706c67224 */ /* 0x040fe200078e020b */
[----:B------:R-:W-:Y:S01]  /*5bd0*/  IABS R11, R15 ;  /* 0x0000000f000b7213 */ /* 0x000fe20000000000 */
[----:B------:R-:W-:Y:S02]  /*5be0*/  IMAD R196, R6, R196, R13 ;  /* 0x000000c406c47224 */ /* 0x000fe400078e020d */
[----:B------:R-:W-:Y:S02]  /*5bf0*/  @!P3 IMAD.IADD R202, R202, 0x1, -R6 ;  /* 0x00000001cacab824 */ /* 0x000fe400078e0a06 */
[----:B------:R-:W-:Y:S02]  /*5c00*/  IMAD R148, R152, 0x2, R146 ;  /* 0x0000000298947824 */ /* 0x000fe400078e0292 */
[----:B------:R-:W-:Y:S01]  /*5c10*/  IMAD.MOV R5, RZ, RZ, -R5 ;  /* 0x000000ffff057224 */ /* 0x000fe200078e0a05 */
[----:B------:R-:W-:Y:S01]  /*5c20*/  ISETP.GT.U32.AND P3, PT, R6, R202, PT ;  /* 0x000000ca0600720c */ /* 0x000fe20003f64070 */
[----:B------:R-:W-:-:S02]  /*5c30*/  VIADD R13, R2, 0x7c ;  /* 0x0000007c020d7836 */ /* 0x000fc40000000000 */
[----:B------:R-:W-:Y:S02]  /*5c40*/  IMAD R154, R152, 0x2, R148 ;  /* 0x00000002989a7824 */ /* 0x000fe400078e0294 */
[----:B------:R-:W-:Y:S01]  /*5c50*/  IMAD R194, R6, R5, R9 ;  /* 0x0000000506c27224 */ /* 0x000fe200078e0209 */
[----:B------:R-:W-:Y:S01]  /*5c60*/  IABS R9, R13 ;  /* 0x0000000d00097213 */ /* 0x000fe20000000000 */
[----:B------:R-:W-:-:S04]  /*5c70*/  IMAD.HI.U32 R7, R4, R11, RZ ;  /* 0x0000000b04077227 */ /* 0x000fc800078e00ff */
[--C-:B------:R-:W-:Y:S01]  /*5c80*/  @!P4 IMAD.IADD R204, R204, 0x1, -R6.reuse ;  /* 0x00000001ccccc824 */ /* 0x100fe200078e0a06 */
[----:B------:R-:W-:Y:S01]  /*5c90*/  ISETP.GT.U32.AND P4, PT, R6, R198, PT ;  /* 0x000000c60600720c */ /* 0x000fe20003f84070 */
[----:B------:R-:W-:Y:S02]  /*5ca0*/  @!P5 IMAD.IADD R200, R200, 0x1, -R6 ;  /* 0x00000001c8c8d824 */ /* 0x000fe400078e0a06 */
[----:B------:R-:W-:Y:S02]  /*5cb0*/  IMAD R158, R152, 0x2, R154 ;  /* 0x00000002989e7824 */ /* 0x000fe400078e029a */
[----:B------:R-:W-:Y:S01]  /*5cc0*/  IMAD.MOV R7, RZ, RZ, -R7 ;  /* 0x000000ffff077224 */ /* 0x000fe200078e0a07 */
[----:B------:R-:W-:Y:S01]  /*5cd0*/  ISETP.GT.U32.AND P5, PT, R6, R200, PT ;  /* 0x000000c80600720c */ /* 0x000fe20003fa4070 */
[----:B------:R-:W-:-:S04]  /*5ce0*/  IMAD.HI.U32 R5, R4, R9, RZ ;  /* 0x0000000904057227 */ /* 0x000fc800078e00ff */
[----:B------:R-:W-:Y:S02]  /*5cf0*/  IMAD R160, R152, 0x2, R158 ;  /* 0x0000000298a07824 */ /* 0x000fe400078e029e */
[----:B------:R-:W-:Y:S01]  /*5d00*/  IMAD R118, R6, R7, R11 ;  /* 0x0000000706767224 */ /* 0x000fe200078e020b */
[----:B------:R-:W-:Y:S01]  /*5d10*/  IABS R7, R2 ;  /* 0x0000000200077213 */ /* 0x000fe20000000000 */
[----:B------:R-:W-:Y:S02]  /*5d20*/  IMAD.MOV R5, RZ, RZ, -R5 ;  /* 0x000000ffff057224 */ /* 0x000fe400078e0a05 */
[----:B------:R-:W-:Y:S02]  /*5d30*/  IMAD R162, R152, 0x2, R160 ;  /* 0x0000000298a27824 */ /* 0x000fe400078e02a0 */
[----:B------:R-:W-:Y:S02]  /*5d40*/  VIADD R11, R2, 0x7e ;  /* 0x0000007e020b7836 */ /* 0x000fe40000000000 */
[----:B------:R-:W-:Y:S01]  /*5d50*/  @!P3 IMAD.IADD R202, R202, 0x1, -R6 ;  /* 0x00000001cacab824 */ /* 0x000fe200078e0a06 */
[C---:B------:R-:W-:Y:S01]  /*5d60*/  ISETP.GT.U32.AND P3, PT, R6.reuse, R194, PT ;  /* 0x000000c20600720c */ /* 0x040fe20003f64070 */
[----:B------:R-:W-:Y:S01]  /*5d70*/  IMAD R150, R6, R5, R9 ;  /* 0x0000000506967224 */ /* 0x000fe200078e0209 */
[----:B------:R-:W-:Y:S01]  /*5d80*/  IABS R9, R11 ;  /* 0x0000000b00097213 */ /* 0x000fe20000000000 */
[----:B------:R-:W-:-:S04]  /*5d90*/  IMAD.HI.U32 R5, R4, R7, RZ ;  /* 0x0000000704057227 */ /* 0x000fc800078e00ff */
[----:B------:R-:W-:Y:S02]  /*5da0*/  IMAD R164, R152, 0x2, R162 ;  /* 0x0000000298a47824 */ /* 0x000fe400078e02a2 */
[----:B------:R-:W-:Y:S02]  /*5db0*/  @!P4 IMAD.IADD R198, R198, 0x1, -R6 ;  /* 0x00000001c6c6c824 */ /* 0x000fe400078e0a06 */
[----:B------:R-:W-:Y:S01]  /*5dc0*/  @!P0 IMAD.MOV R204, RZ, RZ, -R204 ;  /* 0x000000ffffcc8224 */ /* 0x000fe200078e0acc */
[C---:B------:R-:W-:Y:S01]  /*5dd0*/  ISETP.GT.U32.AND P0, PT, R6.reuse, R196, PT ;  /* 0x000000c40600720c */ /* 0x040fe20003f04070 */
[----:B------:R-:W-:Y:S01]  /*5de0*/  IMAD.MOV R5, RZ, RZ, -R5 ;  /* 0x000000ffff057224 */ /* 0x000fe200078e0a05 */
[----:B------:R-:W-:Y:S01]  /*5df0*/  ISETP.GT.U32.AND P4, PT, R6, R198, PT ;  /* 0x000000c60600720c */ /* 0x000fe20003f84070 */
[----:B------:R-:W-:Y:S02]  /*5e00*/  IMAD R166, R152, 0x2, R164 ;  /* 0x0000000298a67824 */ /* 0x000fe400078e02a4 */
[----:B------:R-:W-:Y:S01]  /*5e10*/  @!P5 IMAD.IADD R200, R200, 0x1, -R6 ;  /* 0x00000001c8c8d824 */ /* 0x000fe200078e0a06 */
[----:B------:R-:W-:Y:S01]  /*5e20*/  ISETP.GT.U32.AND P5, PT, R6, R150, PT ;  /* 0x000000960600720c */ /* 0x000fe20003fa4070 */
[----:B------:R-:W-:-:S04]  /*5e30*/  IMAD.HI.U32 R4, R4, R9, RZ ;  /* 0x0000000904047227 */ /* 0x000fc800078e00ff */
[----:B------:R-:W-:Y:S02]  /*5e40*/  IMAD R7, R6, R5, R7 ;  /* 0x0000000506077224 */ /* 0x000fe400078e0207 */
[----:B------:R-:W-:Y:S02]  /*5e50*/  IMAD R168, R152, 0x2, R166 ;  /* 0x0000000298a87824 */ /* 0x000fe400078e02a6 */
[----:B------:R-:W-:Y:S02]  /*5e60*/  IMAD.MOV R4, RZ, RZ, -R4 ;  /* 0x000000ffff047224 */ /* 0x000fe400078e0a04 */
[----:B------:R-:W-:Y:S01]  /*5e70*/  @!P3 IMAD.IADD R194, R194, 0x1, -R6 ;  /* 0x00000001c2c2b824 */ /* 0x000fe200078e0a06 */
[----:B------:R-:W-:Y:S01]  /*5e80*/  ISETP.GT.U32.AND P3, PT, R6, R7, PT ;  /* 0x000000070600720c */ /* 0x000fe20003f64070 */
[----:B------:R-:W-:Y:S02]  /*5e90*/  IMAD R170, R152, 0x2, R168 ;  /* 0x0000000298aa7824 */ /* 0x000fe400078e02a8 */
[----:B------:R-:W-:-:S02]  /*5ea0*/  IMAD R116, R6, R4, R9 ;  /* 0x0000000406747224 */ /* 0x000fc400078e0209 */
[----:B------:R-:W-:Y:S01]  /*5eb0*/  @!P0 IMAD.IADD R196, R196, 0x1, -R6 ;  /* 0x00000001c4c48824 */ /* 0x000fe200078e0a06 */
[----:B------:R-:W1:Y:S01]  /*5ec0*/  LDC.64 R4, c[0x0][0x230] ;  /* 0x00008c00ff047b82 */ /* 0x000e620000000a00 */
[----:B------:R-:W-:Y:S01]  /*5ed0*/  IMAD R172, R152, 0x2, R170 ;  /* 0x0000000298ac7824 */ /* 0x000fe200078e02aa */
[----:B------:R-:W-:Y:S01]  /*5ee0*/  ISETP.GT.U32.AND P0, PT, R6, R116, PT ;  /* 0x000000740600720c */ /* 0x000fe20003f04070 */
[--C-:B------:R-:W-:Y:S01]  /*5ef0*/  @!P4 IMAD.IADD R198, R198, 0x1, -R6.reuse ;  /* 0x00000001c6c6c824 */ /* 0x100fe200078e0a06 */
[----:B------:R-:W-:Y:S01]  /*5f00*/  ISETP.GT.U32.AND P4, PT, R6, R118, PT ;  /* 0x000000760600720c */ /* 0x000fe20003f84070 */
[----:B------:R-:W-:Y:S01]  /*5f10*/  @!P5 IMAD.IADD R150, R150, 0x1, -R6 ;  /* 0x000000019696d824 */ /* 0x000fe200078e0a06 */
[----:B------:R-:W-:Y:S01]  /*5f20*/  ISETP.GT.U32.AND P5, PT, R6, R196, PT ;  /* 0x000000c40600720c */ /* 0x000fe20003fa4070 */
[----:B------:R-:W-:Y:S02]  /*5f30*/  IMAD R174, R152, 0x2, R172 ;  /* 0x0000000298ae7824 */ /* 0x000fe400078e02ac */
[----:B------:R-:W-:-:S02]  /*5f40*/  @!P3 IMAD.IADD R7, R7, 0x1, -R6 ;  /* 0x000000010707b824 */ /* 0x000fc400078e0a06 */
[----:B------:R-:W-:Y:S02]  /*5f50*/  IMAD R176, R152, 0x2, R174 ;  /* 0x0000000298b07824 */ /* 0x000fe400078e02ae */
[----:B------:R-:W-:Y:S01]  /*5f60*/  @!P1 IMAD.MOV R202, RZ, RZ, -R202 ;  /* 0x000000ffffca9224 */ /* 0x000fe200078e0aca */
[----:B------:R-:W-:Y:S01]  /*5f70*/  ISETP.GT.U32.AND P1, PT, R6, R194, PT ;  /* 0x000000c20600720c */ /* 0x000fe20003f24070 */
[----:B------:R-:W-:Y:S02]  /*5f80*/  IMAD R178, R152, 0x2, R176 ;  /* 0x0000000298b27824 */ /* 0x000fe400078e02b0 */
[----:B------:R-:W-:Y:S01]  /*5f90*/  @!P6 IMAD.MOV R200, RZ, RZ, -R200 ;  /* 0x000000ffffc8e224 */ /* 0x000fe200078e0ac8 */
[----:B------:R-:W-:Y:S01]  /*5fa0*/  ISETP.GT.U32.AND P6, PT, R6, R7, PT ;  /* 0x000000070600720c */ /* 0x000fe20003fc4070 */
[----:B------:R-:W-:Y:S02]  /*5fb0*/  IMAD R180, R152, 0x2, R178 ;  /* 0x0000000298b47824 */ /* 0x000fe400078e02b2 */
[----:B------:R-:W-:-:S02]  /*5fc0*/  @!P0 IMAD.IADD R116, R116, 0x1, -R6 ;  /* 0x0000000174748824 */ /* 0x000fc400078e0a06 */
[--C-:B------:R-:W-:Y:S01]  /*5fd0*/  @!P4 IMAD.IADD R118, R118, 0x1, -R6.reuse ;  /* 0x000000017676c824 */ /* 0x100fe200078e0a06 */
[----:B------:R-:W-:Y:S01]  /*5fe0*/  ISETP.GT.U32.AND P4, PT, R6, R150, PT ;  /* 0x000000960600720c */ /* 0x000fe20003f84070 */
[----:B------:R-:W-:Y:S01]  /*5ff0*/  @!P5 IMAD.IADD R196, R196, 0x1, -R6 ;  /* 0x00000001c4c4d824 */ /* 0x000fe200078e0a06 */
[----:B------:R-:W-:Y:S01]  /*6000*/  ISETP.GE.AND P5, PT, R17, RZ, PT ;  /* 0x000000ff1100720c */ /* 0x000fe20003fa6270 */
[----:B------:R-:W-:Y:S01]  /*6010*/  IMAD R182, R152, 0x2, R180 ;  /* 0x0000000298b67824 */ /* 0x000fe200078e02b4 */
[C---:B------:R-:W-:Y:S01]  /*6020*/  ISETP.GT.U32.AND P3, PT, R6.reuse, R116, PT ;  /* 0x000000740600720c */ /* 0x040fe20003f64070 */
[----:B------:R-:W-:Y:S01]  /*6030*/  @!P2 IMAD.MOV R198, RZ, RZ, -R198 ;  /* 0x000000ffffc6a224 */ /* 0x000fe200078e0ac6 */
[----:B------:R-:W-:Y:S01]  /*6040*/  ISETP.GT.U32.AND P0, PT, R6, R118, PT ;  /* 0x000000760600720c */ /* 0x000fe20003f04070 */
[----:B------:R-:W-:Y:S01]  /*6050*/  IMAD R184, R152, 0x2, R182 ;  /* 0x0000000298b87824 */ /* 0x000fe200078e02b6 */
[----:B------:R-:W-:Y:S01]  /*6060*/  ISETP.GE.AND P2, PT, R2, RZ, PT ;  /* 0x000000ff0200720c */ /* 0x000fe20003f46270 */
[--C-:B------:R-:W-:Y:S01]  /*6070*/  @!P1 IMAD.IADD R194, R194, 0x1, -R6.reuse ;  /* 0x00000001c2c29824 */ /* 0x100fe200078e0a06 */
[----:B------:R-:W-:Y:S01]  /*6080*/  ISETP.GE.AND P1, PT, R19, RZ, PT ;  /* 0x000000ff1300720c */ /* 0x000fe20003f26270 */
[----:B------:R-:W-:-:S02]  /*6090*/  @!P6 IMAD.IADD R7, R7, 0x1, -R6 ;  /* 0x000000010707e824 */ /* 0x000fc400078e0a06 */
[----:B-1----:R-:W-:Y:S02]  /*60a0*/  VIADD R151, R4, 0x7f ;  /* 0x0000007f04977836 */ /* 0x002fe40000000000 */
[C---:B------:R-:W-:Y:S02]  /*60b0*/  IMAD R186, R152.reuse, 0x2, R184 ;  /* 0x0000000298ba7824 */ /* 0x040fe400078e02b8 */
[----:B------:R-:W-:Y:S01]  /*60c0*/  @!P5 IMAD.MOV R196, RZ, RZ, -R196 ;  /* 0x000000ffffc4d224 */ /* 0x000fe200078e0ac4 */
[----:B------:R-:W-:Y:S01]  /*60d0*/  ISETP.NE.AND P5, PT, R157, RZ, PT ;  /* 0x000000ff9d00720c */ /* 0x000fe20003fa5270 */
[----:B------:R-:W-:Y:S01]  /*60e0*/  IMAD.MOV.U32 R112, RZ, RZ, R7 ;  /* 0x000000ffff707224 */ /* 0x000fe200078e0007 */
[----:B------:R-:W-:Y:S01]  /*60f0*/  ISETP.GT.AND P6, PT, R151, 0x7f, PT ;  /* 0x0000007f9700780c */ /* 0x000fe20003fc4270 */
[----:B------:R-:W-:Y:S01]  /*6100*/  IMAD R188, R152, 0x2, R186 ;  /* 0x0000000298bc7824 */ /* 0x000fe200078e02ba */
[----:B------:R-:W-:Y:S01]  /*6110*/  LOP3.LUT R7, RZ, R157, RZ, 0x33, !PT ;  /* 0x0000009dff077212 */ /* 0x000fe200078e33ff */
[--C-:B------:R-:W-:Y:S01]  /*6120*/  @!P3 IMAD.IADD R116, R116, 0x1, -R6.reuse ;  /* 0x000000017474b824 */ /* 0x100fe200078e0a06 */
[----:B------:R-:W-:Y:S01]  /*6130*/  ISETP.GE.AND P3, PT, R11, RZ, PT ;  /* 0x000000ff0b00720c */ /* 0x000fe20003f66270 */
[--C-:B------:R-:W-:Y:S01]  /*6140*/  @!P4 IMAD.IADD R150, R150, 0x1, -R6.reuse ;  /* 0x000000019696c824 */ /* 0x100fe200078e0a06 */
[----:B------:R-:W-:Y:S01]  /*6150*/  SEL R11, R7, R234, !P5 ;  /* 0x000000ea070b7207 */ /* 0x000fe20006800000 */
[----:B------:R-:W-:Y:S01]  /*6160*/  @!P0 IMAD.IADD R118, R118, 0x1, -R6 ;  /* 0x0000000176768824 */ /* 0x000fe200078e0a06 */
[----:B------:R-:W-:Y:S01]  /*6170*/  SEL R6, RZ, 0x4, !P6 ;  /* 0x00000004ff067807 */ /* 0x000fe20007000000 */
[----:B------:R-:W-:Y:S01]  /*6180*/  @!P2 IMAD.MOV R112, RZ, RZ, -R112 ;  /* 0x000000ffff70a224 */ /* 0x000fe200078e0a70 */
[----:B------:R-:W-:Y:S01]  /*6190*/  ISETP.GE.AND P2, PT, R3, R4, PT ;  /* 0x000000040300720c */ /* 0x000fe20003f46270 */
[C---:B------:R-:W-:Y:S01]  /*61a0*/  IMAD R190, R152.reuse, 0x2, R188 ;  /* 0x0000000298be7824 */ /* 0x040fe200078e02bc */
[C---:B------:R-:W-:Y:S01]  /*61b0*/  SEL R10, R7.reuse, R10, !P5 ;  /* 0x0000000a070a7207 */ /* 0x040fe20006800000 */
[----:B------:R-:W-:Y:S01]  /*61c0*/  @!P1 IMAD.MOV R194, RZ, RZ, -R194 ;  /* 0x000000ffffc29224 */ /* 0x000fe200078e0ac2 */
[C---:B------:R-:W-:Y:S01]  /*61d0*/  SEL R19, R7.reuse, R250, !P5 ;  /* 0x000000fa07137207 */ /* 0x040fe20006800000 */
[C---:B------:R-:W-:Y:S01]  /*61e0*/  IMAD R192, R152.reuse, 0x2, R190 ;  /* 0x0000000298c07824 */ /* 0x040fe200078e02be */
[----:B------:R-:W-:Y:S01]  /*61f0*/  SEL R18, R7, R18, !P5 ;  /* 0x0000001207127207 */ /* 0x000fe20006800000 */
[----:B------:R-:W-:Y:S01]  /*6200*/  STL.64 [R1+0x8d0], R10 ;  /* 0x0008d00a01007387 */ /* 0x000fe20000100a00 */
[----:B------:R-:W-:Y:S01]  /*6210*/  ISETP.GE.AND P4, PT, R13, RZ, PT ;  /* 0x000000ff0d00720c */ /* 0x000fe20003f86270 */
[C---:B------:R-:W-:Y:S01]  /*6220*/  IMAD R189, R152.reuse, 0x2, R192 ;  /* 0x0000000298bd7824 */ /* 0x040fe200078e02c0 */
[----:B------:R-:W-:Y:S01]  /*6230*/  ISETP.GE.AND P0, PT, R15, RZ, PT ;  /* 0x000000ff0f00720c */ /* 0x000fe20003f06270 */
[----:B------:R-:W-:Y:S01]  /*6240*/  STL.64 [R1+0x8d8], R18 ;  /* 0x0008d81201007387 */ /* 0x000fe20000100a00 */
[C---:B------:R-:W-:Y:S01]  /*6250*/  SEL R8, R7.reuse, R8, !P5 ;  /* 0x0000000807087207 */ /* 0x040fe20006800000 */
[C---:B------:R-:W-:Y:S01]  /*6260*/  IMAD R191, R152.reuse, 0x2, R189 ;  /* 0x0000000298bf7824 */ /* 0x040fe200078e02bd */
[----:B------:R-:W-:Y:S01]  /*6270*/  SEL R9, R7, R232, !P5 ;  /* 0x000000e807097207 */ /* 0x000fe20006800000 */
[----:B------:R-:W-:Y:S01]  /*6280*/  @!P3 IMAD.MOV R116, RZ, RZ, -R116 ;  /* 0x000000ffff74b224 */ /* 0x000fe200078e0a74 */
[----:B------:R-:W-:Y:S01]  /*6290*/  ISETP.GE.AND P6, PT, R113, R4, PT ;  /* 0x000000047100720c */ /* 0x000fe20003fc6270 */
[----:B------:R-:W-:Y:S01]  /*62a0*/  IMAD R193, R152, 0x2, R191 ;  /* 0x0000000298c17824 */ /* 0x000fe200078e02bf */
[----:B------:R-:W-:Y:S01]  /*62b0*/  SEL R113, R6, RZ, !P2 ;  /* 0x000000ff06717207 */ /* 0x000fe20005000000 */
[----:B------:R1:W-:Y:S01]  /*62c0*/  STL.64 [R1+0x890], R8 ;  /* 0x0008900801007387 */ /* 0x0003e20000100a00 */
[----:B------:R-:W-:Y:S01]  /*62d0*/  SEL R244, R7, R244, !P5 ;  /* 0x000000f407f47207 */ /* 0x000fe20006800000 */
[----:B------:R-:W-:Y:S01]  /*62e0*/  @!P4 IMAD.MOV R150, RZ, RZ, -R150 ;  /* 0x000000ffff96c224 */ /* 0x000fe200078e0a96 */
[----:B------:R-:W-:Y:S01]  /*62f0*/  ISETP.GE.AND P2, PT, R109, RZ, PT ;  /* 0x000000ff6d00720c */ /* 0x000fe20003f46270 */
[----:B------:R2:W-:Y:S01]  /*6300*/  STL [R1+0x8a0], R9 ;  /* 0x0008a00901007387 */ /* 0x0005e20000100800 */
[----:B------:R-:W-:Y:S01]  /*6310*/  ISETP.NE.AND P1, PT, R156, RZ, PT ;  /* 0x000000ff9c00720c */ /* 0x000fe20003f25270 */
[----:B------:R-:W-:Y:S01]  /*6320*/  @!P0 IMAD.MOV R118, RZ, RZ, -R118 ;  /* 0x000000ffff768224 */ /* 0x000fe200078e0a76 */
[C---:B------:R-:W-:Y:S01]  /*6330*/  SEL R247, R7.reuse, R228, !P5 ;  /* 0x000000e407f77207 */ /* 0x040fe20006800000 */
[----:B------:R3:W-:Y:S01]  /*6340*/  STL.64 [R1+0x888], R244 ;  /* 0x000888f401007387 */ /* 0x0007e20000100a00 */
[C---:B------:R-:W-:Y:S01]  /*6350*/  SEL R248, R7.reuse, R248, !P5 ;  /* 0x000000f807f87207 */ /* 0x040fe20006800000 */
[C---:B------:R-:W-:Y:S01]  /*6360*/  IMAD R195, R152.reuse, 0x2, R193 ;  /* 0x0000000298c37824 */ /* 0x040fe200078e02c1 */
[C---:B------:R-:W-:Y:S01]  /*6370*/  SEL R249, R7.reuse, R226, !P5 ;  /* 0x000000e207f97207 */ /* 0x040fe20006800000 */
[----:B------:R4:W-:Y:S01]  /*6380*/  STL.64 [R1+0x898], R246 ;  /* 0x000898f601007387 */ /* 0x0009e20000100a00 */
[C---:B-1----:R-:W-:Y:S01]  /*6390*/  SEL R8, R7.reuse, R224, !P5 ;  /* 0x000000e007087207 */ /* 0x042fe20006800000 */
[C---:B------:R-:W-:Y:S01]  /*63a0*/  IMAD R197, R152.reuse, 0x2, R195 ;  /* 0x0000000298c57824 */ /* 0x040fe200078e02c3 */
[C---:B--2---:R-:W-:Y:S01]  /*63b0*/  SEL R9, R7.reuse, R204, !P5 ;  /* 0x000000cc07097207 */ /* 0x044fe20006800000 */
[----:B------:R1:W-:Y:S01]  /*63c0*/  STL.64 [R1+0x8a8], R248 ;  /* 0x0008a8f801007387 */ /* 0x0003e20000100a00 */
[C---:B------:R-:W-:Y:S01]  /*63d0*/  SEL R250, R7.reuse, R208, !P5 ;  /* 0x000000d007fa7207 */ /* 0x040fe20006800000 */
[----:B------:R-:W-:Y:S01]  /*63e0*/  @!P2 IMAD.MOV R114, RZ, RZ, -R114 ;  /* 0x000000ffff72a224 */ /* 0x000fe200078e0a72 */
[C---:B------:R-:W-:Y:S01]  /*63f0*/  SEL R251, R7.reuse, R196, !P5 ;  /* 0x000000c407fb7207 */ /* 0x040fe20006800000 */
[----:B------:R-:W-:Y:S01]  /*6400*/  IMAD R199, R152, 0x2, R197 ;  /* 0x0000000298c77824 */ /* 0x000fe200078e02c5 */
[----:B---3--:R-:W-:-:S02]  /*6410*/  SEL R244, R7, R210, !P5 ;  /* 0x000000d207f47207 */ /* 0x008fc40006800000 */
[C---:B------:R-:W-:Y:S01]  /*6420*/  SEL R17, R7.reuse, R240, !P5 ;  /* 0x000000f007117207 */ /* 0x040fe20006800000 */
[C---:B------:R-:W-:Y:S01]  /*6430*/  IMAD R201, R152.reuse, 0x2, R199 ;  /* 0x0000000298c97824 */ /* 0x040fe200078e02c7 */
[C---:B----4-:R-:W-:Y:S01]  /*6440*/  SEL R246, R7.reuse, R206, !P5 ;  /* 0x000000ce07f67207 */ /* 0x050fe20006800000 */
[----:B------:R-:W-:Y:S01]  /*6450*/  STL.64 [R1+0x8b0], R244 ;  /* 0x0008b0f401007387 */ /* 0x000fe20000100a00 */
[C---:B------:R-:W-:Y:S01]  /*6460*/  SEL R247, R7.reuse, R194, !P5 ;  /* 0x000000c207f77207 */ /* 0x040fe20006800000 */
[C---:B------:R-:W-:Y:S01]  /*6470*/  IMAD R203, R152.reuse, 0x2, R201 ;  /* 0x0000000298cb7824 */ /* 0x040fe200078e02c9 */
[C---:B------:R-:W-:Y:S01]  /*6480*/  SEL R15, R7.reuse, R238, !P5 ;  /* 0x000000ee070f7207 */ /* 0x040fe20006800000 */
[----:B------:R2:W-:Y:S01]  /*6490*/  STL.64 [R1+0x8b8], R8 ;  /* 0x0008b80801007387 */ /* 0x0005e20000100a00 */
[----:B------:R-:W-:Y:S01]  /*64a0*/  @!P1 LOP3.LUT R114, RZ, R156, RZ, 0x33, !PT ;  /* 0x0000009cff729212 */ /* 0x000fe200078e33ff */
[C---:B------:R-:W-:Y:S01]  /*64b0*/  IMAD R205, R152.reuse, 0x2, R203 ;  /* 0x0000000298cd7824 */ /* 0x040fe200078e02cb */
[C---:B------:R-:W-:Y:S01]  /*64c0*/  SEL R112, R7.reuse, R112, !P5 ;  /* 0x0000007007707207 */ /* 0x040fe20006800000 */
[----:B------:R-:W-:Y:S01]  /*64d0*/  STL.64 [R1+0x8c0], R250 ;  /* 0x0008c0fa01007387 */ /* 0x000fe20000100a00 */
[C---:B------:R-:W-:Y:S01]  /*64e0*/  SEL R111, R7.reuse, R111, !P5 ;  /* 0x0000006f076f7207 */ /* 0x040fe20006800000 */
[C---:B------:R-:W-:Y:S01]  /*64f0*/  IMAD R207, R152.reuse, 0x2, R205 ;  /* 0x0000000298cf7824 */ /* 0x040fe200078e02cd */
[C---:B------:R-:W-:Y:S01]  /*6500*/  SEL R108, R7.reuse, R108, !P5 ;  /* 0x0000006c076c7207 */ /* 0x040fe20006800000 */
[----:B------:R3:W-:Y:S01]  /*6510*/  STL.64 [R1+0x8c8], R246 ;  /* 0x0008c8f601007387 */ /* 0x0007e20000100a00 */
[C---:B------:R-:W-:Y:S01]  /*6520*/  SEL R107, R7.reuse, R107, !P5 ;  /* 0x0000006b076b7207 */ /* 0x040fe20006800000 */
[C---:B------:R-:W-:Y:S01]  /*6530*/  IMAD R209, R152.reuse, 0x2, R207 ;  /* 0x0000000298d17824 */ /* 0x040fe200078e02cf */
[C---:B------:R-:W-:Y:S01]  /*6540*/  SEL R105, R7.reuse, R105, !P5 ;  /* 0x0000006907697207 */ /* 0x040fe20006800000 */
[----:B------:R4:W-:Y:S01]  /*6550*/  STL.64 [R1+0x6b8], R156 ;  /* 0x0006b89c01007387 */ /* 0x0009e20000100a00 */
[C---:B------:R-:W-:Y:S01]  /*6560*/  SEL R103, R7.reuse, R103, !P5 ;  /* 0x0000006707677207 */ /* 0x040fe20006800000 */
[----:B------:R-:W-:Y:S01]  /*6570*/  IMAD R211, R152, 0x2, R209 ;  /* 0x0000000298d37824 */ /* 0x000fe200078e02d1 */
[----:B------:R-:W-:-:S02]  /*6580*/  SEL R101, R7, R101, !P5 ;  /* 0x0000006507657207 */ /* 0x000fc40006800000 */
[C---:B------:R-:W-:Y:S01]  /*6590*/  SEL R99, R7.reuse, R99, !P5 ;  /* 0x0000006307637207 */ /* 0x040fe20006800000 */
[C---:B------:R-:W-:Y:S01]  /*65a0*/  IMAD R214, R152.reuse, 0x2, R211 ;  /* 0x0000000298d67824 */ /* 0x040fe200078e02d3 */
[C---:B------:R-:W-:Y:S02]  /*65b0*/  SEL R97, R7.reuse, R97, !P5 ;  /* 0x0000006107617207 */ /* 0x040fe40006800000 */
[C---:B------:R-:W-:Y:S01]  /*65c0*/  SEL R95, R7.reuse, R95, !P5 ;  /* 0x0000005f075f7207 */ /* 0x040fe20006800000 */
[C---:B------:R-:W-:Y:S01]  /*65d0*/  IMAD R216, R152.reuse, 0x2, R214 ;  /* 0x0000000298d87824 */ /* 0x040fe200078e02d6 */
[C---:B------:R-:W-:Y:S02]  /*65e0*/  SEL R93, R7.reuse, R93, !P5 ;  /* 0x0000005d075d7207 */ /* 0x040fe40006800000 */
        /* <DEDUP_REMOVED lines=40> */
[----:B------:R-:W-:Y:S01]  /*6870*/  IMAD R239, R152, 0x2, R237 ;  /* 0x0000000298ef7824 */ /* 0x000fe200078e02ed */
[C---:B------:R-:W-:Y:S02]  /*6880*/  SEL R37, R7.reuse, R37, !P5 ;  /* 0x0000002507257207 */ /* 0x040fe40006800000 */
[C---:B------:R-:W-:Y:S02]  /*6890*/  SEL R35, R7.reuse, R35, !P5 ;  /* 0x0000002307237207 */ /* 0x040fe40006800000 */
[C---:B------:R-:W-:Y:S02]  /*68a0*/  SEL R33, R7.reuse, R33, !P5 ;  /* 0x0000002107217207 */ /* 0x040fe40006800000 */
[C---:B------:R-:W-:Y:S02]  /*68b0*/  SEL R31, R7.reuse, R31, !P5 ;  /* 0x0000001f071f7207 */ /* 0x040fe40006800000 */
[----:B------:R-:W-:-:S02]  /*68c0*/  SEL R29, R7, R29, !P5 ;  /* 0x0000001d071d7207 */ /* 0x000fc40006800000 */
[C---:B------:R-:W-:Y:S02]  /*68d0*/  SEL R27, R7.reuse, R27, !P5 ;  /* 0x0000001b071b7207 */ /* 0x040fe40006800000 */
        /* <DEDUP_REMOVED lines=56> */
[C---:B-1----:R-:W-:Y:S02]  /*6c60*/  SEL R249, R7.reuse, R220, !P5 ;  /* 0x000000dc07f97207 */ /* 0x042fe40006800000 */
[C---:B------:R-:W-:Y:S01]  /*6c70*/  SEL R218, R7.reuse, R218, !P5 ;  /* 0x000000da07da7207 */ /* 0x040fe20006800000 */
[----:B--2---:R-:W-:Y:S01]  /*6c80*/  IMAD.MOV.U32 R8, RZ, RZ, R222 ;  /* 0x000000ffff087224 */ /* 0x004fe200078e00de */
[----:B------:R-:W-:-:S02]  /*6c90*/  SEL R238, R7, R212, !P5 ;  /* 0x000000d407ee7207 */ /* 0x000fc40006800000 */
[C---:B------:R-:W-:Y:S01]  /*6ca0*/  SEL R241, R7.reuse, R202, !P5 ;  /* 0x000000ca07f17207 */ /* 0x040fe20006800000 */
[----:B------:R-:W-:Y:S01]  /*6cb0*/  IMAD.MOV.U32 R245, RZ, RZ, R218 ;  /* 0x000000fffff57224 */ /* 0x000fe200078e00da */
[C---:B------:R-:W-:Y:S01]  /*6cc0*/  SEL R240, R7.reuse, R200, !P5 ;  /* 0x000000c807f07207 */ /* 0x040fe20006800000 */
[----:B---3--:R-:W-:Y:S01]  /*6cd0*/  IMAD.MOV.U32 R247, RZ, RZ, R238 ;  /* 0x000000fffff77224 */ /* 0x008fe200078e00ee */
[C---:B------:R-:W-:Y:S01]  /*6ce0*/  SEL R9, R7.reuse, R198, !P5 ;  /* 0x000000c607097207 */ /* 0x040fe20006800000 */
[----:B------:R-:W-:Y:S01]  /*6cf0*/  IMAD.MOV.U32 R251, RZ, RZ, R241 ;  /* 0x000000fffffb7224 */ /* 0x000fe200078e00f1 */
[C---:B------:R-:W-:Y:S01]  /*6d00*/  SEL R248, R7.reuse, R150, !P5 ;  /* 0x0000009607f87207 */ /* 0x040fe20006800000 */
[----:B------:R-:W-:Y:S01]  /*6d10*/  IMAD.MOV.U32 R250, RZ, RZ, R240 ;  /* 0x000000fffffa7224 */ /* 0x000fe200078e00f0 */
[C---:B------:R-:W-:Y:S01]  /*6d20*/  SEL R244, R7.reuse, R118, !P5 ;  /* 0x0000007607f47207 */ /* 0x040fe20006800000 */
[----:B------:R-:W-:Y:S01]  /*6d30*/  IMAD R240, R152, 0x2, R239 ;  /* 0x0000000298f07824 */ /* 0x000fe200078e02ef */
[----:B----4-:R-:W-:-:S02]  /*6d40*/  SEL R156, R7, R116, !P5 ;  /* 0x00000074079c7207 */ /* 0x010fc40006800000 */
[----:B------:R-:W-:Y:S01]  /*6d50*/  SEL R7, R6, RZ, !P6 ;  /* 0x000000ff06077207 */ /* 0x000fe20007000000 */
[----:B------:R-:W-:Y:S01]  /*6d60*/  IMAD R241, R152, 0x2, R240 ;  /* 0x0000000298f17824 */ /* 0x000fe200078e02f0 */
[----:B------:R-:W-:Y:S01]  /*6d70*/  ISETP.NE.U32.AND P6, PT, R113, RZ, PT ;  /* 0x000000ff7100720c */ /* 0x000fe20003fc5070 */
[----:B------:R-:W-:Y:S01]  /*6d80*/  IMAD R113, R114, R5, RZ ;  /* 0x0000000572717224 */ /* 0x000fe200078e02ff */
[----:B------:R-:W-:Y:S01]  /*6d90*/  ISETP.NE.U32.AND P4, PT, R7, RZ, PT ;  /* 0x000000ff0700720c */ /* 0x000fe20003f85070 */
[----:B------:R-:W-:Y:S01]  /*6da0*/  IMAD R5, R115, R153, RZ ;  /* 0x0000009973057224 */ /* 0x000fe200078e02ff */
[----:B------:R-:W-:Y:S02]  /*6db0*/  LOP3.LUT R7, R3, 0x20, RZ, 0xfc, !PT ;  /* 0x0000002003077812 */ /* 0x000fe400078efcff */
[----:B------:R-:W-:Y:S02]  /*6dc0*/  LEA R243, P0, R113, UR4, 0x2 ;  /* 0x0000000471f37c11 */ /* 0x000fe4000f8010ff */
[----:B------:R-:W-:-:S02]  /*6dd0*/  ISETP.GE.AND P1, PT, R7, R4, PT ;  /* 0x000000040700720c */ /* 0x000fc40003f26270 */
[----:B------:R-:W-:Y:S01]  /*6de0*/  LEA.HI.X.SX32 R113, R113, UR5, 0x2, P0 ;  /* 0x0000000571717c11 */ /* 0x000fe200080f16ff */
[----:B------:R-:W-:Y:S01]  /*6df0*/  ULDC.64 UR4, c[0x0][0x218] ;  /* 0x0000860000047ab9 */ /* 0x000fe20000000a00 */
[----:B------:R-:W-:Y:S02]  /*6e00*/  SEL R150, R6, RZ, !P1 ;  /* 0x000000ff06967207 */ /* 0x000fe40004800000 */
[-C--:B------:R-:W-:Y:S02]  /*6e10*/  LEA R114, P1, R120, R243.reuse, 0x2 ;  /* 0x000000f378727211 */ /* 0x080fe400078210ff */
[-C--:B------:R-:W-:Y:S02]  /*6e20*/  LEA R116, P3, R122, R243.reuse, 0x2 ;  /* 0x000000f37a747211 */ /* 0x080fe400078610ff */
[----:B------:R-:W-:Y:S02]  /*6e30*/  LEA R118, P2, R124, R243, 0x2 ;  /* 0x000000f37c767211 */ /* 0x000fe400078410ff */
[----:B------:R-:W-:-:S02]  /*6e40*/  LEA.HI.X.SX32 R115, R120, R113, 0x2, P1 ;  /* 0x0000007178737211 */ /* 0x000fc400008f16ff */
[-C--:B------:R-:W-:Y:S02]  /*6e50*/  LEA.HI.X.SX32 R117, R122, R113.reuse, 0x2, P3 ;  /* 0x000000717a757211 */ /* 0x080fe400018f16ff */
[----:B------:R-:W-:Y:S02]  /*6e60*/  LEA.HI.X.SX32 R119, R124, R113, 0x2, P2 ;  /* 0x000000717c777211 */ /* 0x000fe400010f16ff */
        /* <DEDUP_REMOVED lines=64> */
[----:B------:R-:W-:Y:S02]  /*7270*/  LEA.HI.X.SX32 R187, R192, R113, 0x2, P2 ;  /* 0x00000071c0bb7211 */ /* 0x000fe400010f16ff */
[-C--:B------:R-:W-:Y:S02]  /*7280*/  LEA R198, P1, R199, R243.reuse, 0x2 ;  /* 0x000000f3c7c67211 */ /* 0x080fe400078210ff */
[----:B------:R-:W-:Y:S02]  /*7290*/  LEA R192, P3, R193, R243, 0x2 ;  /* 0x000000f3c1c07211 */ /* 0x000fe400078610ff */
[----:B------:R-:W-:Y:S02]  /*72a0*/  LEA.HI.X.SX32 R189, R189, R113, 0x2, P5 ;  /* 0x00000071bdbd7211 */ /* 0x000fe400028f16ff */
[-C--:B------:R-:W-:Y:S02]  /*72b0*/  LEA R194, P2, R195, R243.reuse, 0x2 ;  /* 0x000000f3c3c27211 */ /* 0x080fe400078410ff */
[----:B------:R-:W-:-:S02]  /*72c0*/  LEA R196, P5, R197, R243, 0x2 ;  /* 0x000000f3c5c47211 */ /* 0x000fc400078a10ff */
[-C--:B------:R-:W-:Y:S02]  /*72d0*/  LEA.HI.X.SX32 R199, R199, R113.reuse, 0x2, P1 ;  /* 0x00000071c7c77211 */ /* 0x080fe400008f16ff */
[----:B------:R-:W-:Y:S02]  /*72e0*/  LEA.HI.X.SX32 R193, R193, R113, 0x2, P3 ;  /* 0x00000071c1c17211 */ /* 0x000fe400018f16ff */
[----:B------:R-:W-:Y:S02]  /*72f0*/  LEA R206, P1, R207, R243, 0x2 ;  /* 0x000000f3cfce7211 */ /* 0x000fe400078210ff */
[----:B------:R-:W-:Y:S02]  /*7300*/  LEA.HI.X.SX32 R195, R195, R113, 0x2, P2 ;  /* 0x00000071c3c37211 */ /* 0x000fe400010f16ff */
[----:B------:R-:W-:Y:S02]  /*7310*/  LEA R200, P3, R201, R243, 0x2 ;  /* 0x000000f3c9c87211 */ /* 0x000fe400078610ff */
[----:B------:R-:W-:-:S02]  /*7320*/  LEA.HI.X.SX32 R197, R197, R113, 0x2, P5 ;  /* 0x00000071c5c57211 */ /* 0x000fc400028f16ff */
[-C--:B------:R-:W-:Y:S02]  /*7330*/  LEA R202, P2, R203, R243.reuse, 0x2 ;  /* 0x000000f3cbca7211 */ /* 0x080fe400078410ff */
[----:B------:R-:W-:Y:S02]  /*7340*/  LEA R204, P5, R205, R243, 0x2 ;  /* 0x000000f3cdcc7211 */ /* 0x000fe400078a10ff */
[-C--:B------:R-:W-:Y:S02]  /*7350*/  LEA.HI.X.SX32 R207, R207, R113.reuse, 0x2, P1 ;  /* 0x00000071cfcf7211 */ /* 0x080fe400008f16ff */
[----:B------:R-:W-:Y:S02]  /*7360*/  LEA.HI.X.SX32 R201, R201, R113, 0x2, P3 ;  /* 0x00000071c9c97211 */ /* 0x000fe400018f16ff */
[----:B------:R-:W-:Y:S02]  /*7370*/  LEA R10, P1, R216, R243, 0x2 ;  /* 0x000000f3d80a7211 */ /* 0x000fe400078210ff */
[----:B------:R-:W-:-:S02]  /*7380*/  LEA.HI.X.SX32 R203, R203, R113, 0x2, P2 ;  /* 0x00000071cbcb7211 */ /* 0x000fc400010f16ff */
[----:B------:R-:W-:Y:S02]  /*7390*/  LEA R208, P3, R209, R243, 0x2 ;  /* 0x000000f3d1d07211 */ /* 0x000fe400078610ff */
[----:B------:R-:W-:Y:S02]  /*73a0*/  LEA.HI.X.SX32 R205, R205, R113, 0x2, P5 ;  /* 0x00000071cdcd7211 */ /* 0x000fe400028f16ff */
[-C--:B------:R-:W-:Y:S02]  /*73b0*/  LEA R210, P2, R211, R243.reuse, 0x2 ;  /* 0x000000f3d3d27211 */ /* 0x080fe400078410ff */
[----:B------:R-:W-:Y:S02]  /*73c0*/  LEA R18, P5, R214, R243, 0x2 ;  /* 0x000000f3d6127211 */ /* 0x000fe400078a10ff */
[-C--:B------:R-:W-:Y:S02]  /*73d0*/  LEA.HI.X.SX32 R11, R216, R113.reuse, 0x2, P1 ;  /* 0x00000071d80b7211 */ /* 0x080fe400008f16ff */
[----:B------:R-:W-:-:S02]  /*73e0*/  LEA.HI.X.SX32 R209, R209, R113, 0x2, P3 ;  /* 0x00000071d1d17211 */ /* 0x000fc400018f16ff */
[----:B------:R-:W-:Y:S02]  /*73f0*/  LEA R218, P1, R219, R243, 0x2 ;  /* 0x000000f3dbda7211 */ /* 0x000fe400078210ff */
[----:B------:R-:W-:Y:S02]  /*7400*/  LEA.HI.X.SX32 R211, R211, R113, 0x2, P2 ;  /* 0x00000071d3d37211 */ /* 0x000fe400010f16ff */
[----:B------:R-:W-:Y:S02]  /*7410*/  LEA R212, P3, R213, R243, 0x2 ;  /* 0x000000f3d5d47211 */ /* 0x000fe400078610ff */
[----:B------:R-:W-:Y:S02]  /*7420*/  LEA.HI.X.SX32 R19, R214, R113, 0x2, P5 ;  /* 0x00000071d6137211 */ /* 0x000fe400028f16ff */
[----:B------:R-:W-:Y:S02]  /*7430*/  LEA R214, P2, R215, R243, 0x2 ;  /* 0x000000f3d7d67211 */ /* 0x000fe400078410ff */
[-C--:B------:R-:W-:Y:S01]  /*7440*/  LEA.HI.X.SX32 R219, R219, R113.reuse, 0x2, P1 ;  /* 0x00000071dbdb7211 */ /* 0x080fe200008f16ff */
[----:B------:R1:W-:Y:S01]  /*7450*/  STL.64 [R1+0x1d8], R18 ;  /* 0x0001d81201007387 */ /* 0x0003e20000100a00 */
[----:B------:R-:W-:-:S02]  /*7460*/  LEA.HI.X.SX32 R213, R213, R113, 0x2, P3 ;  /* 0x00000071d5d57211 */ /* 0x000fc400018f16ff */
[----:B------:R-:W-:Y:S01]  /*7470*/  LEA R226, P1, R227, R243, 0x2 ;  /* 0x000000f3e3e27211 */ /* 0x000fe200078210ff */
[----:B------:R2:W-:Y:S01]  /*7480*/  STL.64 [R1+0x1d0], R10 ;  /* 0x0001d00a01007387 */ /* 0x0005e20000100a00 */
[----:B------:R-:W-:Y:S02]  /*7490*/  LEA.HI.X.SX32 R215, R215, R113, 0x2, P2 ;  /* 0x00000071d7d77211 */ /* 0x000fe400010f16ff */
[-C--:B------:R-:W-:Y:S02]  /*74a0*/  LEA R220, P3, R221, R243.reuse, 0x2 ;  /* 0x000000f3dddc7211 */ /* 0x080fe400078610ff */
[----:B------:R-:W-:Y:S02]  /*74b0*/  LEA R222, P2, R223, R243, 0x2 ;  /* 0x000000f3dfde7211 */ /* 0x000fe400078410ff */
[-C--:B------:R-:W-:Y:S02]  /*74c0*/  LEA.HI.X.SX32 R227, R227, R113.reuse, 0x2, P1 ;  /* 0x00000071e3e37211 */ /* 0x080fe400008f16ff */
[----:B------:R-:W-:-:S02]  /*74d0*/  LEA.HI.X.SX32 R221, R221, R113, 0x2, P3 ;  /* 0x00000071dddd7211 */ /* 0x000fc400018f16ff */
[----:B------:R-:W-:Y:S02]  /*74e0*/  LEA R234, P1, R235, R243, 0x2 ;  /* 0x000000f3ebea7211 */ /* 0x000fe400078210ff */
[----:B------:R-:W-:Y:S02]  /*74f0*/  LEA.HI.X.SX32 R223, R223, R113, 0x2, P2 ;  /* 0x00000071dfdf7211 */ /* 0x000fe400010f16ff */
[-C--:B------:R-:W-:Y:S02]  /*7500*/  LEA R228, P3, R229, R243.reuse, 0x2 ;  /* 0x000000f3e5e47211 */ /* 0x080fe400078610ff */
[----:B------:R-:W-:Y:S02]  /*7510*/  LEA R230, P2, R231, R243, 0x2 ;  /* 0x000000f3e7e67211 */ /* 0x000fe400078410ff */
[----:B------:R-:W-:Y:S02]  /*7520*/  LEA.HI.X.SX32 R235, R235, R113, 0x2, P1 ;  /* 0x00000071ebeb7211 */ /* 0x000fe400008f16ff */
[----:B------:R-:W-:-:S02]  /*7530*/  LEA R216, P5, R217, R243, 0x2 ;  /* 0x000000f3d9d87211 */ /* 0x000fc400078a10ff */
[----:B------:R-:W-:Y:S02]  /*7540*/  LEA.HI.X.SX32 R229, R229, R113, 0x2, P3 ;  /* 0x00000071e5e57211 */ /* 0x000fe400018f16ff */
[----:B-1----:R-:W-:Y:S02]  /*7550*/  LEA R18, P1, R240, R243, 0x2 ;  /* 0x000000f3f0127211 */ /* 0x002fe400078210ff */
[----:B------:R-:W-:Y:S02]  /*7560*/  LEA.HI.X.SX32 R231, R231, R113, 0x2, P2 ;  /* 0x00000071e7e77211 */ /* 0x000fe400010f16ff */
[-C--:B------:R-:W-:Y:S02]  /*7570*/  LEA R236, P3, R237, R243.reuse, 0x2 ;  /* 0x000000f3edec7211 */ /* 0x080fe400078610ff */
[----:B------:R-:W-:Y:S02]  /*7580*/  LEA R7, P0, R5, UR4, 0x2 ;  /* 0x0000000405077c11 */ /* 0x000fe4000f8010ff */
[----:B------:R-:W-:-:S02]  /*7590*/  LEA R238, P2, R239, R243, 0x2 ;  /* 0x000000f3efee7211 */ /* 0x000fc400078410ff */
[-C--:B------:R-:W-:Y:S02]  /*75a0*/  LEA.HI.X.SX32 R217, R217, R113.reuse, 0x2, P5 ;  /* 0x00000071d9d97211 */ /* 0x080fe400028f16ff */
[----:B------:R-:W-:Y:S02]  /*75b0*/  LEA.HI.X.SX32 R19, R240, R113, 0x2, P1 ;  /* 0x00000071f0137211 */ /* 0x000fe400008f16ff */
[----:B------:R-:W-:Y:S02]  /*75c0*/  LEA R224, P5, R225, R243, 0x2 ;  /* 0x000000f3e1e07211 */ /* 0x000fe400078a10ff */
[----:B------:R-:W-:Y:S01]  /*75d0*/  LEA.HI.X.SX32 R237, R237, R113, 0x2, P3 ;  /* 0x00000071eded7211 */ /* 0x000fe200018f16ff */
[----:B------:R1:W-:Y:S01]  /*75e0*/  STL.64 [R1+0x1c8], R18 ;  /* 0x0001c81201007387 */ /* 0x0003e20000100a00 */
[----:B------:R-:W-:Y:S02]  /*75f0*/  LOP3.LUT R240, R3, 0x22, RZ, 0xfc, !PT ;  /* 0x0000002203f07812 */ /* 0x000fe400078efcff */
[----:B--2---:R-:W-:-:S02]  /*7600*/  LEA R10, P3, R241, R243, 0x2 ;  /* 0x000000f3f10a7211 */ /* 0x004fc400078610ff */
[-C--:B------:R-:W-:Y:S02]  /*7610*/  LEA.HI.X.SX32 R239, R239, R113.reuse, 0x2, P2 ;  /* 0x00000071efef7211 */ /* 0x080fe400010f16ff */
[----:B------:R-:W-:Y:S01]  /*7620*/  LEA.HI.X.SX32 R5, R5, UR5, 0x2, P0 ;  /* 0x0000000505057c11 */ /* 0x000fe200080f16ff */
[----:B------:R-:W-:Y:S01]  /*7630*/  ULDC UR5, c[0x0][0x240] ;  /* 0x0000900000057ab9 */ /* 0x000fe20000000800 */
[----:B------:R-:W-:Y:S02]  /*7640*/  ISETP.NE.U32.AND P2, PT, R150, RZ, PT ;  /* 0x000000ff9600720c */ /* 0x000fe40003f45070 */
[C---:B------:R-:W-:Y:S01]  /*7650*/  LOP3.LUT R157, R3.reuse, 0x40, RZ, 0xfc, !PT ;  /* 0x00000040039d7812 */ /* 0x040fe200078efcff */
[----:B------:R-:W-:Y:S01]  /*7660*/  IMAD R112, R112, UR5, RZ ;  /* 0x0000000570707c24 */ /* 0x000fe2000f8e02ff */
[----:B------:R-:W-:Y:S01]  /*7670*/  LOP3.LUT R150, R3, 0x42, RZ, 0xfc, !PT ;  /* 0x0000004203967812 */ /* 0x000fe200078efcff */
[----:B-1----:R-:W2:Y:S01]  /*7680*/  LDL.LU.64 R18, [R1+0x8d8] ;  /* 0x0008d80001127983 */ /* 0x002ea20000300a00 */
[----:B------:R-:W-:-:S02]  /*7690*/  LEA.HI.X.SX32 R225, R225, R113, 0x2, P5 ;  /* 0x00000071e1e17211 */ /* 0x000fc400028f16ff */
[-C--:B------:R-:W-:Y:S01]  /*76a0*/  ISETP.GE.AND P1, PT, R240, R4.reuse, PT ;  /* 0x00000004f000720c */ /* 0x080fe20003f26270 */
[----:B------:R-:W-:Y:S01]  /*76b0*/  IMAD R111, R111, UR5, RZ ;  /* 0x000000056f6f7c24 */ /* 0x000fe2000f8e02ff */
[----:B------:R-:W-:Y:S02]  /*76c0*/  LEA R232, P5, R233, R243, 0x2 ;  /* 0x000000f3e9e87211 */ /* 0x000fe400078a10ff */
[-C--:B------:R-:W-:Y:S02]  /*76d0*/  LEA.HI.X.SX32 R11, R241, R113.reuse, 0x2, P3 ;  /* 0x00000071f10b7211 */ /* 0x080fe400018f16ff */
[-C--:B------:R-:W-:Y:S02]  /*76e0*/  ISETP.GE.AND P3, PT, R157, R4.reuse, PT ;  /* 0x000000049d00720c */ /* 0x080fe40003f66270 */
[----:B------:R-:W-:Y:S02]  /*76f0*/  ISETP.GE.AND P0, PT, R150, R4, PT ;  /* 0x000000049600720c */ /* 0x000fe40003f06270 */
[----:B------:R-:W-:Y:S01]  /*7700*/  SEL R150, R6, RZ, !P1 ;  /* 0x000000ff06967207 */ /* 0x000fe20004800000 */
[----:B------:R-:W-:Y:S01]  /*7710*/  IMAD.MOV.U32 R240, RZ, RZ, R244 ;  /* 0x000000fffff07224 */ /* 0x000fe200078e00f4 */
[----:B------:R-:W-:-:S02]  /*7720*/  LEA.HI.X.SX32 R233, R233, R113, 0x2, P5 ;  /* 0x00000071e9e97211 */ /* 0x000fc400028f16ff */
[-C--:B------:R-:W-:Y:S02]  /*7730*/  LEA R246, P1, R112, R7.reuse, 0x2 ;  /* 0x0000000770f67211 */ /* 0x080fe400078210ff */
[----:B------:R-:W-:Y:S01]  /*7740*/  SEL R113, R6, RZ, !P3 ;  /* 0x000000ff06717207 */ /* 0x000fe20005800000 */
[----:B------:R-:W-:Y:S01]  /*7750*/  IMAD.MOV.U32 R243, RZ, RZ, R247 ;  /* 0x000000fffff37224 */ /* 0x000fe200078e00f7 */
[C---:B------:R-:W-:Y:S01]  /*7760*/  LEA R244, P3, R111.reuse, R7, 0x2 ;  /* 0x000000076ff47211 */ /* 0x040fe200078610ff */
[----:B------:R-:W-:Y:S01]  /*7770*/  IMAD.MOV.U32 R241, RZ, RZ, R245 ;  /* 0x000000fffff17224 */ /* 0x000fe200078e00f5 */
[-C--:B------:R-:W-:Y:S01]  /*7780*/  LEA.HI.X.SX32 R247, R112, R5.reuse, 0x2, P1 ;  /* 0x0000000570f77211 */ /* 0x080fe200008f16ff */
[----:B------:R-:W-:Y:S01]  /*7790*/  IMAD R108, R108, UR5, RZ ;  /* 0x000000056c6c7c24 */ /* 0x000fe2000f8e02ff */
[----:B------:R1:W-:Y:S01]  /*77a0*/  STL.64 [R1+0x1c0], R10 ;  /* 0x0001c00a01007387 */ /* 0x0003e20000100a00 */
[----:B------:R-:W-:Y:S01]  /*77b0*/  LEA.HI.X.SX32 R245, R111, R5, 0x2, P3 ;  /* 0x000000056ff57211 */ /* 0x000fe200018f16ff */
[----:B------:R-:W-:-:S02]  /*77c0*/  IMAD R107, R107, UR5, RZ ;  /* 0x000000056b6b7c24 */ /* 0x000fc4000f8e02ff */
[----:B------:R-:W-:Y:S01]  /*77d0*/  IMAD R105, R105, UR5, RZ ;  /* 0x0000000569697c24 */ /* 0x000fe2000f8e02ff */
[----:B-1----:R-:W3:Y:S04]  /*77e0*/  LDL.LU.64 R10, [R1+0x8d0] ;  /* 0x0008d000010a7983 */ /* 0x002ee80000300a00 */
[----:B------:R-:W-:Y:S04]  /*77f0*/  STL [R1+0x7d0], R157 ;  /* 0x0007d09d01007387 */ /* 0x000fe80000100800 */
[----:B------:R1:W-:Y:S04]  /*7800*/  STL.64 [R1+0x1b8], R246 ;  /* 0x0001b8f601007387 */ /* 0x0003e80000100a00 */
[----:B------:R4:W-:Y:S01]  /*7810*/  STL.64 [R1+0x278], R244 ;  /* 0x000278f401007387 */ /* 0x0009e20000100a00 */
[----:B------:R-:W-:Y:S01]  /*7820*/  IMAD R103, R103, UR5, RZ ;  /* 0x0000000567677c24 */ /* 0x000fe2000f8e02ff */
[----:B-1----:R-:W-:-:S02]  /*7830*/  LEA R246, P1, R108, R7, 0x2 ;  /* 0x000000076cf67211 */ /* 0x002fc400078210ff */
[C---:B----4-:R-:W-:Y:S02]  /*7840*/  LEA R244, P3, R107.reuse, R7, 0x2 ;  /* 0x000000076bf47211 */ /* 0x050fe400078610ff */
[-C--:B------:R-:W-:Y:S02]  /*7850*/  LEA.HI.X.SX32 R247, R108, R5.reuse, 0x2, P1 ;  /* 0x000000056cf77211 */ /* 0x080fe400008f16ff */
[----:B------:R-:W-:-:S03]  /*7860*/  LEA.HI.X.SX32 R245, R107, R5, 0x2, P3 ;  /* 0x000000056bf57211 */ /* 0x000fc600018f16ff */
[----:B------:R1:W-:Y:S01]  /*7870*/  STL.64 [R1+0x1b0], R246 ;  /* 0x0001b0f601007387 */ /* 0x0003e20000100a00 */
[----:B------:R-:W-:-:S03]  /*7880*/  IMAD R101, R101, UR5, RZ ;  /* 0x0000000565657c24 */ /* 0x000fc6000f8e02ff */
[----:B------:R4:W-:Y:S01]  /*7890*/  STL.64 [R1+0x1a8], R244 ;  /* 0x0001a8f401007387 */ /* 0x0009e20000100a00 */
[----:B------:R-:W-:Y:S01]  /*78a0*/  IMAD.MOV.U32 R112, RZ, RZ, R243 ;  /* 0x000000ffff707224 */ /* 0x000fe200078e00f3 */
[-C--:B-1----:R-:W-:Y:S02]  /*78b0*/  LEA R246, P1, R105, R7.reuse, 0x2 ;  /* 0x0000000769f67211 */ /* 0x082fe400078210ff */
[----:B----4-:R-:W-:Y:S02]  /*78c0*/  LEA R244, P3, R103, R7, 0x2 ;  /* 0x0000000767f47211 */ /* 0x010fe400078610ff */
[-C--:B------:R-:W-:Y:S01]  /*78d0*/  LEA.HI.X.SX32 R247, R105, R5.reuse, 0x2, P1 ;  /* 0x0000000569f77211 */ /* 0x080fe200008f16ff */
[----:B------:R-:W-:Y:S01]  /*78e0*/  IMAD R99, R99, UR5, RZ ;  /* 0x0000000563637c24 */ /* 0x000fe2000f8e02ff */
[----:B------:R-:W-:Y:S01]  /*78f0*/  LEA.HI.X.SX32 R245, R103, R5, 0x2, P3 ;  /* 0x0000000567f57211 */ /* 0x000fe200018f16ff */
[----:B------:R-:W-:Y:S01]  /*7900*/  IMAD.MOV.U32 R243, RZ, RZ, R250 ;  /* 0x000000fffff37224 */ /* 0x000fe200078e00fa */
[----:B------:R-:W-:Y:S01]  /*7910*/  LEA R250, P1, R101, R7, 0x2 ;  /* 0x0000000765fa7211 */ /* 0x000fe200078210ff */
[----:B------:R1:W-:Y:S01]  /*7920*/  STL.64 [R1+0x1a0], R246 ;  /* 0x0001a0f601007387 */ /* 0x0003e20000100a00 */
[----:B------:R-:W-:-:S02]  /*7930*/  IMAD.MOV.U32 R157, RZ, RZ, R251 ;  /* 0x000000ffff9d7224 */ /* 0x000fc400078e00fb */
[----:B------:R-:W-:Y:S01]  /*7940*/  LEA.HI.X.SX32 R251, R101, R5, 0x2, P1 ;  /* 0x0000000565fb7211 */ /* 0x000fe200008f16ff */
[----:B------:R-:W-:Y:S01]  /*7950*/  IMAD R97, R97, UR5, RZ ;  /* 0x0000000561617c24 */ /* 0x000fe2000f8e02ff */
[----:B-1----:R-:W4:Y:S04]  /*7960*/  LDL.LU.64 R246, [R1+0x8c8] ;  /* 0x0008c80001f67983 */ /* 0x002f280000300a00 */
[----:B------:R1:W-:Y:S01]  /*7970*/  STL.64 [R1+0x198], R244 ;  /* 0x000198f401007387 */ /* 0x0003e20000100a00 */
[----:B------:R-:W-:-:S03]  /*7980*/  IMAD R95, R95, UR5, RZ ;  /* 0x000000055f5f7c24 */ /* 0x000fc6000f8e02ff */
[----:B------:R1:W-:Y:S02]  /*7990*/  STL.64 [R1+0x190], R250 ;  /* 0x000190fa01007387 */ /* 0x0003e40000100a00 */
[----:B-1----:R-:W-:-:S04]  /*79a0*/  LEA R244, P3, R99, R7, 0x2 ;  /* 0x0000000763f47211 */ /* 0x002fc800078610ff */
[----:B------:R-:W-:Y:S02]  /*79b0*/  LEA.HI.X.SX32 R245, R99, R5, 0x2, P3 ;  /* 0x0000000563f57211 */ /* 0x000fe400018f16ff */
[----:B------:R-:W-:Y:S01]  /*79c0*/  LEA R250, P1, R97, R7, 0x2 ;  /* 0x0000000761fa7211 */ /* 0x000fe200078210ff */
[----:B------:R-:W-:Y:S02]  /*79d0*/  IMAD R93, R93, UR5, RZ ;  /* 0x000000055d5d7c24 */ /* 0x000fe4000f8e02ff */
[----:B------:R1:W-:Y:S01]  /*79e0*/  STL.64 [R1+0x188], R244 ;  /* 0x000188f401007387 */ /* 0x0003e20000100a00 */
[----:B------:R-:W-:Y:S01]  /*79f0*/  LEA.HI.X.SX32 R251, R97, R5, 0x2, P1 ;  /* 0x0000000561fb7211 */ /* 0x000fe200008f16ff */
[----:B------:R-:W-:-:S04]  /*7a00*/  IMAD R91, R91, UR5, RZ ;  /* 0x000000055b5b7c24 */ /* 0x000fc8000f8e02ff */
        /* <DEDUP_REMOVED lines=15> */
[----:B------:R-:W-:Y:S02]  /*7b00*/  IMAD R83, R83, UR5, RZ ;  /* 0x0000000553537c24 */ /* 0x000fe4000f8e02ff */
[----:B------:R-:W-:Y:S02]  /*7b10*/  IMAD R81, R81, UR5, RZ ;  /* 0x0000000551517c24 */ /* 0x000fe4000f8e02ff */
[----:B------:R1:W-:Y:S02]  /*7b20*/  STL.64 [R1+0x168], R250 ;  /* 0x000168fa01007387 */ /* 0x0003e40000100a00 */
[----:B-1----:R-:W-:-:S04]  /*7b30*/  LEA R244, P3, R87, R7, 0x2 ;  /* 0x0000000757f47211 */ /* 0x002fc800078610ff */
[----:B------:R-:W-:Y:S02]  /*7b40*/  LEA.HI.X.SX32 R245, R87, R5, 0x2, P3 ;  /* 0x0000000557f57211 */ /* 0x000fe400018f16ff */
[C---:B------:R-:W-:Y:S01]  /*7b50*/  LEA R250, P1, R85.reuse, R7, 0x2 ;  /* 0x0000000755fa7211 */ /* 0x040fe200078210ff */
[----:B------:R-:W-:Y:S02]  /*7b60*/  IMAD.MOV.U32 R111, RZ, RZ, R157 ;  /* 0x000000ffff6f7224 */ /* 0x000fe400078e009d */
[----:B------:R1:W-:Y:S01]  /*7b70*/  STL.64 [R1+0x160], R244 ;  /* 0x000160f401007387 */ /* 0x0003e20000100a00 */
[----:B------:R-:W-:Y:S01]  /*7b80*/  LEA.HI.X.SX32 R251, R85, R5, 0x2, P1 ;  /* 0x0000000555fb7211 */ /* 0x000fe200008f16ff */
[----:B------:R-:W-:Y:S01]  /*7b90*/  IMAD.MOV.U32 R157, RZ, RZ, R8 ;  /* 0x000000ffff9d7224 */ /* 0x000fe200078e0008 */
[C---:B------:R-:W-:Y:S01]  /*7ba0*/  LEA R8, P1, R81.reuse, R7, 0x2 ;  /* 0x0000000751087211 */ /* 0x040fe200078210ff */
[----:B------:R-:W-:Y:S02]  /*7bb0*/  IMAD.MOV.U32 R108, RZ, RZ, R112 ;  /* 0x000000ffff6c7224 */ /* 0x000fe400078e0070 */
[----:B------:R-:W-:Y:S01]  /*7bc0*/  IMAD.MOV.U32 R112, RZ, RZ, R9 ;  /* 0x000000ffff707224 */ /* 0x000fe200078e0009 */
[----:B------:R-:W-:-:S02]  /*7bd0*/  LEA.HI.X.SX32 R9, R81, R5, 0x2, P1 ;  /* 0x0000000551097211 */ /* 0x000fc400008f16ff */
[----:B-1----:R-:W-:Y:S01]  /*7be0*/  LEA R244, P3, R83, R7, 0x2 ;  /* 0x0000000753f47211 */ /* 0x002fe200078610ff */
[----:B------:R-:W-:-:S03]  /*7bf0*/  IMAD R79, R79, UR5, RZ ;  /* 0x000000054f4f7c24 */ /* 0x000fc6000f8e02ff */
[----:B------:R-:W-:Y:S01]  /*7c00*/  LEA.HI.X.SX32 R245, R83, R5, 0x2, P3 ;  /* 0x0000000553f57211 */ /* 0x000fe200018f16ff */
[----:B------:R-:W-:Y:S01]  /*7c10*/  IMAD R77, R77, UR5, RZ ;  /* 0x000000054d4d7c24 */ /* 0x000fe2000f8e02ff */
[----:B------:R1:W-:Y:S01]  /*7c20*/  STL.64 [R1+0x158], R250 ;  /* 0x000158fa01007387 */ /* 0x0003e20000100a00 */
[----:B------:R-:W-:Y:S02]  /*7c30*/  IMAD R75, R75, UR5, RZ ;  /* 0x000000054b4b7c24 */ /* 0x000fe4000f8e02ff */
[----:B------:R-:W-:Y:S01]  /*7c40*/  IMAD R73, R73, UR5, RZ ;  /* 0x0000000549497c24 */ /* 0x000fe2000f8e02ff */
[----:B-1----:R-:W3:Y:S04]  /*7c50*/  LDL.LU.64 R250, [R1+0x8c0] ;  /* 0x0008c00001fa7983 */ /* 0x002ee80000300a00 */
[----:B------:R1:W-:Y:S04]  /*7c60*/  STL.64 [R1+0x150], R244 ;  /* 0x000150f401007387 */ /* 0x0003e80000100a00 */
[----:B------:R1:W-:Y:S02]  /*7c70*/  STL.64 [R1+0x238], R8 ;  /* 0x0002380801007387 */ /* 0x0003e40000100a00 */
[----:B-1----:R-:W-:-:S02]  /*7c80*/  LEA R244, P3, R79, R7, 0x2 ;  /* 0x000000074ff47211 */ /* 0x002fc400078610ff */
[----:B------:R-:W-:Y:S02]  /*7c90*/  LEA R8, P1, R77, R7, 0x2 ;  /* 0x000000074d087211 */ /* 0x000fe400078210ff */
[-C--:B------:R-:W-:Y:S02]  /*7ca0*/  LEA.HI.X.SX32 R245, R79, R5.reuse, 0x2, P3 ;  /* 0x000000054ff57211 */ /* 0x080fe400018f16ff */
[----:B------:R-:W-:-:S03]  /*7cb0*/  LEA.HI.X.SX32 R9, R77, R5, 0x2, P1 ;  /* 0x000000054d097211 */ /* 0x000fc600008f16ff */
[----:B------:R1:W-:Y:S04]  /*7cc0*/  STL.64 [R1+0x148], R244 ;  /* 0x000148f401007387 */ /* 0x0003e80000100a00 */
[----:B------:R1:W-:Y:S01]  /*7cd0*/  STL.64 [R1+0x140], R8 ;  /* 0x0001400801007387 */ /* 0x0003e20000100a00 */
[----:B------:R-:W-:Y:S01]  /*7ce0*/  IMAD R71, R71, UR5, RZ ;  /* 0x0000000547477c24 */ /* 0x000fe2000f8e02ff */
[-C--:B-1----:R-:W-:Y:S02]  /*7cf0*/  LEA R244, P3, R75, R7.reuse, 0x2 ;  /* 0x000000074bf47211 */ /* 0x082fe400078610ff */
[----:B------:R-:W-:Y:S02]  /*7d00*/  LEA R8, P1, R73, R7, 0x2 ;  /* 0x0000000749087211 */ /* 0x000fe400078210ff */
[-C--:B------:R-:W-:Y:S01]  /*7d10*/  LEA.HI.X.SX32 R245, R75, R5.reuse, 0x2, P3 ;  /* 0x000000054bf57211 */ /* 0x080fe200018f16ff */
[----:B------:R-:W-:Y:S01]  /*7d20*/  IMAD R69, R69, UR5, RZ ;  /* 0x0000000545457c24 */ /* 0x000fe2000f8e02ff */
        /* <DEDUP_REMOVED lines=11> */
[-C--:B-1----:R-:W-:Y:S02]  /*7de0*/  LEA R244, P3, R67, R7.reuse, 0x2 ;  /* 0x0000000743f47211 */ /* 0x082fe400078610ff */
[----:B--2---:R-:W-:Y:S02]  /*7df0*/  LEA R8, P1, R65, R7, 0x2 ;  /* 0x0000000741087211 */ /* 0x004fe400078210ff */
[-C--:B------:R-:W-:Y:S02]  /*7e00*/  LEA.HI.X.SX32 R245, R67, R5.reuse, 0x2, P3 ;  /* 0x0000000543f57211 */ /* 0x080fe400018f16ff */
[----:B------:R-:W-:-:S03]  /*7e10*/  LEA.HI.X.SX32 R9, R65, R5, 0x2, P1 ;  /* 0x0000000541097211 */ /* 0x000fc600008f16ff */
[----:B------:R-:W-:Y:S04]  /*7e20*/  STL.64 [R1+0x118], R244 ;  /* 0x000118f401007387 */ /* 0x000fe80000100a00 */
[----:B------:R1:W-:Y:S04]  /*7e30*/  STL.64 [R1+0x230], R8 ;  /* 0x0002300801007387 */ /* 0x0003e80000100a00 */
[----:B-1----:R-:W2:Y:S01]  /*7e40*/  LDL.LU.64 R8, [R1+0x8b8] ;  /* 0x0008b80001087983 */ /* 0x002ea20000300a00 */
[----:B------:R-:W-:Y:S02]  /*7e50*/  IMAD R63, R63, UR5, RZ ;  /* 0x000000053f3f7c24 */ /* 0x000fe4000f8e02ff */
[----:B------:R-:W-:-:S02]  /*7e60*/  IMAD R61, R61, UR5, RZ ;  /* 0x000000053d3d7c24 */ /* 0x000fc4000f8e02ff */
[----:B------:R-:W-:Y:S01]  /*7e70*/  IMAD.MOV.U32 R107, RZ, RZ, R108 ;  /* 0x000000ffff6b7224 */ /* 0x000fe200078e006c */
[C---:B------:R-:W-:Y:S01]  /*7e80*/  LEA R244, P3, R63.reuse, R7, 0x2 ;  /* 0x000000073ff47211 */ /* 0x040fe200078610ff */
[----:B------:R-:W-:Y:S02]  /*7e90*/  IMAD.MOV.U32 R108, RZ, RZ, R112 ;  /* 0x000000ffff6c7224 */ /* 0x000fe400078e0070 */
[----:B------:R-:W-:Y:S01]  /*7ea0*/  IMAD.MOV.U32 R105, RZ, RZ, R241 ;  /* 0x000000ffff697224 */ /* 0x000fe200078e00f1 */
[----:B------:R-:W-:Y:S01]  /*7eb0*/  LEA.HI.X.SX32 R245, R63, R5, 0x2, P3 ;  /* 0x000000053ff57211 */ /* 0x000fe200018f16ff */
[----:B------:R-:W-:Y:S02]  /*7ec0*/  IMAD R59, R59, UR5, RZ ;  /* 0x000000053b3b7c24 */ /* 0x000fe4000f8e02ff */
[----:B------:R-:W-:Y:S02]  /*7ed0*/  IMAD R57, R57, UR5, RZ ;  /* 0x0000000539397c24 */ /* 0x000fe4000f8e02ff */
[----:B------:R1:W-:Y:S01]  /*7ee0*/  STL.64 [R1+0x110], R244 ;  /* 0x000110f401007387 */ /* 0x0003e20000100a00 */
[----:B------:R-:W-:-:S02]  /*7ef0*/  IMAD R55, R55, UR5, RZ ;  /* 0x0000000537377c24 */ /* 0x000fc4000f8e02ff */
[----:B------:R-:W-:Y:S01]  /*7f00*/  IMAD R53, R53, UR5, RZ ;  /* 0x0000000535357c24 */ /* 0x000fe2000f8e02ff */
[----:B-1----:R-:W-:-:S04]  /*7f10*/  LEA R244, P3, R59, R7, 0x2 ;  /* 0x000000073bf47211 */ /* 0x002fc800078610ff */
[----:B------:R-:W-:Y:S01]  /*7f20*/  LEA.HI.X.SX32 R245, R59, R5, 0x2, P3 ;  /* 0x000000053bf57211 */ /* 0x000fe200018f16ff */
[----:B------:R-:W-:Y:S02]  /*7f30*/  IMAD R51, R51, UR5, RZ ;  /* 0x0000000533337c24 */ /* 0x000fe4000f8e02ff */
[----:B------:R-:W-:Y:S02]  /*7f40*/  IMAD R49, R49, UR5, RZ ;  /* 0x0000000531317c24 */ /* 0x000fe4000f8e02ff */
[----:B------:R-:W-:Y:S02]  /*7f50*/  IMAD R47, R47, UR5, RZ ;  /* 0x000000052f2f7c24 */ /* 0x000fe4000f8e02ff */
[----:B----4-:R-:W-:Y:S01]  /*7f60*/  IMAD.MOV.U32 R112, RZ, RZ, R246 ;  /* 0x000000ffff707224 */ /* 0x010fe200078e00f6 */
[----:B------:R-:W-:Y:S01]  /*7f70*/  LEA R246, P1, R61, R7, 0x2 ;  /* 0x000000073df67211 */ /* 0x000fe200078210ff */
[----:B------:R-:W-:-:S03]  /*7f80*/  IMAD.MOV.U32 R241, RZ, RZ, R247 ;  /* 0x000000fffff17224 */ /* 0x000fc600078e00f7 */
[----:B------:R-:W-:-:S05]  /*7f90*/  LEA.HI.X.SX32 R247, R61, R5, 0x2, P1 ;  /* 0x000000053df77211 */ /* 0x000fca00008f16ff */
[----:B------:R1:W-:Y:S04]  /*7fa0*/  STL.64 [R1+0x108], R246 ;  /* 0x000108f601007387 */ /* 0x0003e80000100a00 */
[----:B------:R4:W-:Y:S01]  /*7fb0*/  STL.64 [R1+0x100], R244 ;  /* 0x000100f401007387 */ /* 0x0009e20000100a00 */
[----:B-1----:R-:W-:-:S04]  /*7fc0*/  LEA R246, P1, R57, R7, 0x2 ;  /* 0x0000000739f67211 */ /* 0x002fc800078210ff */
[----:B------:R-:W-:Y:S02]  /*7fd0*/  LEA.HI.X.SX32 R247, R57, R5, 0x2, P1 ;  /* 0x0000000539f77211 */ /* 0x000fe400008f16ff */
[----:B----4-:R-:W-:-:S03]  /*7fe0*/  LEA R244, P3, R55, R7, 0x2 ;  /* 0x0000000737f47211 */ /* 0x010fc600078610ff */
[----:B------:R1:W-:Y:S01]  /*7ff0*/  STL.64 [R1+0xf8], R246 ;  /* 0x0000f8f601007387 */ /* 0x0003e20000100a00 */
[----:B------:R-:W-:Y:S02]  /*8000*/  LEA.HI.X.SX32 R245, R55, R5, 0x2, P3 ;  /* 0x0000000537f57211 */ /* 0x000fe400018f16ff */
[----:B-1----:R-:W-:-:S03]  /*8010*/  LEA R246, P1, R53, R7, 0x2 ;  /* 0x0000000735f67211 */ /* 0x002fc600078210ff */
[----:B------:R1:W-:Y:S01]  /*8020*/  STL.64 [R1+0xf0], R244 ;  /* 0x0000f0f401007387 */ /* 0x0003e20000100a00 */
[----:B------:R-:W-:-:S05]  /*8030*/  LEA.HI.X.SX32 R247, R53, R5, 0x2, P1 ;  /* 0x0000000535f77211 */ /* 0x000fca00008f16ff */
[----:B------:R4:W-:Y:S01]  /*8040*/  STL.64 [R1+0xe8], R246 ;  /* 0x0000e8f601007387 */ /* 0x0009e20000100a00 */
[----:B-1----:R-:W-:Y:S01]  /*8050*/  LEA R244, P3, R51, R7, 0x2 ;  /* 0x0000000733f47211 */ /* 0x002fe200078610ff */
[----:B------:R-:W-:-:S03]  /*8060*/  IMAD R45, R45, UR5, RZ ;  /* 0x000000052d2d7c24 */ /* 0x000fc6000f8e02ff */
[----:B------:R-:W-:Y:S02]  /*8070*/  LEA.HI.X.SX32 R245, R51, R5, 0x2, P3 ;  /* 0x0000000533f57211 */ /* 0x000fe400018f16ff */
[----:B----4-:R-:W-:-:S03]  /*8080*/  LEA R246, P1, R49, R7, 0x2 ;  /* 0x0000000731f67211 */ /* 0x010fc600078210ff */
[----:B------:R1:W-:Y:S01]  /*8090*/  STL.64 [R1+0xe0], R244 ;  /* 0x0000e0f401007387 */ /* 0x0003e20000100a00 */
[----:B------:R-:W-:Y:S01]  /*80a0*/  LEA.HI.X.SX32 R247, R49, R5, 0x2, P1 ;  /* 0x0000000531f77211 */ /* 0x000fe200008f16ff */
[----:B------:R-:W-:-:S04]  /*80b0*/  IMAD R43, R43, UR5, RZ ;  /* 0x000000052b2b7c24 */ /* 0x000fc8000f8e02ff */
[----:B------:R4:W-:Y:S01]  /*80c0*/  STL.64 [R1+0x228], R246 ;  /* 0x000228f601007387 */ /* 0x0009e20000100a00 */
[----:B-1----:R-:W-:Y:S01]  /*80d0*/  LEA R244, P3, R47, R7, 0x2 ;  /* 0x000000072ff47211 */ /* 0x002fe200078610ff */
[----:B------:R-:W-:-:S03]  /*80e0*/  IMAD.MOV.U32 R103, RZ, RZ, R112 ;  /* 0x000000ffff677224 */ /* 0x000fc600078e0070 */
[----:B------:R-:W-:Y:S02]  /*80f0*/  LEA.HI.X.SX32 R245, R47, R5, 0x2, P3 ;  /* 0x000000052ff57211 */ /* 0x000fe400018f16ff */
[----:B----4-:R-:W-:Y:S01]  /*8100*/  LEA R246, P1, R45, R7, 0x2 ;  /* 0x000000072df67211 */ /* 0x010fe200078210ff */
[----:B------:R-:W-:Y:S02]  /*8110*/  IMAD.MOV.U32 R112, RZ, RZ, R241 ;  /* 0x000000ffff707224 */ /* 0x000fe400078e00f1 */
[----:B------:R-:W-:Y:S01]  /*8120*/  IMAD R41, R41, UR5, RZ ;  /* 0x0000000529297c24 */ /* 0x000fe2000f8e02ff */
[----:B------:R-:W-:Y:S01]  /*8130*/  LEA.HI.X.SX32 R247, R45, R5, 0x2, P1 ;  /* 0x000000052df77211 */ /* 0x000fe200008f16ff */
[----:B------:R-:W-:Y:S01]  /*8140*/  IMAD.MOV.U32 R241, RZ, RZ, R248 ;  /* 0x000000fffff17224 */ /* 0x000fe200078e00f8 */
[----:B------:R-:W-:Y:S01]  /*8150*/  LEA R248, P3, R43, R7, 0x2 ;  /* 0x000000072bf87211 */ /* 0x000fe200078610ff */
[----:B------:R1:W-:Y:S01]  /*8160*/  STL.64 [R1+0xd8], R244 ;  /* 0x0000d8f401007387 */ /* 0x0003e20000100a00 */
[----:B------:R-:W-:-:S02]  /*8170*/  IMAD.MOV.U32 R101, RZ, RZ, R105 ;  /* 0x000000ffff657224 */ /* 0x000fc400078e0069 */
[----:B------:R-:W-:Y:S01]  /*8180*/  IMAD.MOV.U32 R105, RZ, RZ, R249 ;  /* 0x000000ffff697224 */ /* 0x000fe200078e00f9 */
[----:B------:R-:W-:Y:S01]  /*8190*/  LEA.HI.X.SX32 R249, R43, R5, 0x2, P3 ;  /* 0x000000052bf97211 */ /* 0x000fe200018f16ff */
[----:B------:R-:W-:Y:S01]  /*81a0*/  IMAD R39, R39, UR5, RZ ;  /* 0x0000000527277c24 */ /* 0x000fe2000f8e02ff */
[----:B-1----:R-:W4:Y:S04]  /*81b0*/  LDL.LU.64 R244, [R1+0x8b0] ;  /* 0x0008b00001f47983 */ /* 0x002f280000300a00 */
[----:B------:R1:W-:Y:S01]  /*81c0*/  STL.64 [R1+0xd0], R246 ;  /* 0x0000d0f601007387 */ /* 0x0003e20000100a00 */
[----:B------:R-:W-:-:S03]  /*81d0*/  IMAD R37, R37, UR5, RZ ;  /* 0x0000000525257c24 */ /* 0x000fc6000f8e02ff */
[----:B------:R3:W-:Y:S01]  /*81e0*/  STL.64 [R1+0xc8], R248 ;  /* 0x0000c8f801007387 */ /* 0x0007e20000100a00 */
[----:B-1----:R-:W-:-:S04]  /*81f0*/  LEA R246, P1, R41, R7, 0x2 ;  /* 0x0000000729f67211 */ /* 0x002fc800078210ff */
[----:B------:R-:W-:Y:S02]  /*8200*/  LEA.HI.X.SX32 R247, R41, R5, 0x2, P1 ;  /* 0x0000000529f77211 */ /* 0x000fe400008f16ff */
[----:B---3--:R-:W-:Y:S01]  /*8210*/  LEA R248, P3, R39, R7, 0x2 ;  /* 0x0000000727f87211 */ /* 0x008fe200078610ff */
[----:B------:R-:W-:Y:S02]  /*8220*/  IMAD R35, R35, UR5, RZ ;  /* 0x0000000523237c24 */ /* 0x000fe4000f8e02ff */
[----:B------:R1:W-:Y:S01]  /*8230*/  STL.64 [R1+0xc0], R246 ;  /* 0x0000c0f601007387 */ /* 0x0003e20000100a00 */
[----:B------:R-:W-:Y:S01]  /*8240*/  LEA.HI.X.SX32 R249, R39, R5, 0x2, P3 ;  /* 0x0000000527f97211 */ /* 0x000fe200018f16ff */
[----:B------:R-:W-:-:S04]  /*8250*/  IMAD R33, R33, UR5, RZ ;  /* 0x0000000521217c24 */ /* 0x000fc8000f8e02ff */
[----:B------:R3:W-:Y:S01]  /*8260*/  STL.64 [R1+0xb8], R248 ;  /* 0x0000b8f801007387 */ /* 0x0007e20000100a00 */
[----:B-1----:R-:W-:-:S04]  /*8270*/  LEA R246, P1, R37, R7, 0x2 ;  /* 0x0000000725f67211 */ /* 0x002fc800078210ff */
[----:B------:R-:W-:Y:S02]  /*8280*/  LEA.HI.X.SX32 R247, R37, R5, 0x2, P1 ;  /* 0x0000000525f77211 */ /* 0x000fe400008f16ff */
[----:B---3--:R-:W-:Y:S01]  /*8290*/  LEA R248, P3, R35, R7, 0x2 ;  /* 0x0000000723f87211 */ /* 0x008fe200078610ff */
[----:B------:R-:W-:Y:S02]  /*82a0*/  IMAD R31, R31, UR5, RZ ;  /* 0x000000051f1f7c24 */ /* 0x000fe4000f8e02ff */
[----:B------:R1:W-:Y:S01]  /*82b0*/  STL.64 [R1+0xb0], R246 ;  /* 0x0000b0f601007387 */ /* 0x0003e20000100a00 */
[----:B------:R-:W-:Y:S01]  /*82c0*/  LEA.HI.X.SX32 R249, R35, R5, 0x2, P3 ;  /* 0x0000000523f97211 */ /* 0x000fe200018f16ff */
[----:B------:R-:W-:Y:S02]  /*82d0*/  IMAD R29, R29, UR5, RZ ;  /* 0x000000051d1d7c24 */ /* 0x000fe4000f8e02ff */
[----:B------:R-:W-:Y:S02]  /*82e0*/  IMAD R27, R27, UR5, RZ ;  /* 0x000000051b1b7c24 */ /* 0x000fe4000f8e02ff */
[----:B------:R3:W-:Y:S01]  /*82f0*/  STL.64 [R1+0xa8], R248 ;  /* 0x0000a8f801007387 */ /* 0x0007e20000100a00 */
[----:B-1----:R-:W-:-:S04]  /*8300*/  LEA R246, P1, R33, R7, 0x2 ;  /* 0x0000000721f67211 */ /* 0x002fc800078210ff */
[----:B------:R-:W-:Y:S02]  /*8310*/  LEA.HI.X.SX32 R247, R33, R5, 0x2, P1 ;  /* 0x0000000521f77211 */ /* 0x000fe400008f16ff */
[C---:B---3--:R-:W-:Y:S01]  /*8320*/  LEA R248, P3, R31.reuse, R7, 0x2 ;  /* 0x000000071ff87211 */ /* 0x048fe200078610ff */
[----:B------:R-:W-:Y:S02]  /*8330*/  IMAD.MOV.U32 R99, RZ, RZ, R105 ;  /* 0x000000ffff637224 */ /* 0x000fe400078e0069 */
[----:B------:R1:W-:Y:S01]  /*8340*/  STL.64 [R1+0x220], R246 ;  /* 0x000220f601007387 */ /* 0x0003e20000100a00 */
[----:B------:R-:W-:Y:S01]  /*8350*/  LEA.HI.X.SX32 R249, R31, R5, 0x2, P3 ;  /* 0x000000051ff97211 */ /* 0x000fe200018f16ff */
[----:B------:R-:W-:Y:S02]  /*8360*/  IMAD.MOV.U32 R97, RZ, RZ, R101 ;  /* 0x000000ffff617224 */ /* 0x000fe400078e0065 */
[----:B------:R-:W-:Y:S02]  /*8370*/  IMAD.MOV.U32 R101, RZ, RZ, R103 ;  /* 0x000000ffff657224 */ /* 0x000fe400078e0067 */
[----:B------:R-:W-:Y:S01]  /*8380*/  IMAD R25, R25, UR5, RZ ;  /* 0x0000000519197c24 */ /* 0x000fe2000f8e02ff */
[----:B-1----:R-:W-:Y:S01]  /*8390*/  LEA R246, P1, R29, R7, 0x2 ;  /* 0x000000071df67211 */ /* 0x002fe200078210ff */
[----:B------:R-:W-:-:S03]  /*83a0*/  IMAD R23, R23, UR5, RZ ;  /* 0x0000000517177c24 */ /* 0x000fc6000f8e02ff */
[----:B------:R-:W-:Y:S01]  /*83b0*/  LEA.HI.X.SX32 R247, R29, R5, 0x2, P1 ;  /* 0x000000051df77211 */ /* 0x000fe200008f16ff */
[----:B------:R1:W-:Y:S04]  /*83c0*/  STL.64 [R1+0xa0], R248 ;  /* 0x0000a0f801007387 */ /* 0x0003e80000100a00 */
[----:B-1----:R-:W3:Y:S04]  /*83d0*/  LDL.LU.64 R248, [R1+0x8a8] ;  /* 0x0008a80001f87983 */ /* 0x002ee80000300a00 */
[----:B------:R1:W-:Y:S02]  /*83e0*/  STL.64 [R1+0x98], R246 ;  /* 0x000098f601007387 */ /* 0x0003e40000100a00 */
[-C--:B-1----:R-:W-:Y:S01]  /*83f0*/  LEA R246, P1, R25, R7.reuse, 0x2 ;  /* 0x0000000719f67211 */ /* 0x082fe200078210ff */
[----:B--2---:R-:W-:Y:S01]  /*8400*/  IMAD.MOV.U32 R105, RZ, RZ, R8 ;  /* 0x000000ffff697224 */ /* 0x004fe200078e0008 */
[----:B------:R-:W-:Y:S01]  /*8410*/  LEA R8, P3, R27, R7, 0x2 ;  /* 0x000000071b087211 */ /* 0x000fe200078610ff */
[----:B------:R-:W-:-:S03]  /*8420*/  IMAD.MOV.U32 R103, RZ, RZ, R9 ;  /* 0x000000ffff677224 */ /* 0x000fc600078e0009 */
[----:B------:R-:W-:-:S05]  /*8430*/  LEA.HI.X.SX32 R9, R27, R5, 0x2, P3 ;  /* 0x000000051b097211 */ /* 0x000fca00018f16ff */
[----:B------:R1:W-:Y:S01]  /*8440*/  STL.64 [R1+0x90], R8 ;  /* 0x0000900801007387 */ /* 0x0003e20000100a00 */
[----:B------:R-:W-:Y:S02]  /*8450*/  LEA.HI.X.SX32 R247, R25, R5, 0x2, P1 ;  /* 0x0000000519f77211 */ /* 0x000fe400008f16ff */
[----:B-1----:R-:W-:-:S04]  /*8460*/  LEA R8, P3, R23, R7, 0x2 ;  /* 0x0000000717087211 */ /* 0x002fc800078610ff */
[----:B------:R-:W-:Y:S01]  /*8470*/  LEA.HI.X.SX32 R9, R23, R5, 0x2, P3 ;  /* 0x0000000517097211 */ /* 0x000fe200018f16ff */
[----:B------:R-:W-:Y:S04]  /*8480*/  STL.64 [R1+0x88], R246 ;  /* 0x000088f601007387 */ /* 0x000fe80000100a00 */
[----:B------:R1:W-:Y:S04]  /*8490*/  STL.64 [R1+0x80], R8 ;  /* 0x0000800801007387 */ /* 0x0003e80000100a00 */
[----:B-1----:R-:W2:Y:S01]  /*84a0*/  LDL.LU R9, [R1+0x8a0] ;  /* 0x0008a00001097983 */ /* 0x002ea20000300800 */
[----:B------:R-:W-:-:S02]  /*84b0*/  IMAD R21, R21, UR5, RZ ;  /* 0x0000000515157c24 */ /* 0x000fc4000f8e02ff */
[----:B------:R-:W-:-:S03]  /*84c0*/  IMAD R19, R19, UR5, RZ ;  /* 0x0000000513137c24 */ /* 0x000fc6000f8e02ff */
[-C--:B------:R-:W-:Y:S01]  /*84d0*/  LEA R246, P1, R21, R7.reuse, 0x2 ;  /* 0x0000000715f67211 */ /* 0x080fe200078210ff */
[----:B------:R-:W-:Y:S01]  /*84e0*/  IMAD R17, R17, UR5, RZ ;  /* 0x0000000511117c24 */ /* 0x000fe2000f8e02ff */
[----:B------:R-:W-:Y:S02]  /*84f0*/  LEA R8, P3, R19, R7, 0x2 ;  /* 0x0000000713087211 */ /* 0x000fe400078610ff */
[----:B------:R-:W-:Y:S01]  /*8500*/  LEA.HI.X.SX32 R247, R21, R5, 0x2, P1 ;  /* 0x0000000515f77211 */ /* 0x000fe200008f16ff */
[----:B------:R-:W-:Y:S02]  /*8510*/  IMAD R67, R64, UR5, RZ ;  /* 0x0000000540437c24 */ /* 0x000fe4000f8e02ff */
[----:B------:R-:W-:Y:S02]  /*8520*/  IMAD R64, R60, UR5, RZ ;  /* 0x000000053c407c24 */ /* 0x000fe4000f8e02ff */
[----:B------:R-:W-:Y:S01]  /*8530*/  IMAD R60, R56, UR5, RZ ;  /* 0x00000005383c7c24 */ /* 0x000fe2000f8e02ff */
[----:B------:R1:W-:Y:S01]  /*8540*/  STL.64 [R1+0x78], R246 ;  /* 0x000078f601007387 */ /* 0x0003e20000100a00 */
[----:B------:R-:W-:-:S02]  /*8550*/  IMAD R56, R20, UR5, RZ ;  /* 0x0000000514387c24 */ /* 0x000fc4000f8e02ff */
[----:B------:R-:W-:Y:S01]  /*8560*/  IMAD.MOV.U32 R20, RZ, RZ, R8 ;  /* 0x000000ffff147224 */ /* 0x000fe200078e0008 */
[----:B-1----:R-:W3:Y:S04]  /*8570*/  LDL.LU.64 R246, [R1+0x898] ;  /* 0x0008980001f67983 */ /* 0x002ee80000300a00 */
[----:B------:R1:W-:Y:S02]  /*8580*/  STL [R1+0x70], R8 ;  /* 0x0000700801007387 */ /* 0x0003e40000100800 */
[----:B-1----:R-:W-:Y:S01]  /*8590*/  LEA R8, P1, R17, R7, 0x2 ;  /* 0x0000000711087211 */ /* 0x002fe200078210ff */
[----:B--2---:R-:W-:Y:S01]  /*85a0*/  IMAD.MOV.U32 R21, RZ, RZ, R9 ;  /* 0x000000ffff157224 */ /* 0x004fe200078e0009 */
[-C--:B------:R-:W-:Y:S02]  /*85b0*/  LEA.HI.X.SX32 R21, R19, R5.reuse, 0x2, P3 ;  /* 0x0000000513157211 */ /* 0x080fe400018f16ff */
[----:B------:R-:W-:-:S03]  /*85c0*/  LEA.HI.X.SX32 R9, R17, R5, 0x2, P1 ;  /* 0x0000000511097211 */ /* 0x000fc600008f16ff */
[----:B------:R-:W-:Y:S04]  /*85d0*/  STL [R1+0x74], R21 ;  /* 0x0000741501007387 */ /* 0x000fe80000100800 */
[----:B------:R1:W-:Y:S04]  /*85e0*/  STL.64 [R1+0x218], R8 ;  /* 0x0002180801007387 */ /* 0x0003e80000100a00 */
[----:B-1----:R-:W2:Y:S01]  /*85f0*/  LDL.LU.64 R8, [R1+0x890] ;  /* 0x0008900001087983 */ /* 0x002ea20000300a00 */
[----:B------:R-:W-:Y:S02]  /*8600*/  IMAD R15, R15, UR5, RZ ;  /* 0x000000050f0f7c24 */ /* 0x000fe4000f8e02ff */
[----:B------:R-:W-:-:S02]  /*8610*/  IMAD R13, R13, UR5, RZ ;  /* 0x000000050d0d7c24 */ /* 0x000fc4000f8e02ff */
[----:B------:R-:W-:Y:S01]  /*8620*/  IMAD R53, R16, UR5, RZ ;  /* 0x0000000510357c24 */ /* 0x000fe2000f8e02ff */
[-C--:B------:R-:W-:Y:S02]  /*8630*/  LEA R20, P3, R15, R7.reuse, 0x2 ;  /* 0x000000070f147211 */ /* 0x080fe400078610ff */
[----:B------:R-:W-:Y:S01]  /*8640*/  LEA R16, P1, R13, R7, 0x2 ;  /* 0x000000070d107211 */ /* 0x000fe200078210ff */
[----:B------:R-:W-:Y:S01]  /*8650*/  IMAD R11, R11, UR5, RZ ;  /* 0x000000050b0b7c24 */ /* 0x000fe2000f8e02ff */
[-C--:B------:R-:W-:Y:S01]  /*8660*/  LEA.HI.X.SX32 R21, R15, R5.reuse, 0x2, P3 ;  /* 0x000000050f157211 */ /* 0x080fe200018f16ff */
[----:B------:R-:W-:Y:S01]  /*8670*/  IMAD R10, R10, UR5, RZ ;  /* 0x000000050a0a7c24 */ /* 0x000fe2000f8e02ff */
[----:B------:R-:W-:Y:S01]  /*8680*/  LEA.HI.X.SX32 R17, R13, R5, 0x2, P1 ;  /* 0x000000050d117211 */ /* 0x000fe200008f16ff */
[----:B------:R-:W-:Y:S02]  /*8690*/  IMAD R18, R18, UR5, RZ ;  /* 0x0000000512127c24 */ /* 0x000fe4000f8e02ff */
[----:B------:R1:W-:Y:S01]  /*86a0*/  STL.64 [R1+0x68], R20 ;  /* 0x0000681401007387 */ /* 0x0003e20000100a00 */
[----:B------:R-:W-:-:S03]  /*86b0*/  IMAD R55, R12, UR5, RZ ;  /* 0x000000050c377c24 */ /* 0x000fc6000f8e02ff */
[----:B------:R4:W-:Y:S01]  /*86c0*/  STL.64 [R1+0x60], R16 ;  /* 0x0000601001007387 */ /* 0x0009e20000100a00 */
[----:B------:R-:W-:Y:S01]  /*86d0*/  IMAD R26, R26, UR5, RZ ;  /* 0x000000051a1a7c24 */ /* 0x000fe2000f8e02ff */
[CC--:B-1----:R-:W-:Y:S02]  /*86e0*/  LEA R20, P3, R11.reuse, R7.reuse, 0x2 ;  /* 0x000000070b147211 */ /* 0x0c2fe400078610ff */
[----:B----4-:R-:W-:Y:S02]  /*86f0*/  LEA R16, P1, R10, R7, 0x2 ;  /* 0x000000070a107211 */ /* 0x010fe400078210ff */
[----:B------:R-:W-:Y:S02]  /*8700*/  LEA.HI.X.SX32 R21, R11, R5, 0x2, P3 ;  /* 0x000000050b157211 */ /* 0x000fe400018f16ff */
[----:B------:R-:W-:Y:S02]  /*8710*/  LEA R12, P3, R18, R7, 0x2 ;  /* 0x00000007120c7211 */ /* 0x000fe400078610ff */
[-C--:B------:R-:W-:Y:S01]  /*8720*/  LEA.HI.X.SX32 R17, R10, R5.reuse, 0x2, P1 ;  /* 0x000000050a117211 */ /* 0x080fe200008f16ff */
[----:B------:R-:W-:Y:S01]  /*8730*/  IMAD R30, R30, UR5, RZ ;  /* 0x000000051e1e7c24 */ /* 0x000fe2000f8e02ff */
[----:B------:R-:W-:Y:S01]  /*8740*/  LEA.HI.X.SX32 R13, R18, R5, 0x2, P3 ;  /* 0x00000005120d7211 */ /* 0x000fe200018f16ff */
[----:B------:R-:W-:Y:S01]  /*8750*/  STL.64 [R1+0x58], R20 ;  /* 0x0000581401007387 */ /* 0x000fe20000100a00 */
[----:B------:R-:W-:-:S03]  /*8760*/  IMAD R38, R38, UR5, RZ ;  /* 0x0000000526267c24 */ /* 0x000fc6000f8e02ff */
[----:B------:R1:W-:Y:S01]  /*8770*/  STL.64 [R1+0x50], R16 ;  /* 0x0000501001007387 */ /* 0x0003e20000100a00 */
[----:B------:R-:W-:-:S03]  /*8780*/  IMAD R42, R42, UR5, RZ ;  /* 0x000000052a2a7c24 */ /* 0x000fc6000f8e02ff */
[----:B------:R4:W-:Y:S01]  /*8790*/  STL.64 [R1+0x48], R12 ;  /* 0x0000480c01007387 */ /* 0x0009e20000100a00 */
[-C--:B-1----:R-:W-:Y:S02]  /*87a0*/  LEA R16, P1, R26, R7.reuse, 0x2 ;  /* 0x000000071a107211 */ /* 0x082fe400078210ff */
        /* <DEDUP_REMOVED lines=8> */
[----:B------:R-:W-:Y:S01]  /*8830*/  STL.64 [R1+0x38], R12 ;  /* 0x0000380c01007387 */ /* 0x000fe20000100a00 */
[----:B------:R-:W-:-:S03]  /*8840*/  IMAD R62, R62, UR5, RZ ;  /* 0x000000053e3e7c24 */ /* 0x000fc6000f8e02ff */
[----:B------:R1:W-:Y:S01]  /*8850*/  STL.64 [R1+0x210], R10 ;  /* 0x0002100a01007387 */ /* 0x0003e20000100a00 */
[----:B------:R-:W-:Y:S01]  /*8860*/  IMAD R70, R70, UR5, RZ ;  /* 0x0000000546467c24 */ /* 0x000fe2000f8e02ff */
[----:B-1----:R-:W-:-:S04]  /*8870*/  LEA R10, P1, R50, R7, 0x2 ;  /* 0x00000007320a7211 */ /* 0x002fc800078210ff */
[----:B------:R-:W-:Y:S02]  /*8880*/  LEA.HI.X.SX32 R11, R50, R5, 0x2, P1 ;  /* 0x00000005320b7211 */ /* 0x000fe400008f16ff */
[----:B------:R-:W-:Y:S01]  /*8890*/  LEA R12, P1, R62, R7, 0x2 ;  /* 0x000000073e0c7211 */ /* 0x000fe200078210ff */
[----:B------:R-:W-:-:S03]  /*88a0*/  IMAD R74, R74, UR5, RZ ;  /* 0x000000054a4a7c24 */ /* 0x000fc6000f8e02ff */
[----:B------:R-:W-:Y:S01]  /*88b0*/  LEA.HI.X.SX32 R13, R62, R5, 0x2, P1 ;  /* 0x000000053e0d7211 */ /* 0x000fe200008f16ff */
[----:B------:R-:W-:Y:S02]  /*88c0*/  IMAD R78, R78, UR5, RZ ;  /* 0x000000054e4e7c24 */ /* 0x000fe4000f8e02ff */
[----:B------:R-:W-:Y:S02]  /*88d0*/  IMAD R86, R86, UR5, RZ ;  /* 0x0000000556567c24 */ /* 0x000fe4000f8e02ff */
[----:B------:R-:W-:Y:S02]  /*88e0*/  IMAD R94, R94, UR5, RZ ;  /* 0x000000055e5e7c24 */ /* 0x000fe4000f8e02ff */
[----:B------:R-:W-:Y:S02]  /*88f0*/  IMAD R98, R98, UR5, RZ ;  /* 0x0000000562627c24 */ /* 0x000fe4000f8e02ff */
[----:B------:R-:W-:Y:S02]  /*8900*/  IMAD.MOV.U32 R95, RZ, RZ, R99 ;  /* 0x000000ffff5f7224 */ /* 0x000fe400078e0063 */
[----:B------:R-:W-:-:S02]  /*8910*/  IMAD.MOV.U32 R99, RZ, RZ, R250 ;  /* 0x000000ffff637224 */ /* 0x000fc400078e00fa */
[----:B------:R-:W-:Y:S02]  /*8920*/  IMAD R104, R104, UR5, RZ ;  /* 0x0000000568687c24 */ /* 0x000fe4000f8e02ff */
[----:B------:R-:W-:Y:S02]  /*8930*/  IMAD R100, R100, UR5, RZ ;  /* 0x0000000564647c24 */ /* 0x000fe4000f8e02ff */
[----:B------:R-:W-:Y:S02]  /*8940*/  IMAD.MOV.U32 R93, RZ, RZ, R105 ;  /* 0x000000ffff5d7224 */ /* 0x000fe400078e0069 */
[----:B------:R-:W-:Y:S02]  /*8950*/  IMAD.MOV.U32 R105, RZ, RZ, R107 ;  /* 0x000000ffff697224 */ /* 0x000fe400078e006b */
[----:B------:R-:W-:Y:S02]  /*8960*/  IMAD.MOV.U32 R107, RZ, RZ, R111 ;  /* 0x000000ffff6b7224 */ /* 0x000fe400078e006f */
[----:B------:R-:W-:-:S02]  /*8970*/  IMAD.MOV.U32 R111, RZ, RZ, R251 ;  /* 0x000000ffff6f7224 */ /* 0x000fc400078e00fb */
[----:B------:R-:W-:Y:S02]  /*8980*/  IMAD R61, R14, UR5, RZ ;  /* 0x000000050e3d7c24 */ /* 0x000fe4000f8e02ff */
[----:B------:R-:W-:Y:S02]  /*8990*/  IMAD R96, R96, UR5, RZ ;  /* 0x0000000560607c24 */ /* 0x000fe4000f8e02ff */
[----:B------:R-:W-:Y:S02]  /*89a0*/  IMAD R92, R92, UR5, RZ ;  /* 0x000000055c5c7c24 */ /* 0x000fe4000f8e02ff */
[----:B------:R-:W-:Y:S02]  /*89b0*/  IMAD R88, R88, UR5, RZ ;  /* 0x0000000558587c24 */ /* 0x000fe4000f8e02ff */
[----:B------:R-:W-:Y:S02]  /*89c0*/  IMAD R84, R84, UR5, RZ ;  /* 0x0000000554547c24 */ /* 0x000fe4000f8e02ff */
[----:B------:R-:W-:-:S02]  /*89d0*/  IMAD.MOV.U32 R91, RZ, RZ, R93 ;  /* 0x000000ffff5b7224 */ /* 0x000fc400078e005d */
[----:B------:R-:W-:Y:S02]  /*89e0*/  IMAD.MOV.U32 R93, RZ, RZ, R157 ;  /* 0x000000ffff5d7224 */ /* 0x000fe400078e009d */
[----:B------:R-:W-:Y:S02]  /*89f0*/  IMAD R63, R22, UR5, RZ ;  /* 0x00000005163f7c24 */ /* 0x000fe4000f8e02ff */
[----:B------:R-:W-:Y:S02]  /*8a00*/  IMAD.MOV.U32 R157, RZ, RZ, R244 ;  /* 0x000000ffff9d7224 */ /* 0x000fe400078e00f4 */
[----:B------:R-:W-:Y:S02]  /*8a10*/  IMAD.MOV.U32 R89, RZ, RZ, R245 ;  /* 0x000000ffff597224 */ /* 0x000fe400078e00f5 */
[----:B--2---:R-:W-:Y:S01]  /*8a20*/  IMAD R57, R8, UR5, RZ ;  /* 0x0000000508397c24 */ /* 0x004fe2000f8e02ff */
[----:B------:R-:W-:Y:S01]  /*8a30*/  LEA R8, P3, R42, R7, 0x2 ;  /* 0x000000072a087211 */ /* 0x000fe200078610ff */
[----:B------:R-:W-:-:S03]  /*8a40*/  IMAD R59, R9, UR5, RZ ;  /* 0x00000005093b7c24 */ /* 0x000fc6000f8e02ff */
[----:B------:R-:W-:-:S05]  /*8a50*/  LEA.HI.X.SX32 R9, R42, R5, 0x2, P3 ;  /* 0x000000052a097211 */ /* 0x000fca00018f16ff */
[----:B------:R1:W-:Y:S02]  /*8a60*/  STL.64 [R1+0x30], R8 ;  /* 0x0000300801007387 */ /* 0x0003e40000100a00 */
[----:B-1----:R-:W-:-:S04]  /*8a70*/  LEA R8, P3, R54, R7, 0x2 ;  /* 0x0000000736087211 */ /* 0x002fc800078610ff */
[----:B------:R-:W-:-:S05]  /*8a80*/  LEA.HI.X.SX32 R9, R54, R5, 0x2, P3 ;  /* 0x0000000536097211 */ /* 0x000fca00018f16ff */
[----:B------:R1:W-:Y:S04]  /*8a90*/  STL.64 [R1+0x20], R8 ;  /* 0x0000200801007387 */ /* 0x0003e80000100a00 */
[----:B------:R-:W-:Y:S04]  /*8aa0*/  STL.64 [R1+0x28], R10 ;  /* 0x0000280a01007387 */ /* 0x000fe80000100a00 */
[----:B------:R2:W-:Y:S01]  /*8ab0*/  STL.64 [R1+0x18], R12 ;  /* 0x0000180c01007387 */ /* 0x0005e20000100a00 */
[----:B-1----:R-:W-:-:S04]  /*8ac0*/  LEA R8, P3, R70, R7, 0x2 ;  /* 0x0000000746087211 */ /* 0x002fc800078610ff */
[----:B------:R-:W-:Y:S02]  /*8ad0*/  LEA.HI.X.SX32 R9, R70, R5, 0x2, P3 ;  /* 0x0000000546097211 */ /* 0x000fe400018f16ff */
[----:B--2---:R-:W-:-:S04]  /*8ae0*/  LEA R12, P1, R74, R7, 0x2 ;  /* 0x000000074a0c7211 */ /* 0x004fc800078210ff */
[----:B------:R-:W-:Y:S01]  /*8af0*/  LEA.HI.X.SX32 R13, R74, R5, 0x2, P1 ;  /* 0x000000054a0d7211 */ /* 0x000fe200008f16ff */
[----:B------:R1:W-:Y:S04]  /*8b00*/  STL.64 [R1+0x10], R8 ;  /* 0x0000100801007387 */ /* 0x0003e80000100a00 */
[----:B------:R2:W-:Y:S01]  /*8b10*/  STL.64 [R1+0x8], R12 ;  /* 0x0000080c01007387 */ /* 0x0005e20000100a00 */
[-C--:B-1----:R-:W-:Y:S02]  /*8b20*/  LEA R8, P3, R78, R7.reuse, 0x2 ;  /* 0x000000074e087211 */ /* 0x082fe400078610ff */
[----:B--2---:R-:W-:Y:S02]  /*8b30*/  LEA R12, P1, R86, R7, 0x2 ;  /* 0x00000007560c7211 */ /* 0x004fe400078210ff */
[----:B------:R-:W-:-:S02]  /*8b40*/  LEA.HI.X.SX32 R9, R78, R5, 0x2, P3 ;  /* 0x000000054e097211 */ /* 0x000fc400018f16ff */
[----:B------:R-:W-:-:S03]  /*8b50*/  LEA.HI.X.SX32 R13, R86, R5, 0x2, P1 ;  /* 0x00000005560d7211 */ /* 0x000fc600008f16ff */
[----:B------:R-:W-:Y:S01]  /*8b60*/  STL.64 [R1], R8 ;  /* 0x0000000801007387 */ /* 0x000fe20000100a00 */
[----:B------:R-:W-:-:S03]  /*8b70*/  LEA R250, P3, R94, R7, 0x2 ;  /* 0x000000075efa7211 */ /* 0x000fc600078610ff */
[----:B------:R1:W-:Y:S01]  /*8b80*/  STL.64 [R1+0x208], R12 ;  /* 0x0002080c01007387 */ /* 0x0003e20000100a00 */
[----:B------:R-:W-:Y:S02]  /*8b90*/  LEA.HI.X.SX32 R251, R94, R5, 0x2, P3 ;  /* 0x000000055efb7211 */ /* 0x000fe400018f16ff */
[-C--:B------:R-:W-:Y:S02]  /*8ba0*/  LEA R14, P3, R104, R7.reuse, 0x2 ;  /* 0x00000007680e7211 */ /* 0x080fe400078610ff */
[----:B-1----:R-:W-:-:S04]  /*8bb0*/  LEA R12, P1, R98, R7, 0x2 ;  /* 0x00000007620c7211 */ /* 0x002fc800078210ff */
[----:B------:R-:W-:Y:S02]  /*8bc0*/  LEA.HI.X.SX32 R13, R98, R5, 0x2, P1 ;  /* 0x00000005620d7211 */ /* 0x000fe400008f16ff */
[----:B------:R-:W-:Y:S02]  /*8bd0*/  LEA R16, P1, R100, R7, 0x2 ;  /* 0x0000000764107211 */ /* 0x000fe400078210ff */
[-C--:B------:R-:W-:Y:S02]  /*8be0*/  LEA.HI.X.SX32 R15, R104, R5.reuse, 0x2, P3 ;  /* 0x00000005680f7211 */ /* 0x080fe400018f16ff */
[----:B------:R-:W-:Y:S02]  /*8bf0*/  LEA.HI.X.SX32 R17, R100, R5, 0x2, P1 ;  /* 0x0000000564117211 */ /* 0x000fe400008f16ff */
[-C--:B------:R-:W-:Y:S02]  /*8c00*/  LEA R18, P3, R96, R7.reuse, 0x2 ;  /* 0x0000000760127211 */ /* 0x080fe400078610ff */
[----:B------:R-:W-:-:S02]  /*8c10*/  LEA R20, P1, R92, R7, 0x2 ;  /* 0x000000075c147211 */ /* 0x000fc400078210ff */
[-C--:B------:R-:W-:Y:S02]  /*8c20*/  LEA.HI.X.SX32 R19, R96, R5.reuse, 0x2, P3 ;  /* 0x0000000560137211 */ /* 0x080fe400018f16ff */
[----:B------:R-:W-:Y:S02]  /*8c30*/  LEA.HI.X.SX32 R21, R92, R5, 0x2, P1 ;  /* 0x000000055c157211 */ /* 0x000fe400008f16ff */
[-C--:B------:R-:W-:Y:S02]  /*8c40*/  LEA R22, P3, R88, R7.reuse, 0x2 ;  /* 0x0000000758167211 */ /* 0x080fe400078610ff */
[----:B------:R-:W-:Y:S02]  /*8c50*/  LEA R244, P1, R84, R7, 0x2 ;  /* 0x0000000754f47211 */ /* 0x000fe400078210ff */
[----:B------:R-:W-:-:S03]  /*8c60*/  LEA.HI.X.SX32 R23, R88, R5, 0x2, P3 ;  /* 0x0000000558177211 */ /* 0x000fc600018f16ff */
[----:B------:R1:W-:Y:S01]  /*8c70*/  STL [R1+0x200], R244 ;  /* 0x000200f401007387 */ /* 0x0003e20000100800 */
[----:B------:R-:W-:-:S03]  /*8c80*/  IMAD.MOV.U32 R88, RZ, RZ, R244 ;  /* 0x000000ffff587224 */ /* 0x000fc600078e00f4 */
[----:B-1----:R-:W2:Y:S01]  /*8c90*/  LDL.LU.64 R244, [R1+0x888] ;  /* 0x0008880001f47983 */ /* 0x002ea20000300a00 */
[----:B------:R-:W-:Y:S02]  /*8ca0*/  IMAD R80, R80, UR5, RZ ;  /* 0x0000000550507c24 */ /* 0x000fe4000f8e02ff */
[----:B------:R-:W-:Y:S02]  /*8cb0*/  IMAD R76, R76, UR5, RZ ;  /* 0x000000054c4c7c24 */ /* 0x000fe4000f8e02ff */
[----:B------:R-:W-:Y:S01]  /*8cc0*/  IMAD R51, R24, UR5, RZ ;  /* 0x0000000518337c24 */ /* 0x000fe2000f8e02ff */
[----:B------:R-:W-:Y:S01]  /*8cd0*/  LEA R24, P3, R80, R7, 0x2 ;  /* 0x0000000750187211 */ /* 0x000fe200078610ff */
[----:B------:R-:W-:Y:S01]  /*8ce0*/  IMAD R72, R72, UR5, RZ ;  /* 0x0000000548487c24 */ /* 0x000fe2000f8e02ff */
[----:B------:R-:W-:Y:S01]  /*8cf0*/  LEA.HI.X.SX32 R89, R84, R5, 0x2, P1 ;  /* 0x0000000554597211 */ /* 0x000fe200008f16ff */
[----:B------:R-:W-:Y:S01]  /*8d00*/  IMAD R68, R68, UR5, RZ ;  /* 0x0000000544447c24 */ /* 0x000fe2000f8e02ff */
[----:B------:R-:W-:Y:S01]  /*8d10*/  LEA R26, P1, R76, R7, 0x2 ;  /* 0x000000074c1a7211 */ /* 0x000fe200078210ff */
[----:B------:R-:W-:Y:S01]  /*8d20*/  IMAD R49, R28, UR5, RZ ;  /* 0x000000051c317c24 */ /* 0x000fe2000f8e02ff */
[----:B------:R-:W-:-:S02]  /*8d30*/  LEA.HI.X.SX32 R25, R80, R5, 0x2, P3 ;  /* 0x0000000550197211 */ /* 0x000fc400018f16ff */
[----:B------:R-:W-:Y:S01]  /*8d40*/  LEA R28, P3, R72, R7, 0x2 ;  /* 0x00000007481c7211 */ /* 0x000fe200078610ff */
[----:B------:R-:W-:Y:S01]  /*8d50*/  IMAD R47, R32, UR5, RZ ;  /* 0x00000005202f7c24 */ /* 0x000fe2000f8e02ff */
[----:B------:R-:W-:Y:S02]  /*8d60*/  LEA.HI.X.SX32 R27, R76, R5, 0x2, P1 ;  /* 0x000000054c1b7211 */ /* 0x000fe400008f16ff */
[----:B------:R-:W-:Y:S02]  /*8d70*/  LEA R30, P1, R68, R7, 0x2 ;  /* 0x00000007441e7211 */ /* 0x000fe400078210ff */
[----:B------:R-:W-:Y:S02]  /*8d80*/  LEA.HI.X.SX32 R29, R72, R5, 0x2, P3 ;  /* 0x00000005481d7211 */ /* 0x000fe400018f16ff */
[C---:B------:R-:W-:Y:S01]  /*8d90*/  LEA R32, P3, R67.reuse, R7, 0x2 ;  /* 0x0000000743207211 */ /* 0x040fe200078610ff */
[----:B------:R-:W-:Y:S01]  /*8da0*/  IMAD R11, R34, UR5, RZ ;  /* 0x00000005220b7c24 */ /* 0x000fe2000f8e02ff */
[----:B------:R-:W-:Y:S01]  /*8db0*/  LEA.HI.X.SX32 R31, R68, R5, 0x2, P1 ;  /* 0x00000005441f7211 */ /* 0x000fe200008f16ff */
[----:B------:R-:W-:Y:S01]  /*8dc0*/  IMAD R52, R52, UR5, RZ ;  /* 0x0000000534347c24 */ /* 0x000fe2000f8e02ff */
[----:B------:R-:W-:Y:S01]  /*8dd0*/  LEA R34, P1, R64, R7, 0x2 ;  /* 0x0000000740227211 */ /* 0x000fe200078210ff */
[----:B------:R-:W-:Y:S01]  /*8de0*/  IMAD R45, R36, UR5, RZ ;  /* 0x00000005242d7c24 */ /* 0x000fe2000f8e02ff */
[----:B------:R-:W-:Y:S01]  /*8df0*/  LEA.HI.X.SX32 R33, R67, R5, 0x2, P3 ;  /* 0x0000000543217211 */ /* 0x000fe200018f16ff */
[----:B------:R-:W-:Y:S01]  /*8e00*/  IMAD R48, R48, UR5, RZ ;  /* 0x0000000530307c24 */ /* 0x000fe2000f8e02ff */
[----:B------:R-:W-:Y:S01]  /*8e10*/  LEA R36, P3, R60, R7, 0x2 ;  /* 0x000000073c247211 */ /* 0x000fe200078610ff */
[----:B------:R1:W-:Y:S01]  /*8e20*/  STL.64 [R1+0x858], R22 ;  /* 0x0008581601007387 */ /* 0x0003e20000100a00 */
[-C--:B------:R-:W-:Y:S01]  /*8e30*/  LEA.HI.X.SX32 R35, R64, R5.reuse, 0x2, P1 ;  /* 0x0000000540237211 */ /* 0x080fe200008f16ff */
[----:B------:R-:W-:Y:S01]  /*8e40*/  IMAD R44, R44, UR5, RZ ;  /* 0x000000052c2c7c24 */ /* 0x000fe2000f8e02ff */
[----:B------:R-:W-:Y:S01]  /*8e50*/  LEA.HI.X.SX32 R37, R60, R5, 0x2, P3 ;  /* 0x000000053c257211 */ /* 0x000fe200018f16ff */
[----:B------:R-:W-:Y:S01]  /*8e60*/  IMAD R43, R40, UR5, RZ ;  /* 0x00000005282b7c24 */ /* 0x000fe2000f8e02ff */
[----:B------:R-:W-:-:S02]  /*8e70*/  LEA R38, P3, R48, R7, 0x2 ;  /* 0x0000000730267211 */ /* 0x000fc400078610ff */
[----:B-1----:R-:W-:Y:S02]  /*8e80*/  LEA R22, P1, R52, R7, 0x2 ;  /* 0x0000000734167211 */ /* 0x002fe400078210ff */
[-C--:B------:R-:W-:Y:S02]  /*8e90*/  LEA.HI.X.SX32 R39, R48, R5.reuse, 0x2, P3 ;  /* 0x0000000530277211 */ /* 0x080fe400018f16ff */
[----:B------:R-:W-:Y:S02]  /*8ea0*/  LEA.HI.X.SX32 R23, R52, R5, 0x2, P1 ;  /* 0x0000000534177211 */ /* 0x000fe400008f16ff */
[-C--:B------:R-:W-:Y:S02]  /*8eb0*/  LEA R40, P1, R44, R7.reuse, 0x2 ;  /* 0x000000072c287211 */ /* 0x080fe400078210ff */
[----:B------:R-:W-:Y:S01]  /*8ec0*/  LEA R42, P3, R43, R7, 0x2 ;  /* 0x000000072b2a7211 */ /* 0x000fe200078610ff */
[----:B------:R-:W-:Y:S01]  /*8ed0*/  IMAD R10, R46, UR5, RZ ;  /* 0x000000052e0a7c24 */ /* 0x000fe2000f8e02ff */
[----:B------:R-:W-:-:S02]  /*8ee0*/  LEA.HI.X.SX32 R41, R44, R5, 0x2, P1 ;  /* 0x000000052c297211 */ /* 0x000fc400008f16ff */
[----:B------:R-:W-:Y:S02]  /*8ef0*/  LEA R44, P1, R45, R7, 0x2 ;  /* 0x000000072d2c7211 */ /* 0x000fe400078210ff */
[----:B------:R-:W-:Y:S02]  /*8f00*/  LEA.HI.X.SX32 R43, R43, R5, 0x2, P3 ;  /* 0x000000052b2b7211 */ /* 0x000fe400018f16ff */
[----:B------:R-:W-:Y:S02]  /*8f10*/  LEA R46, P3, R47, R7, 0x2 ;  /* 0x000000072f2e7211 */ /* 0x000fe400078610ff */
[----:B------:R-:W-:Y:S02]  /*8f20*/  LEA.HI.X.SX32 R45, R45, R5, 0x2, P1 ;  /* 0x000000052d2d7211 */ /* 0x000fe400008f16ff */
[----:B------:R-:W-:Y:S02]  /*8f30*/  LEA R48, P1, R49, R7, 0x2 ;  /* 0x0000000731307211 */ /* 0x000fe400078210ff */
[----:B------:R-:W-:-:S02]  /*8f40*/  LEA.HI.X.SX32 R47, R47, R5, 0x2, P3 ;  /* 0x000000052f2f7211 */ /* 0x000fc400018f16ff */
[----:B------:R-:W-:Y:S01]  /*8f50*/  LEA R50, P3, R51, R7, 0x2 ;  /* 0x0000000733327211 */ /* 0x000fe200078610ff */
[----:B------:R-:W-:Y:S01]  /*8f60*/  STL [R1+0x204], R89 ;  /* 0x0002045901007387 */ /* 0x000fe20000100800 */
[-C--:B------:R-:W-:Y:S02]  /*8f70*/  LEA.HI.X.SX32 R49, R49, R5.reuse, 0x2, P1 ;  /* 0x0000000531317211 */ /* 0x080fe400008f16ff */
[----:B------:R-:W-:Y:S01]  /*8f80*/  LEA.HI.X.SX32 R51, R51, R5, 0x2, P3 ;  /* 0x0000000533337211 */ /* 0x000fe200018f16ff */
[----:B------:R1:W-:Y:S01]  /*8f90*/  STL.64 [R1+0x248], R22 ;  /* 0x0002481601007387 */ /* 0x0003e20000100a00 */
[----:B------:R-:W-:-:S04]  /*8fa0*/  LEA R52, P3, R53, R7, 0x2 ;  /* 0x0000000735347211 */ /* 0x000fc800078610ff */
[----:B------:R-:W-:Y:S02]  /*8fb0*/  LEA.HI.X.SX32 R53, R53, R5, 0x2, P3 ;  /* 0x0000000535357211 */ /* 0x000fe400018f16ff */
[----:B-1----:R-:W-:-:S04]  /*8fc0*/  LEA R22, P1, R56, R7, 0x2 ;  /* 0x0000000738167211 */ /* 0x002fc800078210ff */
[----:B------:R-:W-:Y:S02]  /*8fd0*/  LEA.HI.X.SX32 R23, R56, R5, 0x2, P1 ;  /* 0x0000000538177211 */ /* 0x000fe400008f16ff */
[-C--:B------:R-:W-:Y:S02]  /*8fe0*/  LEA R54, P1, R55, R7.reuse, 0x2 ;  /* 0x0000000737367211 */ /* 0x080fe400078210ff */
[----:B------:R-:W-:Y:S01]  /*8ff0*/  LEA R56, P3, R57, R7, 0x2 ;  /* 0x0000000739387211 */ /* 0x000fe200078610ff */
[----:B------:R-:W-:Y:S01]  /*9000*/  IMAD R8, R58, UR5, RZ ;  /* 0x000000053a087c24 */ /* 0x000fe2000f8e02ff */
[----:B------:R-:W-:Y:S02]  /*9010*/  LEA.HI.X.SX32 R55, R55, R5, 0x2, P1 ;  /* 0x0000000537377211 */ /* 0x000fe400008f16ff */
[----:B------:R-:W-:Y:S02]  /*9020*/  LEA R58, P1, R59, R7, 0x2 ;  /* 0x000000073b3a7211 */ /* 0x000fe400078210ff */
[----:B------:R-:W-:-:S02]  /*9030*/  LEA.HI.X.SX32 R57, R57, R5, 0x2, P3 ;  /* 0x0000000539397211 */ /* 0x000fc400018f16ff */
[----:B------:R-:W-:Y:S02]  /*9040*/  LEA R60, P3, R61, R7, 0x2 ;  /* 0x000000073d3c7211 */ /* 0x000fe400078610ff */
[----:B------:R-:W-:Y:S02]  /*9050*/  LEA.HI.X.SX32 R59, R59, R5, 0x2, P1 ;  /* 0x000000053b3b7211 */ /* 0x000fe400008f16ff */
[----:B------:R-:W-:Y:S02]  /*9060*/  LEA R62, P1, R63, R7, 0x2 ;  /* 0x000000073f3e7211 */ /* 0x000fe400078210ff */
[----:B------:R-:W-:Y:S02]  /*9070*/  LEA.HI.X.SX32 R61, R61, R5, 0x2, P3 ;  /* 0x000000053d3d7211 */ /* 0x000fe400018f16ff */
[----:B------:R-:W-:Y:S01]  /*9080*/  LEA R64, P3, R11, R7, 0x2 ;  /* 0x000000070b407211 */ /* 0x000fe200078610ff */
[----:B------:R1:W-:Y:S01]  /*9090*/  STL.64 [R1+0x250], R22 ;  /* 0x0002501601007387 */ /* 0x0003e20000100a00 */
[-C--:B------:R-:W-:Y:S01]  /*90a0*/  LEA.HI.X.SX32 R63, R63, R5.reuse, 0x2, P1 ;  /* 0x000000053f3f7211 */ /* 0x080fe200008f16ff */
[----:B------:R-:W-:Y:S01]  /*90b0*/  IMAD R9, R66, UR5, RZ ;  /* 0x0000000542097c24 */ /* 0x000fe2000f8e02ff */
[----:B------:R-:W-:Y:S01]  /*90c0*/  LEA.HI.X.SX32 R65, R11, R5, 0x2, P3 ;  /* 0x000000050b417211 */ /* 0x000fe200018f16ff */
[----:B------:R-:W-:Y:S01]  /*90d0*/  IMAD R71, R82, UR5, RZ ;  /* 0x0000000552477c24 */ /* 0x000fe2000f8e02ff */
[-C--:B------:R-:W-:Y:S01]  /*90e0*/  LEA R66, P3, R8, R7.reuse, 0x2 ;  /* 0x0000000708427211 */ /* 0x080fe200078610ff */
[----:B------:R-:W-:Y:S01]  /*90f0*/  IMAD R73, R90, UR5, RZ ;  /* 0x000000055a497c24 */ /* 0x000fe2000f8e02ff */
[----:B-1----:R-:W-:Y:S01]  /*9100*/  LEA R22, P1, R10, R7, 0x2 ;  /* 0x000000070a167211 */ /* 0x002fe200078210ff */
[----:B------:R-:W-:Y:S01]  /*9110*/  IMAD R75, R102, UR5, RZ ;  /* 0x00000005664b7c24 */ /* 0x000fe2000f8e02ff */
[----:B------:R-:W-:-:S02]  /*9120*/  LEA.HI.X.SX32 R67, R8, R5, 0x2, P3 ;  /* 0x0000000508437211 */ /* 0x000fc400018f16ff */
[----:B------:R-:W-:Y:S02]  /*9130*/  LEA.HI.X.SX32 R23, R10, R5, 0x2, P1 ;  /* 0x000000050a177211 */ /* 0x000fe400008f16ff */
[-C--:B------:R-:W-:Y:S02]  /*9140*/  LEA R68, P1, R9, R7.reuse, 0x2 ;  /* 0x0000000709447211 */ /* 0x080fe400078210ff */
[----:B------:R-:W-:Y:S01]  /*9150*/  LEA R70, P3, R71, R7, 0x2 ;  /* 0x0000000747467211 */ /* 0x000fe200078610ff */
[----:B------:R-:W-:Y:S01]  /*9160*/  IMAD R77, R106, UR5, RZ ;  /* 0x000000056a4d7c24 */ /* 0x000fe2000f8e02ff */
[----:B------:R-:W-:Y:S01]  /*9170*/  LEA.HI.X.SX32 R69, R9, R5, 0x2, P1 ;  /* 0x0000000509457211 */ /* 0x000fe200008f16ff */
[----:B------:R-:W-:Y:S01]  /*9180*/  IMAD R78, R109, UR5, RZ ;  /* 0x000000056d4e7c24 */ /* 0x000fe2000f8e02ff */
[----:B------:R-:W-:Y:S02]  /*9190*/  LEA R72, P1, R73, R7, 0x2 ;  /* 0x0000000749487211 */ /* 0x000fe400078210ff */
[----:B------:R-:W-:-:S02]  /*91a0*/  LEA.HI.X.SX32 R71, R71, R5, 0x2, P3 ;  /* 0x0000000547477211 */ /* 0x000fc400018f16ff */
[----:B------:R-:W-:Y:S01]  /*91b0*/  LEA R74, P3, R75, R7, 0x2 ;  /* 0x000000074b4a7211 */ /* 0x000fe200078610ff */
[----:B------:R-:W-:Y:S01]  /*91c0*/  IMAD R90, R91, UR5, RZ ;  /* 0x000000055b5a7c24 */ /* 0x000fe2000f8e02ff */
[----:B------:R-:W-:Y:S01]  /*91d0*/  LEA.HI.X.SX32 R73, R73, R5, 0x2, P1 ;  /* 0x0000000549497211 */ /* 0x000fe200008f16ff */
[----:B------:R-:W-:Y:S01]  /*91e0*/  IMAD R79, R110, UR5, RZ ;  /* 0x000000056e4f7c24 */ /* 0x000fe2000f8e02ff */
[----:B------:R-:W-:Y:S01]  /*91f0*/  LEA R76, P1, R77, R7, 0x2 ;  /* 0x000000074d4c7211 */ /* 0x000fe200078210ff */
[----:B------:R-:W-:Y:S01]  /*9200*/  IMAD R91, R95, UR5, RZ ;  /* 0x000000055f5b7c24 */ /* 0x000fe2000f8e02ff */
[----:B------:R-:W-:Y:S01]  /*9210*/  LEA.HI.X.SX32 R75, R75, R5, 0x2, P3 ;  /* 0x000000054b4b7211 */ /* 0x000fe200018f16ff */
[----:B------:R-:W-:Y:S01]  /*9220*/  IMAD R81, R242, UR5, RZ ;  /* 0x00000005f2517c24 */ /* 0x000fe2000f8e02ff */
[C---:B------:R-:W-:Y:S01]  /*9230*/  LEA R8, P3, R78.reuse, R7, 0x2 ;  /* 0x000000074e087211 */ /* 0x040fe200078610ff */
[----:B------:R-:W-:Y:S02]  /*9240*/  IMAD R95, R105, UR5, RZ ;  /* 0x00000005695f7c24 */ /* 0x000fe4000f8e02ff */
[----:B------:R-:W-:Y:S01]  /*9250*/  IMAD.MOV.U32 R105, RZ, RZ, R107 ;  /* 0x000000ffff697224 */ /* 0x000fe200078e006b */
[-C--:B------:R-:W-:Y:S01]  /*9260*/  LEA.HI.X.SX32 R77, R77, R5.reuse, 0x2, P1 ;  /* 0x000000054d4d7211 */ /* 0x080fe200008f16ff */
[----:B------:R-:W-:Y:S01]  /*9270*/  IMAD.MOV.U32 R107, RZ, RZ, R243 ;  /* 0x000000ffff6b7224 */ /* 0x000fe200078e00f3 */
[----:B------:R-:W-:Y:S01]  /*9280*/  LEA.HI.X.SX32 R9, R78, R5, 0x2, P3 ;  /* 0x000000054e097211 */ /* 0x000fe200018f16ff */
[----:B------:R-:W-:Y:S01]  /*9290*/  IMAD.MOV.U32 R243, RZ, RZ, R156 ;  /* 0x000000fffff37224 */ /* 0x000fe200078e009c */
[-C--:B------:R-:W-:Y:S01]  /*92a0*/  LEA R156, P1, R79, R7.reuse, 0x2 ;  /* 0x000000074f9c7211 */ /* 0x080fe200078210ff */
[----:B---3--:R-:W-:Y:S01]  /*92b0*/  IMAD R83, R247, UR5, RZ ;  /* 0x00000005f7537c24 */ /* 0x008fe2000f8e02ff */
[----:B------:R-:W-:Y:S01]  /*92c0*/  LEA R78, P3, R81, R7, 0x2 ;  /* 0x00000007514e7211 */ /* 0x000fe200078610ff */
[----:B------:R-:W-:-:S02]  /*92d0*/  IMAD R92, R93, UR5, RZ ;  /* 0x000000055d5c7c24 */ /* 0x000fc4000f8e02ff */
[----:B------:R-:W-:Y:S02]  /*92e0*/  IMAD R93, R97, UR5, RZ ;  /* 0x00000005615d7c24 */ /* 0x000fe4000f8e02ff */
[----:B------:R-:W-:Y:S01]  /*92f0*/  IMAD R97, R157, UR5, RZ ;  /* 0x000000059d617c24 */ /* 0x000fe2000f8e02ff */
[-C--:B------:R-:W-:Y:S01]  /*9300*/  LEA.HI.X.SX32 R157, R79, R5.reuse, 0x2, P1 ;  /* 0x000000054f9d7211 */ /* 0x080fe200008f16ff */
[----:B------:R-:W-:Y:S01]  /*9310*/  IMAD R87, R249, UR5, RZ ;  /* 0x00000005f9577c24 */ /* 0x000fe2000f8e02ff */
[----:B------:R-:W-:Y:S02]  /*9320*/  LEA.HI.X.SX32 R79, R81, R5, 0x2, P3 ;  /* 0x00000005514f7211 */ /* 0x000fe400018f16ff */
[----:B------:R-:W-:-:S04]  /*9330*/  LEA R82, P3, R83, R7, 0x2 ;  /* 0x0000000753527211 */ /* 0x000fc800078610ff */
[----:B------:R-:W-:Y:S02]  /*9340*/  LEA.HI.X.SX32 R83, R83, R5, 0x2, P3 ;  /* 0x0000000553537211 */ /* 0x000fe400018f16ff */
[----:B------:R-:W-:Y:S01]  /*9350*/  LEA R86, P3, R87, R7, 0x2 ;  /* 0x0000000757567211 */ /* 0x000fe200078610ff */
[----:B------:R-:W-:-:S03]  /*9360*/  IMAD R85, R248, UR5, RZ ;  /* 0x00000005f8557c24 */ /* 0x000fc6000f8e02ff */
[----:B------:R-:W-:Y:S02]  /*9370*/  LEA.HI.X.SX32 R87, R87, R5, 0x2, P3 ;  /* 0x0000000557577211 */ /* 0x000fe400018f16ff */
[----:B------:R-:W-:Y:S01]  /*9380*/  LEA R100, P3, R90, R7, 0x2 ;  /* 0x000000075a647211 */ /* 0x000fe200078610ff */
[----:B------:R-:W-:-:S03]  /*9390*/  IMAD R11, R101, UR5, RZ ;  /* 0x00000005650b7c24 */ /* 0x000fc6000f8e02ff */
[----:B------:R-:W-:Y:S02]  /*93a0*/  LEA.HI.X.SX32 R101, R90, R5, 0x2, P3 ;  /* 0x000000055a657211 */ /* 0x000fe400018f16ff */
[----:B------:R-:W-:Y:S01]  /*93b0*/  LEA R90, P3, R91, R7, 0x2 ;  /* 0x000000075b5a7211 */ /* 0x000fe200078610ff */
[----:B------:R-:W-:Y:S02]  /*93c0*/  IMAD R89, R252, UR5, RZ ;  /* 0x00000005fc597c24 */ /* 0x000fe4000f8e02ff */
[----:B------:R-:W-:Y:S01]  /*93d0*/  IMAD R99, R99, UR5, RZ ;  /* 0x0000000563637c24 */ /* 0x000fe2000f8e02ff */
[----:B------:R-:W-:Y:S02]  /*93e0*/  LEA.HI.X.SX32 R91, R91, R5, 0x2, P3 ;  /* 0x000000055b5b7211 */ /* 0x000fe400018f16ff */
[----:B------:R-:W-:Y:S01]  /*93f0*/  LEA R94, P3, R95, R7, 0x2 ;  /* 0x000000075f5e7211 */ /* 0x000fe200078610ff */
[----:B------:R-:W-:Y:S01]  /*9400*/  IMAD R10, R103, UR5, RZ ;  /* 0x00000005670a7c24 */ /* 0x000fe2000f8e02ff */
[----:B------:R-:W-:Y:S02]  /*9410*/  STL.64 [R1+0x258], R22 ;  /* 0x0002581601007387 */ /* 0x000fe40000100a00 */
[----:B------:R-:W-:-:S02]  /*9420*/  LEA.HI.X.SX32 R95, R95, R5, 0x2, P3 ;  /* 0x000000055f5f7211 */ /* 0x000fc400018f16ff */
[----:B------:R-:W-:-:S04]  /*9430*/  LEA R98, P3, R99, R7, 0x2 ;  /* 0x0000000763627211 */ /* 0x000fc800078610ff */
[----:B------:R-:W-:Y:S02]  /*9440*/  LEA.HI.X.SX32 R99, R99, R5, 0x2, P3 ;  /* 0x0000000563637211 */ /* 0x000fe400018f16ff */
[----:B------:R-:W-:-:S04]  /*9450*/  LEA R102, P3, R10, R7, 0x2 ;  /* 0x000000070a667211 */ /* 0x000fc800078610ff */
[----:B------:R-:W-:Y:S01]  /*9460*/  LEA.HI.X.SX32 R103, R10, R5, 0x2, P3 ;  /* 0x000000050a677211 */ /* 0x000fe200018f16ff */
[----:B------:R-:W-:Y:S02]  /*9470*/  IMAD R10, R243, UR5, RZ ;  /* 0x00000005f30a7c24 */ /* 0x000fe4000f8e02ff */
[----:B------:R-:W1:Y:S01]  /*9480*/  S2R R243, SR_TID.X ;  /* 0x0000000000f37919 */ /* 0x000e620000002100 */
[----:B------:R3:W-:Y:S04]  /*9490*/  STL.64 [R1+0x1e0], R8 ;  /* 0x0001e00801007387 */ /* 0x0007e80000100a00 */
[----:B------:R-:W-:Y:S04]  /*94a0*/  STL.64 [R1+0x260], R156 ;  /* 0x0002609c01007387 */ /* 0x000fe80000100a00 */
[----:B------:R-:W-:Y:S01]  /*94b0*/  STL.64 [R1+0x7d8], R156 ;  /* 0x0007d89c01007387 */ /* 0x000fe20000100a00 */
[----:B------:R-:W4:Y:S03]  /*94c0*/  S2UR UR4, SR_CgaCtaId ;  /* 0x00000000000479c3 */ /* 0x000f260000008800 */
[----:B------:R1:W-:Y:S01]  /*94d0*/  STL.64 [R1+0x1e8], R100 ;  /* 0x0001e86401007387 */ /* 0x0003e20000100a00 */
[----:B---3--:R-:W-:-:S02]  /*94e0*/  IMAD R9, R105, UR5, RZ ;  /* 0x0000000569097c24 */ /* 0x008fc4000f8e02ff */
[----:B------:R-:W-:Y:S02]  /*94f0*/  IMAD R105, R108, UR5, RZ ;  /* 0x000000056c697c24 */ /* 0x000fe4000f8e02ff */
[----:B------:R-:W-:Y:S02]  /*9500*/  IMAD R109, R112, UR5, RZ ;  /* 0x00000005706d7c24 */ /* 0x000fe4000f8e02ff */
[----:B------:R-:W-:Y:S02]  /*9510*/  IMAD R8, R107, UR5, RZ ;  /* 0x000000056b087c24 */ /* 0x000fe4000f8e02ff */
[----:B------:R-:W-:Y:S01]  /*9520*/  IMAD R107, R111, UR5, RZ ;  /* 0x000000056f6b7c24 */ /* 0x000fe2000f8e02ff */
[----:B------:R-:W-:Y:S01]  /*9530*/  ISETP.NE.U32.AND P5, PT, R113, RZ, PT ;  /* 0x000000ff7100720c */ /* 0x000fe20003fa5070 */
[----:B------:R-:W-:Y:S01]  /*9540*/  UMOV UR7, 0x400 ;  /* 0x0000040000077882 */ /* 0x000fe20000000000 */
[----:B--2---:R-:W-:-:S05]  /*9550*/  IMAD R84, R244, UR5, RZ ;  /* 0x00000005f4547c24 */ /* 0x004fca000f8e02ff */
[----:B------:R-:W-:-:S04]  /*9560*/  LEA R80, P1, R84, R7, 0x2 ;  /* 0x0000000754507211 */ /* 0x000fc800078210ff */
[----:B------:R-:W-:Y:S02]  /*9570*/  LEA.HI.X.SX32 R81, R84, R5, 0x2, P1 ;  /* 0x0000000554517211 */ /* 0x000fe400008f16ff */
        /* <DEDUP_REMOVED lines=10> */
[C---:B-1----:R-:W-:Y:S01]  /*9620*/  LEA R100, P1, R11.reuse, R7, 0x2 ;  /* 0x000000070b647211 */ /* 0x042fe200078210ff */
[----:B------:R1:W-:Y:S03]  /*9630*/  STL.64 [R1+0x268], R22 ;  /* 0x0002681601007387 */ /* 0x0003e60000100a00 */
[----:B------:R-:W-:Y:S02]  /*9640*/  LEA.HI.X.SX32 R101, R11, R5, 0x2, P1 ;  /* 0x000000050b657211 */ /* 0x000fe400008f16ff */
[----:B-1----:R-:W-:-:S04]  /*9650*/  LEA R22, P1, R9, R7, 0x2 ;  /* 0x0000000709167211 */ /* 0x002fc800078210ff */
[----:B------:R-:W-:Y:S02]  /*9660*/  LEA.HI.X.SX32 R23, R9, R5, 0x2, P1 ;  /* 0x0000000509177211 */ /* 0x000fe400008f16ff */
[C---:B------:R-:W-:Y:S01]  /*9670*/  LEA R104, P1, R105.reuse, R7, 0x2 ;  /* 0x0000000769687211 */ /* 0x040fe200078210ff */
[----:B------:R1:W-:Y:S01]  /*9680*/  STL.64 [R1+0x1f8], R102 ;  /* 0x0001f86601007387 */ /* 0x0003e20000100a00 */
[----:B------:R-:W-:Y:S02]  /*9690*/  IMAD R9, R240, UR5, RZ ;  /* 0x00000005f0097c24 */ /* 0x000fe4000f8e02ff */
[----:B------:R-:W-:Y:S02]  /*96a0*/  LEA.HI.X.SX32 R105, R105, R5, 0x2, P1 ;  /* 0x0000000569697211 */ /* 0x000fe400008f16ff */
[----:B------:R-:W-:Y:S01]  /*96b0*/  LEA R108, P1, R109, R7, 0x2 ;  /* 0x000000076d6c7211 */ /* 0x000fe200078210ff */
[----:B------:R-:W-:-:S03]  /*96c0*/  IMAD R11, R241, UR5, RZ ;  /* 0x00000005f10b7c24 */ /* 0x000fc6000f8e02ff */
[----:B------:R-:W-:Y:S02]  /*96d0*/  LEA.HI.X.SX32 R109, R109, R5, 0x2, P1 ;  /* 0x000000056d6d7211 */ /* 0x000fe400008f16ff */
[CC--:B-1----:R-:W-:Y:S02]  /*96e0*/  LEA R102, P3, R8.reuse, R7.reuse, 0x2 ;  /* 0x0000000708667211 */ /* 0x0c2fe400078610ff */
[----:B------:R-:W-:Y:S02]  /*96f0*/  LEA R112, P1, R9, R7, 0x2 ;  /* 0x0000000709707211 */ /* 0x000fe400078210ff */
[----:B------:R-:W-:Y:S02]  /*9700*/  LEA.HI.X.SX32 R103, R8, R5, 0x2, P3 ;  /* 0x0000000508677211 */ /* 0x000fe400018f16ff */
[----:B------:R-:W-:Y:S01]  /*9710*/  LEA R106, P3, R107, R7, 0x2 ;  /* 0x000000076b6a7211 */ /* 0x000fe200078610ff */
[----:B------:R1:W-:Y:S01]  /*9720*/  STL.64 [R1+0x270], R22 ;  /* 0x0002701601007387 */ /* 0x0003e20000100a00 */
[-C--:B------:R-:W-:Y:S01]  /*9730*/  LEA.HI.X.SX32 R113, R9, R5.reuse, 0x2, P1 ;  /* 0x0000000509717211 */ /* 0x080fe200008f16ff */
[----:B----4-:R-:W-:Y:S01]  /*9740*/  ULEA UR7, UR4, UR7, 0x18 ;  /* 0x0000000704077291 */ /* 0x010fe2000f8ec03f */
[----:B------:R-:W-:-:S02]  /*9750*/  LEA.HI.X.SX32 R107, R107, R5, 0x2, P3 ;  /* 0x000000056b6b7211 */ /* 0x000fc400018f16ff */
[-C--:B------:R-:W-:Y:S01]  /*9760*/  LEA R110, P3, R11, R7.reuse, 0x2 ;  /* 0x000000070b6e7211 */ /* 0x080fe200078610ff */
[----:B------:R-:W-:Y:S01]  /*9770*/  ULDC.64 UR16, c[0x0][0x208] ;  /* 0x0000820000107ab9 */ /* 0x000fe20000000a00 */
[----:B------:R-:W-:Y:S01]  /*9780*/  LOP3.LUT R240, R243, 0x7f, RZ, 0xc0, !PT ;  /* 0x0000007ff3f07812 */ /* 0x000fe200078ec0ff */
[----:B------:R-:W-:Y:S01]  /*9790*/  ULDC UR4, c[0x0][0x230] ;  /* 0x00008c0000047ab9 */ /* 0x000fe20000000800 */
[C---:B-1----:R-:W-:Y:S02]  /*97a0*/  LEA R22, P1, R10.reuse, R7, 0x2 ;  /* 0x000000070a167211 */ /* 0x042fe400078210ff */
[-C--:B------:R-:W-:Y:S02]  /*97b0*/  LEA.HI.X.SX32 R111, R11, R5.reuse, 0x2, P3 ;  /* 0x000000050b6f7211 */ /* 0x080fe400018f16ff */
[----:B------:R-:W-:Y:S02]  /*97c0*/  LEA.HI.X.SX32 R23, R10, R5, 0x2, P1 ;  /* 0x000000050a177211 */ /* 0x000fe400008f16ff */
[----:B------:R-:W-:Y:S01]  /*97d0*/  ISETP.GE.AND P1, PT, R240, R4, PT ;  /* 0x00000004f000720c */ /* 0x000fe20003f26270 */
[----:B------:R-:W-:Y:S01]  /*97e0*/  VIADD R249, R0, UR7 ;  /* 0x0000000700f97c36 */ /* 0x000fe20008000000 */
[----:B------:R-:W-:-:S02]  /*97f0*/  SEL R8, R6, RZ, !P0 ;  /* 0x000000ff06087207 */ /* 0x000fc40004000000 */
[C---:B------:R-:W-:Y:S02]  /*9800*/  LOP3.LUT R11, R3.reuse, 0x60, RZ, 0xfc, !PT ;  /* 0x00000060030b7812 */ /* 0x040fe400078efcff */
[----:B------:R-:W-:Y:S01]  /*9810*/  ISETP.NE.U32.AND P3, PT, R150, RZ, PT ;  /* 0x000000ff9600720c */ /* 0x000fe20003f65070 */
[----:B------:R-:W-:Y:S01]  /*9820*/  @!PT LDS RZ, [RZ] ;  /* 0x00000000fffff984 */ /* 0x000fe20000000800 */
[----:B------:R-:W-:Y:S01]  /*9830*/  @!PT LDS RZ, [RZ] ;  /* 0x00000000fffff984 */ /* 0x000fe20000000800 */
[----:B------:R-:W-:Y:S01]  /*9840*/  @!PT LDS RZ, [RZ] ;  /* 0x00000000fffff984 */ /* 0x000fe20000000800 */
[----:B------:R-:W-:Y:S01]  /*9850*/  LDGSTS.E [R249+0x50000], desc[UR16][R114.64], P6 ;  /* 0x5000000072f97fae */ /* 0x000fe2000b121850 */
[----:B------:R-:W-:Y:S02]  /*9860*/  LOP3.LUT R7, R3, 0x62, RZ, 0xfc, !PT ;  /* 0x0000006203077812 */ /* 0x000fe400078efcff */
[----:B------:R-:W-:Y:S01]  /*9870*/  SEL R9, R6, RZ, !P1 ;  /* 0x000000ff06097207 */ /* 0x000fe20004800000 */
[----:B------:R1:W-:Y:S01]  /*9880*/  STL.64 [R1+0x1f0], R22 ;  /* 0x0001f01601007387 */ /* 0x0003e20000100a00 */
[----:B------:R-:W-:Y:S02]  /*9890*/  ISETP.NE.U32.AND P0, PT, R8, RZ, PT ;  /* 0x000000ff0800720c */ /* 0x000fe40003f05070 */
[----:B------:R-:W-:Y:S01]  /*98a0*/  ISETP.GE.AND P1, PT, R11, R4, PT ;  /* 0x000000040b00720c */ /* 0x000fe20003f26270 */
[----:B------:R-:W-:Y:S01]  /*98b0*/  LDGSTS.E [R249+0x50008], desc[UR16][R116.64], P4 ;  /* 0x5000800074f97fae */ /* 0x000fe2000a121850 */
[----:B------:R-:W-:-:S02]  /*98c0*/  LOP3.LUT R8, R3, 0x4, RZ, 0xfc, !PT ;  /* 0x0000000403087812 */ /* 0x000fc400078efcff */
[-C--:B------:R-:W-:Y:S01]  /*98d0*/  ISETP.GE.AND P6, PT, R7, R4.reuse, PT ;  /* 0x000000040700720c */ /* 0x080fe20003fc6270 */
[----:B------:R-:W-:Y:S01]  /*98e0*/  LDGSTS.E [R249+0x52000], desc[UR16][R146.64], P2 ;  /* 0x5200000092f97fae */ /* 0x000fe20009121850 */
[----:B------:R-:W-:Y:S02]  /*98f0*/  LOP3.LUT R7, R3, 0x6, RZ, 0xfc, !PT ;  /* 0x0000000603077812 */ /* 0x000fe400078efcff */
[----:B------:R-:W-:Y:S01]  /*9900*/  SEL R5, R6, RZ, !P1 ;  /* 0x000000ff06057207 */ /* 0x000fe20004800000 */
[----:B------:R-:W-:Y:S01]  /*9910*/  LDGSTS.E [R249+0x52008], desc[UR16][R148.64], P3 ;  /* 0x5200800094f97fae */ /* 0x000fe20009921850 */
[-C--:B------:R-:W-:Y:S02]  /*9920*/  ISETP.GE.AND P1, PT, R8, R4.reuse, PT ;  /* 0x000000040800720c */ /* 0x080fe40003f26270 */
[----:B------:R-:W-:Y:S01]  /*9930*/  SEL R8, R6, RZ, !P6 ;  /* 0x000000ff06087207 */ /* 0x000fe20007000000 */
[----:B------:R-:W-:Y:S01]  /*9940*/  LDGSTS.E [R249+0x54000], desc[UR16][R184.64], P5 ;  /* 0x54000000b8f97fae */ /* 0x000fe2000a921850 */
[----:B------:R-:W-:-:S02]  /*9950*/  ISETP.GE.AND P6, PT, R7, R4, PT ;  /* 0x000000040700720c */ /* 0x000fc40003fc6270 */
[----:B------:R-:W-:Y:S01]  /*9960*/  SEL R7, R6, RZ, !P1 ;  /* 0x000000ff06077207 */ /* 0x000fe20004800000 */
[----:B------:R-:W-:Y:S01]  /*9970*/  LDGSTS.E [R249+0x54008], desc[UR16][R186.64], P0 ;  /* 0x54008000baf97fae */ /* 0x000fe20008121850 */
[----:B-1----:R-:W-:Y:S02]  /*9980*/  LOP3.LUT R22, R3, 0x24, RZ, 0xfc, !PT ;  /* 0x0000002403167812 */ /* 0x002fe400078efcff */
[----:B------:R-:W-:Y:S02]  /*9990*/  ISETP.NE.U32.AND P4, PT, R5, RZ, PT ;  /* 0x000000ff0500720c */ /* 0x000fe40003f85070 */
[----:B------:R-:W-:Y:S02]  /*99a0*/  ISETP.NE.U32.AND P1, PT, R8, RZ, PT ;  /* 0x000000ff0800720c */ /* 0x000fe40003f25070 */
[----:B------:R-:W-:Y:S02]  /*99b0*/  LOP3.LUT R11, R3, 0x26, RZ, 0xfc, !PT ;  /* 0x00000026030b7812 */ /* 0x000fe400078efcff */
[----:B------:R-:W-:-:S02]  /*99c0*/  SEL R5, R6, RZ, !P6 ;  /* 0x000000ff06057207 */ /* 0x000fc40007000000 */
[----:B------:R-:W-:Y:S02]  /*99d0*/  ISETP.NE.U32.AND P6, PT, R7, RZ, PT ;  /* 0x000000ff0700720c */ /* 0x000fe40003fc5070 */
[-C--:B------:R-:W-:Y:S02]  /*99e0*/  ISETP.GE.AND P3, PT, R22, R4.reuse, PT ;  /* 0x000000041600720c */ /* 0x080fe40003f66270 */
[----:B------:R-:W-:Y:S01]  /*99f0*/  LOP3.LUT R10, R3, 0x44, RZ, 0xfc, !PT ;  /* 0x00000044030a7812 */ /* 0x000fe200078efcff */
[----:B------:R-:W-:Y:S01]  /*9a00*/  LDGSTS.E [R249+0x56000], desc[UR16][R212.64], P4 ;  /* 0x56000000d4f97fae */ /* 0x000fe2000a121850 */
[----:B------:R-:W-:Y:S02]  /*9a10*/  ISETP.GE.AND P5, PT, R11, R4, PT ;  /* 0x000000040b00720c */ /* 0x000fe40003fa6270 */
[----:B------:R-:W-:Y:S01]  /*9a20*/  ISETP.NE.U32.AND P2, PT, R5, RZ, PT ;  /* 0x000000ff0500720c */ /* 0x000fe20003f45070 */
[----:B------:R-:W-:Y:S01]  /*9a30*/  LDGSTS.E [R249+0x56008], desc[UR16][R214.64], P1 ;  /* 0x56008000d6f97fae */ /* 0x000fe20008921850 */
[----:B------:R-:W-:-:S02]  /*9a40*/  LOP3.LUT R7, R3, 0x46, RZ, 0xfc, !PT ;  /* 0x0000004603077812 */ /* 0x000fc400078efcff */
[----:B------:R-:W-:Y:S02]  /*9a50*/  LOP3.LUT R23, R0, 0x10, RZ, 0x3c, !PT ;  /* 0x0000001000177812 */ /* 0x000fe400078e3cff */
[----:B------:R-:W-:Y:S02]  /*9a60*/  SEL R5, R6, RZ, !P3 ;  /* 0x000000ff06057207 */ /* 0x000fe40005800000 */
[-C--:B------:R-:W-:Y:S02]  /*9a70*/  ISETP.GE.AND P3, PT, R10, R4.reuse, PT ;  /* 0x000000040a00720c */ /* 0x080fe40003f66270 */
[----:B------:R-:W-:Y:S01]  /*9a80*/  SEL R8, R6, RZ, !P5 ;  /* 0x000000ff06087207 */ /* 0x000fe20006800000 */
[----:B------:R-:W-:Y:S01]  /*9a90*/  VIADD R248, R23, UR7 ;  /* 0x0000000717f87c36 */ /* 0x000fe20008000000 */
[----:B------:R-:W-:Y:S02]  /*9aa0*/  ISETP.GE.AND P5, PT, R7, R4, PT ;  /* 0x000000040700720c */ /* 0x000fe40003fa6270 */
[----:B------:R-:W-:-:S02]  /*9ab0*/  LOP3.LUT R22, R3, 0x64, RZ, 0xfc, !PT ;  /* 0x0000006403167812 */ /* 0x000fc400078efcff */
[----:B------:R-:W-:Y:S01]  /*9ac0*/  ISETP.NE.U32.AND P0, PT, R5, RZ, PT ;  /* 0x000000ff0500720c */ /* 0x000fe20003f05070 */
[----:B------:R-:W-:Y:S01]  /*9ad0*/  LDGSTS.E [R248+0x50000], desc[UR16][R118.64], P6 ;  /* 0x5000000076f87fae */ /* 0x000fe2000b121850 */
[----:B------:R-:W-:Y:S02]  /*9ae0*/  SEL R7, R6, RZ, !P3 ;  /* 0x000000ff06077207 */ /* 0x000fe40005800000 */
[----:B------:R-:W-:Y:S01]  /*9af0*/  ISETP.NE.U32.AND P3, PT, R8, RZ, PT ;  /* 0x000000ff0800720c */ /* 0x000fe20003f65070 */
[----:B------:R-:W-:Y:S01]  /*9b00*/  STL.64 [R1+0x7e0], R114 ;  /* 0x0007e07201007387 */ /* 0x000fe20000100a00 */
[----:B------:R-:W-:Y:S02]  /*9b10*/  LOP3.LUT R11, R3, 0x66, RZ, 0xfc, !PT ;  /* 0x00000066030b7812 */ /* 0x000fe400078efcff */
[----:B------:R-:W-:Y:S01]  /*9b20*/  SEL R5, R6, RZ, !P5 ;  /* 0x000000ff06057207 */ /* 0x000fe20006800000 */
[----:B------:R-:W-:Y:S01]  /*9b30*/  LDGSTS.E [R248+0x50008], desc[UR16][R120.64], P2 ;  /* 0x5000800078f87fae */ /* 0x000fe20009121850 */
[----:B------:R-:W-:-:S02]  /*9b40*/  ISETP.GE.AND P1, PT, R22, R4, PT ;  /* 0x000000041600720c */ /* 0x000fc40003f26270 */
[----:B------:R-:W-:Y:S02]  /*9b50*/  ISETP.NE.U32.AND P5, PT, R7, RZ, PT ;  /* 0x000000ff0700720c */ /* 0x000fe40003fa5070 */
[----:B------:R-:W-:Y:S01]  /*9b60*/  LOP3.LUT R10, R3, 0x8, RZ, 0xfc, !PT ;  /* 0x00000008030a7812 */ /* 0x000fe200078efcff */
[----:B------:R-:W-:Y:S01]  /*9b70*/  STL.64 [R1+0x7e8], R116 ;  /* 0x0007e87401007387 */ /* 0x000fe20000100a00 */
[----:B------:R-:W-:Y:S02]  /*9b80*/  ISETP.GE.AND P6, PT, R11, R4, PT ;  /* 0x000000040b00720c */ /* 0x000fe40003fc6270 */
[----:B------:R-:W-:Y:S01]  /*9b90*/  ISETP.NE.U32.AND P4, PT, R5, RZ, PT ;  /* 0x000000ff0500720c */ /* 0x000fe20003f85070 */
[----:B------:R-:W-:Y:S01]  /*9ba0*/  LDGSTS.E [R248+0x52000], desc[UR16][R154.64], P0 ;  /* 0x520000009af87fae */ /* 0x000fe20008121850 */
[----:B------:R-:W-:Y:S02]  /*9bb0*/  LOP3.LUT R7, R3, 0xa, RZ, 0xfc, !PT ;  /* 0x0000000a03077812 */ /* 0x000fe400078efcff */
[----:B------:R-:W-:-:S02]  /*9bc0*/  SEL R5, R6, RZ, !P1 ;  /* 0x000000ff06057207 */ /* 0x000fc40004800000 */
[----:B------:R-:W-:Y:S01]  /*9bd0*/  LOP3.LUT R22, R3, 0x28, RZ, 0xfc, !PT ;  /* 0x0000002803167812 */ /* 0x000fe200078efcff */
[----:B------:R-:W-:Y:S01]  /*9be0*/  STL.64 [R1+0x7f0], R146 ;  /* 0x0007f09201007387 */ /* 0x000fe20000100a00 */
[-C--:B------:R-:W-:Y:S02]  /*9bf0*/  ISETP.GE.AND P1, PT, R10, R4.reuse, PT ;  /* 0x000000040a00720c */ /* 0x080fe40003f26270 */
[C---:B------:R-:W-:Y:S01]  /*9c00*/  SEL R8, R6.reuse, RZ, !P6 ;  /* 0x000000ff06087207 */ /* 0x040fe20007000000 */
[----:B------:R-:W-:Y:S01]  /*9c10*/  LDGSTS.E [R248+0x52008], desc[UR16][R158.64], P3 ;  /* 0x520080009ef87fae */ /* 0x000fe20009921850 */
[----:B------:R-:W-:Y:S02]  /*9c20*/  ISETP.GE.AND P6, PT, R7, R4, PT ;  /* 0x000000040700720c */ /* 0x000fe40003fc6270 */
[----:B------:R-:W-:Y:S01]  /*9c30*/  SEL R7, R6, RZ, !P1 ;  /* 0x000000ff06077207 */ /* 0x000fe20004800000 */
[----:B------:R-:W-:Y:S01]  /*9c40*/  STL.64 [R1+0x7f8], R148 ;  /* 0x0007f89401007387 */ /* 0x000fe20000100a00 */
[----:B------:R-:W-:-:S02]  /*9c50*/  ISETP.NE.U32.AND P2, PT, R5, RZ, PT ;  /* 0x000000ff0500720c */ /* 0x000fc40003f45070 */
[----:B------:R-:W-:Y:S01]  /*9c60*/  ISETP.NE.U32.AND P1, PT, R8, RZ, PT ;  /* 0x000000ff0800720c */ /* 0x000fe20003f25070 */
[----:B------:R-:W-:Y:S01]  /*9c70*/  STL.64 [R1+0x800], R184 ;  /* 0x000800b801007387 */ /* 0x000fe20000100a00 */
[----:B------:R-:W-:Y:S02]  /*9c80*/  SEL R5, R6, RZ, !P6 ;  /* 0x000000ff06057207 */ /* 0x000fe40007000000 */
[----:B------:R-:W-:Y:S01]  /*9c90*/  LOP3.LUT R11, R3, 0x2a, RZ, 0xfc, !PT ;  /* 0x0000002a030b7812 */ /* 0x000fe200078efcff */
[----:B------:R-:W-:Y:S01]  /*9ca0*/  STL.64 [R1+0x808], R186 ;  /* 0x000808ba01007387 */ /* 0x000fe20000100a00 */
[----:B------:R-:W-:Y:S02]  /*9cb0*/  ISETP.GE.AND P3, PT, R22, R4, PT ;  /* 0x000000041600720c */ /* 0x000fe40003f66270 */
[----:B------:R-:W-:Y:S01]  /*9cc0*/  ISETP.NE.U32.AND P6, PT, R7, RZ, PT ;  /* 0x000000ff0700720c */ /* 0x000fe20003fc5070 */
[----:B------:R-:W-:Y:S01]  /*9cd0*/  STL.64 [R1+0x810], R212 ;  /* 0x000810d401007387 */ /* 0x000fe20000100a00 */
[----:B------:R-:W-:-:S02]  /*9ce0*/  LOP3.LUT R10, R3, 0x48, RZ, 0xfc, !PT ;  /* 0x00000048030a7812 */ /* 0x000fc400078efcff */
[----:B------:R-:W-:Y:S01]  /*9cf0*/  ISETP.NE.U32.AND P0, PT, R5, RZ, PT ;  /* 0x000000ff0500720c */ /* 0x000fe20003f05070 */
[----:B------:R-:W-:Y:S01]  /*9d00*/  LDGSTS.E [R248+0x54000], desc[UR16][R188.64], P5 ;  /* 0x54000000bcf87fae */ /* 0x000fe2000a921850 */
[-C--:B------:R-:W-:Y:S02]  /*9d10*/  ISETP.GE.AND P5, PT, R11, R4.reuse, PT ;  /* 0x000000040b00720c */ /* 0x080fe40003fa6270 */
[----:B------:R-:W-:Y:S01]  /*9d20*/  LOP3.LUT R7, R3, 0x4a, RZ, 0xfc, !PT ;  /* 0x0000004a03077812 */ /* 0x000fe200078efcff */
[----:B------:R1:W-:Y:S01]  /*9d30*/  STL [R1+0x6b0], R23 ;  /* 0x0006b01701007387 */ /* 0x0003e20000100800 */
[----:B------:R-:W-:Y:S02]  /*9d40*/  SEL R5, R6, RZ, !P3 ;  /* 0x000000ff06057207 */ /* 0x000fe40005800000 */
[----:B------:R-:W-:Y:S01]  /*9d50*/  ISETP.GE.AND P3, PT, R10, R4, PT ;  /* 0x000000040a00720c */ /* 0x000fe20003f66270 */
[----:B------:R-:W-:Y:S01]  /*9d60*/  LDGSTS.E [R248+0x54008], desc[UR16][R190.64], P4 ;  /* 0x54008000bef87fae */ /* 0x000fe2000a121850 */
[----:B------:R-:W-:-:S02]  /*9d70*/  SEL R8, R6, RZ, !P5 ;  /* 0x000000ff06087207 */ /* 0x000fc40006800000 */
[----:B-1----:R-:W-:Y:S01]  /*9d80*/  LOP3.LUT R23, R0, 0x20, RZ, 0x3c, !PT ;  /* 0x0000002000177812 */ /* 0x002fe200078e3cff */
[----:B------:R-:W-:Y:S01]  /*9d90*/  LDGSTS.E [R248+0x56000], desc[UR16][R216.64], P2 ;  /* 0x56000000d8f87fae */ /* 0x000fe20009121850 */
[----:B------:R-:W-:Y:S02]  /*9da0*/  ISETP.GE.AND P5, PT, R7, R4, PT ;  /* 0x000000040700720c */ /* 0x000fe40003fa6270 */
[----:B------:R-:W-:Y:S01]  /*9db0*/  SEL R7, R6, RZ, !P3 ;  /* 0x000000ff06077207 */ /* 0x000fe20005800000 */
[----:B------:R-:W-:Y:S01]  /*9dc0*/  VIADD R247, R23, UR7 ;  /* 0x0000000717f77c36 */ /* 0x000fe20008000000 */
[----:B------:R-:W-:Y:S01]  /*9dd0*/  LOP3.LUT R22, R3, 0x68, RZ, 0xfc, !PT ;  /* 0x0000006803167812 */ /* 0x000fe200078efcff */
[----:B------:R-:W-:Y:S01]  /*9de0*/  LDGSTS.E [R248+0x56008], desc[UR16][R218.64], P1 ;  /* 0x56008000daf87fae */ /* 0x000fe20008921850 */
[----:B------:R-:W-:Y:S02]  /*9df0*/  ISETP.NE.U32.AND P4, PT, R5, RZ, PT ;  /* 0x000000ff0500720c */ /* 0x000fe40003f85070 */
[----:B------:R-:W-:Y:S01]  /*9e00*/  ISETP.NE.U32.AND P3, PT, R8, RZ, PT ;  /* 0x000000ff0800720c */ /* 0x000fe20003f65070 */
[----:B------:R-:W-:Y:S01]  /*9e10*/  LDGSTS.E [R247+0x50000], desc[UR16][R122.64], P6 ;  /* 0x500000007af77fae */ /* 0x000fe2000b121850 */
[----:B------:R-:W-:-:S02]  /*9e20*/  LOP3.LUT R11, R3, 0x6a, RZ, 0xfc, !PT ;  /* 0x0000006a030b7812 */ /* 0x000fc400078efcff */
[----:B------:R-:W-:Y:S01]  /*9e30*/  SEL R5, R6, RZ, !P5 ;  /* 0x000000ff06057207 */ /* 0x000fe20006800000 */
[----:B------:R-:W-:Y:S01]  /*9e40*/  STL.64 [R1+0x818], R214 ;  /* 0x000818d601007387 */ /* 0x000fe20000100a00 */
[----:B------:R-:W-:Y:S02]  /*9e50*/  ISETP.NE.U32.AND P5, PT, R7, RZ, PT ;  /* 0x000000ff0700720c */ /* 0x000fe40003fa5070 */
[-C--:B------:R-:W-:Y:S01]  /*9e60*/  ISETP.GE.AND P1, PT, R22, R4.reuse, PT ;  /* 0x000000041600720c */ /* 0x080fe20003f26270 */
[----:B------:R-:W-:Y:S01]  /*9e70*/  LDGSTS.E [R247+0x50008], desc[UR16][R124.64], P0 ;  /* 0x500080007cf77fae */ /* 0x000fe20008121850 */
[----:B------:R-:W-:Y:S02]  /*9e80*/  LOP3.LUT R10, R3, 0xc, RZ, 0xfc, !PT ;  /* 0x0000000c030a7812 */ /* 0x000fe400078efcff */
[----:B------:R-:W-:Y:S02]  /*9e90*/  ISETP.GE.AND P6, PT, R11, R4, PT ;  /* 0x000000040b00720c */ /* 0x000fe40003fc6270 */
[----:B------:R-:W-:Y:S01]  /*9ea0*/  ISETP.NE.U32.AND P2, PT, R5, RZ, PT ;  /* 0x000000ff0500720c */ /* 0x000fe20003f45070 */
[----:B------:R-:W-:Y:S01]  /*9eb0*/  STL.64 [R1+0x820], R118 ;  /* 0x0008207601007387 */ /* 0x000fe20000100a00 */
[----:B------:R-:W-:-:S02]  /*9ec0*/  LOP3.LUT R7, R3, 0xe, RZ, 0xfc, !PT ;  /* 0x0000000e03077812 */ /* 0x000fc400078efcff */
[----:B------:R-:W-:Y:S01]  /*9ed0*/  SEL R5, R6, RZ, !P1 ;  /* 0x000000ff06057207 */ /* 0x000fe20004800000 */
[----:B------:R-:W-:Y:S01]  /*9ee0*/  LDGSTS.E [R247+0x52000], desc[UR16][R160.64], P4 ;  /* 0x52000000a0f77fae */ /* 0x000fe2000a121850 */
[-C--:B------:R-:W-:Y:S02]  /*9ef0*/  ISETP.GE.AND P1, PT, R10, R4.reuse, PT ;  /* 0x000000040a00720c */ /* 0x080fe40003f26270 */
[----:B------:R-:W-:Y:S01]  /*9f00*/  SEL R8, R6, RZ, !P6 ;  /* 0x000000ff06087207 */ /* 0x000fe20007000000 */
[----:B------:R-:W-:Y:S01]  /*9f10*/  STL.64 [R1+0x828], R120 ;  /* 0x0008287801007387 */ /* 0x000fe20000100a00 */
[----:B------:R-:W-:Y:S02]  /*9f20*/  ISETP.GE.AND P6, PT, R7, R4, PT ;  /* 0x000000040700720c */ /* 0x000fe40003fc6270 */
[----:B------:R-:W-:Y:S01]  /*9f30*/  LOP3.LUT R22, R3, 0x2c, RZ, 0xfc, !PT ;  /* 0x0000002c03167812 */ /* 0x000fe200078efcff */
[----:B------:R-:W-:Y:S01]  /*9f40*/  STL.64 [R1+0x830], R154 ;  /* 0x0008309a01007387 */ /* 0x000fe20000100a00 */
[----:B------:R-:W-:-:S02]  /*9f50*/  ISETP.NE.U32.AND P0, PT, R5, RZ, PT ;  /* 0x000000ff0500720c */ /* 0x000fc40003f05070 */
[----:B------:R-:W-:Y:S01]  /*9f60*/  SEL R7, R6, RZ, !P1 ;  /* 0x000000ff06077207 */ /* 0x000fe20004800000 */
[----:B------:R-:W-:Y:S01]  /*9f70*/  STL.64 [R1+0x838], R158 ;  /* 0x0008389e01007387 */ /* 0x000fe20000100a00 */
[----:B------:R-:W-:Y:S02]  /*9f80*/  ISETP.NE.U32.AND P1, PT, R8, RZ, PT ;  /* 0x000000ff0800720c */ /* 0x000fe40003f25070 */
[----:B------:R-:W-:Y:S01]  /*9f90*/  LOP3.LUT R11, R3, 0x2e, RZ, 0xfc, !PT ;  /* 0x0000002e030b7812 */ /* 0x000fe200078efcff */
[----:B------:R-:W-:Y:S01]  /*9fa0*/  LDGSTS.E [R247+0x52008], desc[UR16][R162.64], P3 ;  /* 0x52008000a2f77fae */ /* 0x000fe20009921850 */
[----:B------:R-:W-:Y:S02]  /*9fb0*/  SEL R5, R6, RZ, !P6 ;  /* 0x000000ff06057207 */ /* 0x000fe40007000000 */
[----:B------:R-:W-:Y:S01]  /*9fc0*/  ISETP.GE.AND P3, PT, R22, R4, PT ;  /* 0x000000041600720c */ /* 0x000fe20003f66270 */
[----:B------:R-:W-:Y:S01]  /*9fd0*/  STL.64 [R1+0x840], R188 ;  /* 0x000840bc01007387 */ /* 0x000fe20000100a00 */
[----:B------:R-:W-:-:S02]  /*9fe0*/  ISETP.NE.U32.AND P6, PT, R7, RZ, PT ;  /* 0x000000ff0700720c */ /* 0x000fc40003fc5070 */
[----:B------:R-:W-:Y:S01]  /*9ff0*/  LOP3.LUT R10, R3, 0x4c, RZ, 0xfc, !PT ;  /* 0x0000004c030a7812 */ /* 0x000fe200078efcff */
[----:B------:R-:W-:Y:S01]  /*a000*/  STL.64 [R1+0x848], R190 ;  /* 0x000848be01007387 */ /* 0x000fe20000100a00 */
[----:B------:R-:W-:-:S03]  /*a010*/  ISETP.NE.U32.AND P4, PT, R5, RZ, PT ;  /* 0x000000ff0500720c */ /* 0x000fc60003f85070 */
[----:B------:R-:W-:Y:S01]  /*a020*/  LDGSTS.E [R247+0x54000], desc[UR16][R192.64], P5 ;  /* 0x54000000c0f77fae */ /* 0x000fe2000a921850 */
[----:B------:R-:W-:Y:S02]  /*a030*/  ISETP.GE.AND P5, PT, R11, R4, PT ;  /* 0x000000040b00720c */ /* 0x000fe40003fa6270 */
[----:B------:R-:W-:Y:S01]  /*a040*/  LOP3.LUT R7, R3, 0x4e, RZ, 0xfc, !PT ;  /* 0x0000004e03077812 */ /* 0x000fe200078efcff */
[----:B------:R-:W-:Y:S01]  /*a050*/  STL.64 [R1+0x850], R216 ;  /* 0x000850d801007387 */ /* 0x000fe20000100a00 */
[----:B------:R-:W-:-:S03]  /*a060*/  SEL R5, R6, RZ, !P3 ;  /* 0x000000ff06057207 */ /* 0x000fc60005800000 */
[----:B------:R1:W-:Y:S01]  /*a070*/  STL [R1+0x6ac], R23 ;  /* 0x0006ac1701007387 */ /* 0x0003e20000100800 */
[-C--:B------:R-:W-:Y:S02]  /*a080*/  ISETP.GE.AND P3, PT, R10, R4.reuse, PT ;  /* 0x000000040a00720c */ /* 0x080fe40003f66270 */
[----:B------:R-:W-:Y:S01]  /*a090*/  SEL R8, R6, RZ, !P5 ;  /* 0x000000ff06087207 */ /* 0x000fe20006800000 */
[----:B------:R-:W-:Y:S01]  /*a0a0*/  LDGSTS.E [R247+0x54008], desc[UR16][R194.64], P2 ;  /* 0x54008000c2f77fae */ /* 0x000fe20009121850 */
[----:B------:R-:W-:Y:S02]  /*a0b0*/  ISETP.GE.AND P5, PT, R7, R4, PT ;  /* 0x000000040700720c */ /* 0x000fe40003fa6270 */
[----:B-1----:R-:W-:Y:S01]  /*a0c0*/  LOP3.LUT R23, R0, 0x30, RZ, 0x3c, !PT ;  /* 0x0000003000177812 */ /* 0x002fe200078e3cff */
[----:B------:R-:W-:Y:S01]  /*a0d0*/  LDGSTS.E [R247+0x56000], desc[UR16][R220.64], P0 ;  /* 0x56000000dcf77fae */ /* 0x000fe20008121850 */
[----:B------:R-:W-:Y:S02]  /*a0e0*/  LOP3.LUT R22, R3, 0x6c, RZ, 0xfc, !PT ;  /* 0x0000006c03167812 */ /* 0x000fe400078efcff */
[----:B------:R-:W-:Y:S01]  /*a0f0*/  SEL R7, R6, RZ, !P3 ;  /* 0x000000ff06077207 */ /* 0x000fe20005800000 */
[----:B------:R-:W-:Y:S01]  /*a100*/  VIADD R244, R23, UR7 ;  /* 0x0000000717f47c36 */ /* 0x000fe20008000000 */
[----:B------:R-:W-:Y:S01]  /*a110*/  ISETP.NE.U32.AND P2, PT, R5, RZ, PT ;  /* 0x000000ff0500720c */ /* 0x000fe20003f45070 */
[----:B------:R-:W-:Y:S01]  /*a120*/  LDGSTS.E [R247+0x56008], desc[UR16][R222.64], P1 ;  /* 0x56008000def77fae */ /* 0x000fe20008921850 */
[----:B------:R-:W-:-:S02]  /*a130*/  ISETP.NE.U32.AND P3, PT, R8, RZ, PT ;  /* 0x000000ff0800720c */ /* 0x000fc40003f65070 */
[----:B------:R-:W-:Y:S01]  /*a140*/  SEL R5, R6, RZ, !P5 ;  /* 0x000000ff06057207 */ /* 0x000fe20006800000 */
[----:B------:R-:W-:Y:S01]  /*a150*/  LDGSTS.E [R244+0x50000], desc[UR16][R126.64], P6 ;  /* 0x500000007ef47fae */ /* 0x000fe2000b121850 */
[----:B------:R-:W-:Y:S02]  /*a160*/  LOP3.LUT R11, R3, 0x6e, RZ, 0xfc, !PT ;  /* 0x0000006e030b7812 */ /* 0x000fe400078efcff */
[----:B------:R-:W-:Y:S01]  /*a170*/  ISETP.GE.AND P1, PT, R22, R4, PT ;  /* 0x000000041600720c */ /* 0x000fe20003f26270 */
[----:B------:R-:W-:Y:S01]  /*a180*/  LDGSTS.E [R244+0x50008], desc[UR16][R128.64], P4 ;  /* 0x5000800080f47fae */ /* 0x000fe2000a121850 */
[----:B------:R-:W-:Y:S02]  /*a190*/  ISETP.NE.U32.AND P5, PT, R7, RZ, PT ;  /* 0x000000ff0700720c */ /* 0x000fe40003fa5070 */
[----:B------:R-:W-:Y:S01]  /*a1a0*/  LOP3.LUT R10, R3, 0x10, RZ, 0xfc, !PT ;  /* 0x00000010030a7812 */ /* 0x000fe200078efcff */
[----:B------:R-:W-:Y:S01]  /*a1b0*/  STL.64 [R1+0x868], R248 ;  /* 0x000868f801007387 */ /* 0x000fe20000100a00 */
[----:B------:R-:W-:-:S02]  /*a1c0*/  ISETP.NE.U32.AND P0, PT, R5, RZ, PT ;  /* 0x000000ff0500720c */ /* 0x000fc40003f05070 */
[-C--:B------:R-:W-:Y:S01]  /*a1d0*/  ISETP.GE.AND P6, PT, R11, R4.reuse, PT ;  /* 0x000000040b00720c */ /* 0x080fe20003fc6270 */
[----:B------:R-:W-:Y:S01]  /*a1e0*/  LDGSTS.E [R244+0x52000], desc[UR16][R164.64], P2 ;  /* 0x52000000a4f47fae */ /* 0x000fe20009121850 */
[C---:B------:R-:W-:Y:S02]  /*a1f0*/  LOP3.LUT R7, R3.reuse, 0x12, RZ, 0xfc, !PT ;  /* 0x0000001203077812 */ /* 0x040fe400078efcff */
[----:B------:R-:W-:Y:S02]  /*a200*/  SEL R5, R6, RZ, !P1 ;  /* 0x000000ff06057207 */ /* 0x000fe40004800000 */
[----:B------:R-:W-:Y:S01]  /*a210*/  LOP3.LUT R22, R3, 0x30, RZ, 0xfc, !PT ;  /* 0x0000003003167812 */ /* 0x000fe200078efcff */
[----:B------:R-:W-:Y:S01]  /*a220*/  STL.64 [R1+0x860], R218 ;  /* 0x000860da01007387 */ /* 0x000fe20000100a00 */
[-C--:B------:R-:W-:Y:S02]  /*a230*/  ISETP.GE.AND P1, PT, R10, R4.reuse, PT ;  /* 0x000000040a00720c */ /* 0x080fe40003f26270 */
[----:B------:R-:W-:Y:S01]  /*a240*/  SEL R8, R6, RZ, !P6 ;  /* 0x000000ff06087207 */ /* 0x000fe20007000000 */
[----:B------:R-:W-:Y:S01]  /*a250*/  LDGSTS.E [R244+0x52008], desc[UR16][R166.64], P3 ;  /* 0x52008000a6f47fae */ /* 0x000fe20009921850 */
[----:B------:R-:W-:-:S02]  /*a260*/  ISETP.GE.AND P6, PT, R7, R4, PT ;  /* 0x000000040700720c */ /* 0x000fc40003fc6270 */
[----:B------:R-:W-:Y:S02]  /*a270*/  SEL R7, R6, RZ, !P1 ;  /* 0x000000ff06077207 */ /* 0x000fe40004800000 */
[----:B------:R-:W-:Y:S01]  /*a280*/  ISETP.NE.U32.AND P4, PT, R5, RZ, PT ;  /* 0x000000ff0500720c */ /* 0x000fe20003f85070 */
[----:B------:R-:W-:Y:S01]  /*a290*/  STL.64 [R1+0x870], R122 ;  /* 0x0008707a01007387 */ /* 0x000fe20000100a00 */
[----:B------:R-:W-:Y:S02]  /*a2a0*/  ISETP.NE.U32.AND P1, PT, R8, RZ, PT ;  /* 0x000000ff0800720c */ /* 0x000fe40003f25070 */
[----:B------:R-:W-:Y:S01]  /*a2b0*/  LOP3.LUT R11, R3, 0x32, RZ, 0xfc, !PT ;  /* 0x00000032030b7812 */ /* 0x000fe200078efcff */
[----:B------:R-:W-:Y:S01]  /*a2c0*/  STL.64 [R1+0x878], R124 ;  /* 0x0008787c01007387 */ /* 0x000fe20000100a00 */
[----:B------:R-:W-:Y:S02]  /*a2d0*/  SEL R5, R6, RZ, !P6 ;  /* 0x000000ff06057207 */ /* 0x000fe40007000000 */
[----:B------:R-:W-:Y:S01]  /*a2e0*/  ISETP.NE.U32.AND P6, PT, R7, RZ, PT ;  /* 0x000000ff0700720c */ /* 0x000fe20003fc5070 */
[----:B------:R-:W-:Y:S01]  /*a2f0*/  STL.64 [R1+0x880], R160 ;  /* 0x000880a001007387 */ /* 0x000fe20000100a00 */
[----:B------:R-:W-:-:S02]  /*a300*/  ISETP.GE.AND P3, PT, R22, R4, PT ;  /* 0x000000041600720c */ /* 0x000fc40003f66270 */
[----:B------:R-:W-:Y:S01]  /*a310*/  LOP3.LUT R10, R3, 0x50, RZ, 0xfc, !PT ;  /* 0x00000050030a7812 */ /* 0x000fe200078efcff */
[----:B------:R-:W-:Y:S01]  /*a320*/  LDGSTS.E [R244+0x54000], desc[UR16][R196.64], P5 ;  /* 0x54000000c4f47fae */ /* 0x000fe2000a921850 */
[-C--:B------:R-:W-:Y:S02]  /*a330*/  ISETP.GE.AND P5, PT, R11, R4.reuse, PT ;  /* 0x000000040b00720c */ /* 0x080fe40003fa6270 */
[----:B------:R-:W-:Y:S01]  /*a340*/  ISETP.NE.U32.AND P2, PT, R5, RZ, PT ;  /* 0x000000ff0500720c */ /* 0x000fe20003f45070 */
[----:B------:R1:W-:Y:S01]  /*a350*/  STL [R1+0x6a8], R23 ;  /* 0x0006a81701007387 */ /* 0x0003e20000100800 */
[----:B------:R-:W-:Y:S02]  /*a360*/  LOP3.LUT R7, R3, 0x52, RZ, 0xfc, !PT ;  /* 0x0000005203077812 */ /* 0x000fe400078efcff */
[----:B------:R-:W-:Y:S01]  /*a370*/  SEL R5, R6, RZ, !P3 ;  /* 0x000000ff06057207 */ /* 0x000fe20005800000 */
[----:B------:R-:W-:Y:S01]  /*a380*/  LDGSTS.E [R244+0x54008], desc[UR16][R198.64], P0 ;  /* 0x54008000c6f47fae */ /* 0x000fe20008121850 */
[----:B------:R-:W-:-:S02]  /*a390*/  ISETP.GE.AND P3, PT, R10, R4, PT ;  /* 0x000000040a00720c */ /* 0x000fc40003f66270 */
[----:B------:R-:W-:Y:S01]  /*a3a0*/  SEL R8, R6, RZ, !P5 ;  /* 0x000000ff06087207 */ /* 0x000fe20006800000 */
[----:B------:R-:W-:Y:S01]  /*a3b0*/  LDGSTS.E [R244+0x56000], desc[UR16][R224.64], P4 ;  /* 0x56000000e0f47fae */ /* 0x000fe2000a121850 */
[----:B-1----:R-:W-:Y:S02]  /*a3c0*/  LOP3.LUT R23, R0, 0x40, RZ, 0x3c, !PT ;  /* 0x0000004000177812 */ /* 0x002fe400078e3cff */
[----:B------:R-:W-:Y:S01]  /*a3d0*/  ISETP.GE.AND P5, PT, R7, R4, PT ;  /* 0x000000040700720c */ /* 0x000fe20003fa6270 */
[----:B------:R-:W-:Y:S01]  /*a3e0*/  LDGSTS.E [R244+0x56008], desc[UR16][R226.64], P1 ;  /* 0x56008000e2f47fae */ /* 0x000fe20008921850 */
[----:B------:R-:W-:Y:S01]  /*a3f0*/  LOP3.LUT R22, R3, 0x70, RZ, 0xfc, !PT ;  /* 0x0000007003167812 */ /* 0x000fe200078efcff */
[----:B------:R-:W-:Y:S01]  /*a400*/  VIADD R243, R23, UR7 ;  /* 0x0000000717f37c36 */ /* 0x000fe20008000000 */
[----:B------:R-:W-:Y:S02]  /*a410*/  ISETP.NE.U32.AND P0, PT, R5, RZ, PT ;  /* 0x000000ff0500720c */ /* 0x000fe40003f05070 */
[----:B------:R-:W-:-:S02]  /*a420*/  SEL R7, R6, RZ, !P3 ;  /* 0x000000ff06077207 */ /* 0x000fc40005800000 */
[----:B------:R-:W-:Y:S01]  /*a430*/  ISETP.NE.U32.AND P3, PT, R8, RZ, PT ;  /* 0x000000ff0800720c */ /* 0x000fe20003f65070 */
[----:B------:R-:W-:Y:S01]  /*a440*/  LDGSTS.E [R243+0x50000], desc[UR16][R130.64], P6 ;  /* 0x5000000082f37fae */ /* 0x000fe2000b121850 */
[----:B------:R-:W-:Y:S02]  /*a450*/  LOP3.LUT R11, R3, 0x72, RZ, 0xfc, !PT ;  /* 0x00000072030b7812 */ /* 0x000fe400078efcff */
[----:B------:R-:W-:Y:S01]  /*a460*/  SEL R5, R6, RZ, !P5 ;  /* 0x000000ff06057207 */ /* 0x000fe20006800000 */
[----:B------:R-:W-:Y:S01]  /*a470*/  LDGSTS.E [R243+0x50008], desc[UR16][R132.64], P2 ;  /* 0x5000800084f37fae */ /* 0x000fe20009121850 */
[----:B------:R-:W-:Y:S02]  /*a480*/  ISETP.GE.AND P1, PT, R22, R4, PT ;  /* 0x000000041600720c */ /* 0x000fe40003f26270 */
[----:B------:R-:W-:Y:S01]  /*a490*/  ISETP.NE.U32.AND P5, PT, R7, RZ, PT ;  /* 0x000000ff0700720c */ /* 0x000fe20003fa5070 */
[----:B------:R-:W-:Y:S01]  /*a4a0*/  LDGSTS.E [R243+0x52000], desc[UR16][R168.64], P0 ;  /* 0x52000000a8f37fae */ /* 0x000fe20008121850 */
[----:B------:R-:W-:-:S02]  /*a4b0*/  LOP3.LUT R10, R3, 0x14, RZ, 0xfc, !PT ;  /* 0x00000014030a7812 */ /* 0x000fc400078efcff */
[-C--:B------:R-:W-:Y:S01]  /*a4c0*/  ISETP.GE.AND P6, PT, R11, R4.reuse, PT ;  /* 0x000000040b00720c */ /* 0x080fe20003fc6270 */
[----:B------:R-:W-:Y:S01]  /*a4d0*/  LDGSTS.E [R243+0x52008], desc[UR16][R170.64], P3 ;  /* 0x52008000aaf37fae */ /* 0x000fe20009921850 */
[----:B------:R-:W-:Y:S02]  /*a4e0*/  ISETP.NE.U32.AND P4, PT, R5, RZ, PT ;  /* 0x000000ff0500720c */ /* 0x000fe40003f85070 */
[----:B------:R-:W-:Y:S02]  /*a4f0*/  LOP3.LUT R7, R3, 0x16, RZ, 0xfc, !PT ;  /* 0x0000001603077812 */ /* 0x000fe400078efcff */
[----:B------:R-:W-:Y:S02]  /*a500*/  SEL R5, R6, RZ, !P1 ;  /* 0x000000ff06057207 */ /* 0x000fe40004800000 */
[----:B------:R-:W-:Y:S01]  /*a510*/  ISETP.GE.AND P1, PT, R10, R4, PT ;  /* 0x000000040a00720c */ /* 0x000fe20003f26270 */
[----:B------:R-:W-:Y:S01]  /*a520*/  LDGSTS.E [R243+0x54000], desc[UR16][R200.64], P5 ;  /* 0x54000000c8f37fae */ /* 0x000fe2000a921850 */
[----:B------:R-:W-:-:S02]  /*a530*/  SEL R8, R6, RZ, !P6 ;  /* 0x000000ff06087207 */ /* 0x000fc40007000000 */
[----:B------:R-:W-:Y:S02]  /*a540*/  ISETP.GE.AND P6, PT, R7, R4, PT ;  /* 0x000000040700720c */ /* 0x000fe40003fc6270 */
[----:B------:R-:W-:Y:S01]  /*a550*/  LOP3.LUT R22, R3, 0x34, RZ, 0xfc, !PT ;  /* 0x0000003403167812 */ /* 0x000fe200078efcff */
[----:B------:R1:W-:Y:S01]  /*a560*/  STL [R1+0x6a4], R23 ;  /* 0x0006a41701007387 */ /* 0x0003e20000100800 */
[C---:B------:R-:W-:Y:S02]  /*a570*/  SEL R7, R6.reuse, RZ, !P1 ;  /* 0x000000ff06077207 */ /* 0x040fe40004800000 */
[----:B------:R-:W-:Y:S01]  /*a580*/  ISETP.NE.U32.AND P2, PT, R5, RZ, PT ;  /* 0x000000ff0500720c */ /* 0x000fe20003f45070 */
[----:B------:R-:W-:Y:S01]  /*a590*/  LDGSTS.E [R243+0x54008], desc[UR16][R202.64], P4 ;  /* 0x54008000caf37fae */ /* 0x000fe2000a121850 */
[----:B------:R-:W-:Y:S02]  /*a5a0*/  SEL R5, R6, RZ, !P6 ;  /* 0x000000ff06057207 */ /* 0x000fe40007000000 */
[----:B------:R-:W-:-:S02]  /*a5b0*/  LOP3.LUT R11, R3, 0x36, RZ, 0xfc, !PT ;  /* 0x00000036030b7812 */ /* 0x000fc400078efcff */
[----:B------:R-:W-:Y:S02]  /*a5c0*/  ISETP.NE.U32.AND P1, PT, R8, RZ, PT ;  /* 0x000000ff0800720c */ /* 0x000fe40003f25070 */
[-C--:B------:R-:W-:Y:S02]  /*a5d0*/  ISETP.GE.AND P3, PT, R22, R4.reuse, PT ;  /* 0x000000041600720c */ /* 0x080fe40003f66270 */
[----:B------:R-:W-:Y:S02]  /*a5e0*/  ISETP.NE.U32.AND P6, PT, R7, RZ, PT ;  /* 0x000000ff0700720c */ /* 0x000fe40003fc5070 */
[----:B------:R-:W-:Y:S01]  /*a5f0*/  LOP3.LUT R10, R3, 0x54, RZ, 0xfc, !PT ;  /* 0x00000054030a7812 */ /* 0x000fe200078efcff */
[----:B------:R-:W-:Y:S01]  /*a600*/  LDGSTS.E [R243+0x56000], desc[UR16][R228.64], P2 ;  /* 0x56000000e4f37fae */ /* 0x000fe20009121850 */
[----:B------:R-:W-:Y:S02]  /*a610*/  ISETP.NE.U32.AND P0, PT, R5, RZ, PT ;  /* 0x000000ff0500720c */ /* 0x000fe40003f05070 */
[----:B------:R-:W-:-:S02]  /*a620*/  ISETP.GE.AND P5, PT, R11, R4, PT ;  /* 0x000000040b00720c */ /* 0x000fc40003fa6270 */
[----:B------:R-:W-:Y:S01]  /*a630*/  LOP3.LUT R7, R3, 0x56, RZ, 0xfc, !PT ;  /* 0x0000005603077812 */ /* 0x000fe200078efcff */
[----:B------:R-:W-:Y:S01]  /*a640*/  LDGSTS.E [R243+0x56008], desc[UR16][R230.64], P1 ;  /* 0x56008000e6f37fae */ /* 0x000fe20008921850 */
[----:B------:R-:W-:Y:S02]  /*a650*/  SEL R5, R6, RZ, !P3 ;  /* 0x000000ff06057207 */ /* 0x000fe40005800000 */
[----:B-1----:R-:W-:Y:S02]  /*a660*/  LOP3.LUT R23, R0, 0x50, RZ, 0x3c, !PT ;  /* 0x0000005000177812 */ /* 0x002fe400078e3cff */
[-C--:B------:R-:W-:Y:S02]  /*a670*/  ISETP.GE.AND P3, PT, R10, R4.reuse, PT ;  /* 0x000000040a00720c */ /* 0x080fe40003f66270 */
[----:B------:R-:W-:Y:S01]  /*a680*/  SEL R8, R6, RZ, !P5 ;  /* 0x000000ff06087207 */ /* 0x000fe20006800000 */
[----:B------:R-:W-:Y:S01]  /*a690*/  VIADD R242, R23, UR7 ;  /* 0x0000000717f27c36 */ /* 0x000fe20008000000 */
[----:B------:R-:W-:-:S02]  /*a6a0*/  ISETP.GE.AND P4, PT, R7, R4, PT ;  /* 0x000000040700720c */ /* 0x000fc40003f86270 */
[----:B------:R-:W-:Y:S02]  /*a6b0*/  SEL R7, R6, RZ, !P3 ;  /* 0x000000ff06077207 */ /* 0x000fe40005800000 */
[----:B------:R-:W-:Y:S01]  /*a6c0*/  ISETP.NE.U32.AND P5, PT, R5, RZ, PT ;  /* 0x000000ff0500720c */ /* 0x000fe20003fa5070 */
[----:B------:R-:W-:Y:S01]  /*a6d0*/  LDGSTS.E [R242+0x50000], desc[UR16][R134.64], P6 ;  /* 0x5000000086f27fae */ /* 0x000fe2000b121850 */
[----:B------:R-:W-:Y:S02]  /*a6e0*/  ISETP.NE.U32.AND P3, PT, R8, RZ, PT ;  /* 0x000000ff0800720c */ /* 0x000fe40003f65070 */
[C---:B------:R-:W-:Y:S01]  /*a6f0*/  LOP3.LUT R22, R3.reuse, 0x74, RZ, 0xfc, !PT ;  /* 0x0000007403167812 */ /* 0x040fe200078efcff */
[----:B------:R-:W-:Y:S01]  /*a700*/  LDGSTS.E [R242+0x50008], desc[UR16][R136.64], P0 ;  /* 0x5000800088f27fae */ /* 0x000fe20008121850 */
[----:B------:R-:W-:Y:S02]  /*a710*/  LOP3.LUT R11, R3, 0x76, RZ, 0xfc, !PT ;  /* 0x00000076030b7812 */ /* 0x000fe400078efcff */
[----:B------:R-:W-:-:S02]  /*a720*/  SEL R5, R6, RZ, !P4 ;  /* 0x000000ff06057207 */ /* 0x000fc40006000000 */
[----:B------:R-:W-:Y:S02]  /*a730*/  ISETP.NE.U32.AND P4, PT, R7, RZ, PT ;  /* 0x000000ff0700720c */ /* 0x000fe40003f85070 */
[-C--:B------:R-:W-:Y:S01]  /*a740*/  ISETP.GE.AND P1, PT, R22, R4.reuse, PT ;  /* 0x000000041600720c */ /* 0x080fe20003f26270 */
[----:B------:R-:W-:Y:S01]  /*a750*/  LDGSTS.E [R242+0x52000], desc[UR16][R172.64], P5 ;  /* 0x52000000acf27fae */ /* 0x000fe2000a921850 */
[----:B------:R-:W-:Y:S02]  /*a760*/  ISETP.GE.AND P6, PT, R11, R4, PT ;  /* 0x000000040b00720c */ /* 0x000fe40003fc6270 */
[C---:B------:R-:W-:Y:S01]  /*a770*/  LOP3.LUT R10, R3.reuse, 0x18, RZ, 0xfc, !PT ;  /* 0x00000018030a7812 */ /* 0x040fe200078efcff */
[----:B------:R-:W-:Y:S01]  /*a780*/  LDGSTS.E [R242+0x52008], desc[UR16][R174.64], P3 ;  /* 0x52008000aef27fae */ /* 0x000fe20009921850 */
[----:B------:R-:W-:Y:S02]  /*a790*/  LOP3.LUT R7, R3, 0x1a, RZ, 0xfc, !PT ;  /* 0x0000001a03077812 */ /* 0x000fe400078efcff */
[----:B------:R-:W-:-:S02]  /*a7a0*/  ISETP.NE.U32.AND P2, PT, R5, RZ, PT ;  /* 0x000000ff0500720c */ /* 0x000fc40003f45070 */
[C---:B------:R-:W-:Y:S01]  /*a7b0*/  SEL R5, R6.reuse, RZ, !P1 ;  /* 0x000000ff06057207 */ /* 0x040fe20004800000 */
[----:B------:R-:W-:Y:S01]  /*a7c0*/  LDGSTS.E [R242+0x54000], desc[UR16][R204.64], P4 ;  /* 0x54000000ccf27fae */ /* 0x000fe2000a121850 */
[----:B------:R-:W-:Y:S02]  /*a7d0*/  SEL R8, R6, RZ, !P6 ;  /* 0x000000ff06087207 */ /* 0x000fe40007000000 */
[-C--:B------:R-:W-:Y:S02]  /*a7e0*/  ISETP.GE.AND P1, PT, R10, R4.reuse, PT ;  /* 0x000000040a00720c */ /* 0x080fe40003f26270 */
[----:B------:R-:W-:Y:S02]  /*a7f0*/  ISETP.GE.AND P6, PT, R7, R4, PT ;  /* 0x000000040700720c */ /* 0x000fe40003fc6270 */
[----:B------:R-:W-:Y:S02]  /*a800*/  LOP3.LUT R22, R3, 0x38, RZ, 0xfc, !PT ;  /* 0x0000003803167812 */ /* 0x000fe400078efcff */
[----:B------:R-:W-:Y:S01]  /*a810*/  ISETP.NE.U32.AND P0, PT, R5, RZ, PT ;  /* 0x000000ff0500720c */ /* 0x000fe20003f05070 */
[----:B------:R1:W-:Y:S01]  /*a820*/  STL [R1+0x6a0], R23 ;  /* 0x0006a01701007387 */ /* 0x0003e20000100800 */
[----:B------:R-:W-:-:S02]  /*a830*/  LOP3.LUT R11, R3, 0x3a, RZ, 0xfc, !PT ;  /* 0x0000003a030b7812 */ /* 0x000fc400078efcff */
[C---:B------:R-:W-:Y:S01]  /*a840*/  SEL R7, R6.reuse, RZ, !P1 ;  /* 0x000000ff06077207 */ /* 0x040fe20004800000 */
[----:B------:R-:W-:Y:S01]  /*a850*/  LDGSTS.E [R242+0x54008], desc[UR16][R206.64], P2 ;  /* 0x54008000cef27fae */ /* 0x000fe20009121850 */
[----:B------:R-:W-:Y:S02]  /*a860*/  SEL R5, R6, RZ, !P6 ;  /* 0x000000ff06057207 */ /* 0x000fe40007000000 */
[----:B------:R-:W-:Y:S02]  /*a870*/  ISETP.NE.U32.AND P1, PT, R8, RZ, PT ;  /* 0x000000ff0800720c */ /* 0x000fe40003f25070 */
[-C--:B------:R-:W-:Y:S02]  /*a880*/  ISETP.GE.AND P3, PT, R22, R4.reuse, PT ;  /* 0x000000041600720c */ /* 0x080fe40003f66270 */
[----:B------:R-:W-:Y:S01]  /*a890*/  LOP3.LUT R10, R3, 0x58, RZ, 0xfc, !PT ;  /* 0x00000058030a7812 */ /* 0x000fe200078efcff */
[----:B------:R-:W-:Y:S01]  /*a8a0*/  LDGSTS.E [R242+0x56000], desc[UR16][R232.64], P0 ;  /* 0x56000000e8f27fae */ /* 0x000fe20008121850 */
[----:B------:R-:W-:-:S02]  /*a8b0*/  ISETP.GE.AND P4, PT, R11, R4, PT ;  /* 0x000000040b00720c */ /* 0x000fc40003f86270 */
[----:B------:R-:W-:Y:S02]  /*a8c0*/  ISETP.NE.U32.AND P6, PT, R7, RZ, PT ;  /* 0x000000ff0700720c */ /* 0x000fe40003fc5070 */
[----:B------:R-:W-:Y:S02]  /*a8d0*/  ISETP.NE.U32.AND P5, PT, R5, RZ, PT ;  /* 0x000000ff0500720c */ /* 0x000fe40003fa5070 */
[----:B------:R-:W-:Y:S01]  /*a8e0*/  LOP3.LUT R7, R3, 0x5a, RZ, 0xfc, !PT ;  /* 0x0000005a03077812 */ /* 0x000fe200078efcff */
[----:B------:R-:W-:Y:S01]  /*a8f0*/  LDGSTS.E [R242+0x56008], desc[UR16][R234.64], P1 ;  /* 0x56008000eaf27fae */ /* 0x000fe20008921850 */
[----:B------:R-:W-:Y:S02]  /*a900*/  SEL R5, R6, RZ, !P3 ;  /* 0x000000ff06057207 */ /* 0x000fe40005800000 */
[----:B------:R-:W-:Y:S02]  /*a910*/  ISETP.GE.AND P3, PT, R10, R4, PT ;  /* 0x000000040a00720c */ /* 0x000fe40003f66270 */
[----:B------:R-:W-:-:S02]  /*a920*/  SEL R8, R6, RZ, !P4 ;  /* 0x000000ff06087207 */ /* 0x000fc40006000000 */
[----:B-1----:R-:W-:Y:S02]  /*a930*/  LOP3.LUT R23, R0, 0x60, RZ, 0x3c, !PT ;  /* 0x0000006000177812 */ /* 0x002fe400078e3cff */
[----:B------:R-:W-:Y:S02]  /*a940*/  ISETP.GE.AND P2, PT, R7, R4, PT ;  /* 0x000000040700720c */ /* 0x000fe40003f46270 */
[----:B------:R-:W-:Y:S02]  /*a950*/  ISETP.NE.U32.AND P4, PT, R5, RZ, PT ;  /* 0x000000ff0500720c */ /* 0x000fe40003f85070 */
[----:B------:R-:W-:Y:S01]  /*a960*/  SEL R7, R6, RZ, !P3 ;  /* 0x000000ff06077207 */ /* 0x000fe20005800000 */
[----:B------:R-:W-:Y:S01]  /*a970*/  VIADD R241, R23, UR7 ;  /* 0x0000000717f17c36 */ /* 0x000fe20008000000 */
[----:B------:R-:W-:Y:S02]  /*a980*/  ISETP.NE.U32.AND P3, PT, R8, RZ, PT ;  /* 0x000000ff0800720c */ /* 0x000fe40003f65070 */
[----:B------:R-:W-:-:S02]  /*a990*/  LOP3.LUT R22, R3, 0x78, RZ, 0xfc, !PT ;  /* 0x0000007803167812 */ /* 0x000fc400078efcff */
[----:B------:R-:W-:Y:S01]  /*a9a0*/  SEL R5, R6, RZ, !P2 ;  /* 0x000000ff06057207 */ /* 0x000fe20005000000 */
[----:B------:R-:W-:Y:S01]  /*a9b0*/  LDGSTS.E [R241+0x50000], desc[UR16][R138.64], P6 ;  /* 0x500000008af17fae */ /* 0x000fe2000b121850 */
[----:B------:R-:W-:Y:S02]  /*a9c0*/  ISETP.NE.U32.AND P0, PT, R7, RZ, PT ;  /* 0x000000ff0700720c */ /* 0x000fe40003f05070 */
[C---:B------:R-:W-:Y:S01]  /*a9d0*/  LOP3.LUT R11, R3.reuse, 0x7a, RZ, 0xfc, !PT ;  /* 0x0000007a030b7812 */ /* 0x040fe200078efcff */
[----:B------:R-:W-:Y:S01]  /*a9e0*/  LDGSTS.E [R241+0x50008], desc[UR16][R140.64], P5 ;  /* 0x500080008cf17fae */ /* 0x000fe2000a921850 */
[----:B------:R-:W-:Y:S02]  /*a9f0*/  ISETP.GE.AND P1, PT, R22, R4, PT ;  /* 0x000000041600720c */ /* 0x000fe40003f26270 */
[----:B------:R-:W-:Y:S01]  /*aa00*/  LOP3.LUT R7, R3, 0x1e, RZ, 0xfc, !PT ;  /* 0x0000001e03077812 */ /* 0x000fe200078efcff */
[----:B------:R-:W-:Y:S01]  /*aa10*/  LDGSTS.E [R241+0x52000], desc[UR16][R176.64], P4 ;  /* 0x52000000b0f17fae */ /* 0x000fe2000a121850 */
[----:B------:R-:W-:-:S02]  /*aa20*/  ISETP.NE.U32.AND P2, PT, R5, RZ, PT ;  /* 0x000000ff0500720c */ /* 0x000fc40003f45070 */
[-C--:B------:R-:W-:Y:S01]  /*aa30*/  ISETP.GE.AND P6, PT, R11, R4.reuse, PT ;  /* 0x000000040b00720c */ /* 0x080fe20003fc6270 */
[----:B------:R-:W-:Y:S01]  /*aa40*/  LDGSTS.E [R241+0x52008], desc[UR16][R178.64], P3 ;  /* 0x52008000b2f17fae */ /* 0x000fe20009921850 */
[----:B------:R-:W-:Y:S02]  /*aa50*/  LOP3.LUT R10, R3, 0x1c, RZ, 0xfc, !PT ;  /* 0x0000001c030a7812 */ /* 0x000fe400078efcff */
[C---:B------:R-:W-:Y:S01]  /*aa60*/  SEL R5, R6.reuse, RZ, !P1 ;  /* 0x000000ff06057207 */ /* 0x040fe20004800000 */
[----:B------:R-:W-:Y:S01]  /*aa70*/  LDGSTS.E [R241+0x54000], desc[UR16][R208.64], P0 ;  /* 0x54000000d0f17fae */ /* 0x000fe20008121850 */
[-C--:B------:R-:W-:Y:S02]  /*aa80*/  ISETP.GE.AND P5, PT, R7, R4.reuse, PT ;  /* 0x000000040700720c */ /* 0x080fe40003fa6270 */
[----:B------:R-:W-:Y:S02]  /*aa90*/  LOP3.LUT R22, R3, 0x3c, RZ, 0xfc, !PT ;  /* 0x0000003c03167812 */ /* 0x000fe400078efcff */
[----:B------:R-:W-:Y:S01]  /*aaa0*/  SEL R8, R6, RZ, !P6 ;  /* 0x000000ff06087207 */ /* 0x000fe20007000000 */
[----:B------:R1:W-:Y:S01]  /*aab0*/  STL [R1+0x69c], R23 ;  /* 0x00069c1701007387 */ /* 0x0003e20000100800 */
[----:B------:R-:W-:-:S02]  /*aac0*/  ISETP.GE.AND P1, PT, R10, R4, PT ;  /* 0x000000040a00720c */ /* 0x000fc40003f26270 */
[----:B------:R-:W-:Y:S01]  /*aad0*/  ISETP.NE.U32.AND P6, PT, R5, RZ, PT ;  /* 0x000000ff0500720c */ /* 0x000fe20003fc5070 */
[----:B------:R-:W2:Y:S01]  /*aae0*/  LDL.64 R114, [R1+0x1d8] ;  /* 0x0001d80001727983 */ /* 0x000ea20000100a00 */
[----:B------:R-:W-:Y:S02]  /*aaf0*/  SEL R5, R6, RZ, !P5 ;  /* 0x000000ff06057207 */ /* 0x000fe40006800000 */
[C---:B------:R-:W-:Y:S01]  /*ab00*/  LOP3.LUT R11, R3.reuse, 0x3e, RZ, 0xfc, !PT ;  /* 0x0000003e030b7812 */ /* 0x040fe200078efcff */
[----:B------:R-:W-:Y:S01]  /*ab10*/  UIADD3 UR4, UR4, -0x80, URZ ;  /* 0xffffff8004047890 */ /* 0x000fe2000fffe03f */
[----:B------:R-:W-:Y:S01]  /*ab20*/  ISETP.GE.AND P3, PT, R22, R4, PT ;  /* 0x000000041600720c */ /* 0x000fe20003f66270 */
[----:B------:R-:W-:Y:S01]  /*ab30*/  LDGSTS.E [R241+0x54008], desc[UR16][R210.64], P2 ;  /* 0x54008000d2f17fae */ /* 0x000fe20009121850 */
[----:B------:R-:W-:Y:S02]  /*ab40*/  LOP3.LUT R10, R3, 0x5c, RZ, 0xfc, !PT ;  /* 0x0000005c030a7812 */ /* 0x000fe400078efcff */
[----:B------:R-:W-:-:S02]  /*ab50*/  SEL R7, R6, RZ, !P1 ;  /* 0x000000ff06077207 */ /* 0x000fc40004800000 */
[----:B------:R-:W-:Y:S01]  /*ab60*/  ISETP.NE.U32.AND P4, PT, R5, RZ, PT ;  /* 0x000000ff0500720c */ /* 0x000fe20003f85070 */
[----:B------:R-:W-:Y:S01]  /*ab70*/  LDGSTS.E [R241+0x56000], desc[UR16][R236.64], P6 ;  /* 0x56000000ecf17fae */ /* 0x000fe2000b121850 */
[-C--:B------:R-:W-:Y:S02]  /*ab80*/  ISETP.GE.AND P0, PT, R11, R4.reuse, PT ;  /* 0x000000040b00720c */ /* 0x080fe40003f06270 */
[----:B------:R-:W-:Y:S02]  /*ab90*/  SEL R5, R6, RZ, !P3 ;  /* 0x000000ff06057207 */ /* 0x000fe40005800000 */
[----:B------:R-:W-:Y:S02]  /*aba0*/  ISETP.GE.AND P3, PT, R10, R4, PT ;  /* 0x000000040a00720c */ /* 0x000fe40003f66270 */
[----:B------:R-:W-:Y:S02]  /*abb0*/  ISETP.NE.U32.AND P5, PT, R7, RZ, PT ;  /* 0x000000ff0700720c */ /* 0x000fe40003fa5070 */
[----:B------:R-:W-:-:S02]  /*abc0*/  SEL R7, R6, RZ, !P0 ;  /* 0x000000ff06077207 */ /* 0x000fc40004000000 */
[----:B------:R-:W-:Y:S02]  /*abd0*/  ISETP.NE.U32.AND P0, PT, R5, RZ, PT ;  /* 0x000000ff0500720c */ /* 0x000fe40003f05070 */
[----:B------:R-:W-:-:S04]  /*abe0*/  SEL R5, R6, RZ, !P3 ;  /* 0x000000ff06057207 */ /* 0x000fc80005800000 */
[----:B------:R-:W-:Y:S02]  /*abf0*/  ISETP.NE.U32.AND P3, PT, R5, RZ, PT ;  /* 0x000000ff0500720c */ /* 0x000fe40003f65070 */
[----:B------:R-:W-:Y:S02]  /*ac00*/  LOP3.LUT R5, R0, 0x70, RZ, 0x3c, !PT ;  /* 0x0000007000057812 */ /* 0x000fe400078e3cff */
[----:B------:R-:W-:-:S03]  /*ac10*/  ISETP.NE.U32.AND P1, PT, R8, RZ, PT ;  /* 0x000000ff0800720c */ /* 0x000fc60003f25070 */
[----:B------:R3:W-:Y:S04]  /*ac20*/  STL [R1+0x680], R5 ;  /* 0x0006800501007387 */ /* 0x0007e80000100800 */
[----:B------:R-:W4:Y:S01]  /*ac30*/  LDL.64 R156, [R1+0x1d0] ;  /* 0x0001d000019c7983 */ /* 0x000f220000100a00 */
[----:B------:R-:W-:Y:S01]  /*ac40*/  ISETP.GE.AND P6, PT, R240, UR4, PT ;  /* 0x00000004f0007c0c */ /* 0x000fe2000bfc6270 */
[----:B------:R-:W-:Y:S01]  /*ac50*/  VIADD R240, R5, UR7 ;  /* 0x0000000705f07c36 */ /* 0x000fe20008000000 */
[----:B------:R-:W-:Y:S01]  /*ac60*/  LOP3.LUT R10, R3, 0x5e, RZ, 0xfc, !PT ;  /* 0x0000005e030a7812 */ /* 0x000fe200078efcff */
[----:B-1----:R-:W4:Y:S04]  /*ac70*/  LDL.64 R22, [R1+0x1c8] ;  /* 0x0001c80001167983 */ /* 0x002f280000100a00 */
[----:B------:R-:W-:Y:S04]  /*ac80*/  LDGSTS.E [R241+0x56008], desc[UR16][R238.64], P1 ;  /* 0x56008000eef17fae */ /* 0x000fe80008921850 */
[----:B------:R-:W-:Y:S01]  /*ac90*/  LDGSTS.E [R240+0x50000], desc[UR16][R142.64], P5 ;  /* 0x500000008ef07fae */ /* 0x000fe2000a921850 */
[----:B------:R-:W-:-:S03]  /*aca0*/  ISETP.GE.AND P5, PT, R10, R4, PT ;  /* 0x000000040a00720c */ /* 0x000fc60003fa6270 */
[----:B------:R-:W4:Y:S01]  /*acb0*/  LDL.64 R10, [R1+0x1c0] ;  /* 0x0001c000010a7983 */ /* 0x000f220000100a00 */
[----:B------:R-:W-:Y:S02]  /*acc0*/  ISETP.NE.U32.AND P2, PT, R7, RZ, PT ;  /* 0x000000ff0700720c */ /* 0x000fe40003f45070 */
[C---:B------:R-:W-:Y:S01]  /*acd0*/  LOP3.LUT R8, R3.reuse, 0x7c, RZ, 0xfc, !PT ;  /* 0x0000007c03087812 */ /* 0x040fe200078efcff */
[----:B------:R-:W-:Y:S01]  /*ace0*/  LDGSTS.E [R240+0x50008], desc[UR16][R144.64], P4 ;  /* 0x5000800090f07fae */ /* 0x000fe2000a121850 */
[----:B------:R-:W-:Y:S02]  /*acf0*/  LOP3.LUT R7, R3, 0x7e, RZ, 0xfc, !PT ;  /* 0x0000007e03077812 */ /* 0x000fe400078efcff */
[----:B------:R-:W-:Y:S01]  /*ad00*/  ISETP.GT.AND P1, PT, R151, 0xff, PT ;  /* 0x000000ff9700780c */ /* 0x000fe20003f24270 */
[----:B------:R-:W-:Y:S01]  /*ad10*/  LDGSTS.E [R240+0x52000], desc[UR16][R180.64], P0 ;  /* 0x52000000b4f07fae */ /* 0x000fe20008121850 */
[----:B---3--:R-:W-:Y:S02]  /*ad20*/  SEL R5, RZ, 0x4, P6 ;  /* 0x00000004ff057807 */ /* 0x008fe40003000000 */
[-C--:B------:R-:W-:Y:S01]  /*ad30*/  ISETP.GE.AND P6, PT, R8, R4.reuse, PT ;  /* 0x000000040800720c */ /* 0x080fe20003fc6270 */
[----:B------:R-:W3:Y:S01]  /*ad40*/  LDL.64 R158, [R1+0x180] ;  /* 0x00018000019e7983 */ /* 0x000ee20000100a00 */
[----:B------:R-:W-:-:S02]  /*ad50*/  ISETP.GE.AND P0, PT, R7, R4, PT ;  /* 0x000000040700720c */ /* 0x000fc40003f06270 */
[----:B------:R-:W-:Y:S01]  /*ad60*/  SEL R4, R5, RZ, P1 ;  /* 0x000000ff05047207 */ /* 0x000fe20000800000 */
[----:B------:R-:W-:Y:S01]  /*ad70*/  LDGSTS.E [R240+0x52008], desc[UR16][R182.64], P2 ;  /* 0x52008000b6f07fae */ /* 0x000fe20009121850 */
[----:B------:R-:W-:Y:S02]  /*ad80*/  SEL R5, R6, RZ, !P5 ;  /* 0x000000ff06057207 */ /* 0x000fe40006800000 */
[----:B------:R-:W-:Y:S01]  /*ad90*/  LOP3.LUT R252, R3, 0x2, RZ, 0xfc, !PT ;  /* 0x0000000203fc7812 */ /* 0x000fe200078efcff */
[----:B------:R-:W3:Y:S01]  /*ada0*/  LDL.64 R154, [R1+0x148] ;  /* 0x00014800019a7983 */ /* 0x000ee20000100a00 */
[----:B------:R-:W-:Y:S02]  /*adb0*/  ISETP.NE.U32.AND P2, PT, R5, RZ, PT ;  /* 0x000000ff0500720c */ /* 0x000fe40003f45070 */
[----:B------:R-:W-:Y:S01]  /*adc0*/  ISETP.NE.U32.AND P5, PT, R4, RZ, PT ;  /* 0x000000ff0400720c */ /* 0x000fe20003fa5070 */
[----:B------:R-:W3:Y:S01]  /*add0*/  LDL.64 R120, [R1+0x110] ;  /* 0x0001100001787983 */ /* 0x000ee20000100a00 */
[----:B------:R-:W-:-:S02]  /*ade0*/  SEL R4, R6, RZ, !P6 ;  /* 0x000000ff06047207 */ /* 0x000fc40007000000 */
[----:B------:R-:W-:Y:S01]  /*adf0*/  SEL R6, R6, RZ, !P0 ;  /* 0x000000ff06067207 */ /* 0x000fe20004000000 */
[----:B------:R-:W3:Y:S01]  /*ae00*/  LDL.64 R118, [R1+0xd8] ;  /* 0x0000d80001767983 */ /* 0x000ee20000100a00 */
[----:B------:R-:W-:Y:S02]  /*ae10*/  ISETP.GE.AND P6, PT, R252, UR4, PT ;  /* 0x00000004fc007c0c */ /* 0x000fe4000bfc6270 */
[----:B------:R-:W-:Y:S01]  /*ae20*/  ISETP.NE.U32.AND P0, PT, R4, RZ, PT ;  /* 0x000000ff0400720c */ /* 0x000fe20003f05070 */
[----:B------:R-:W3:Y:S01]  /*ae30*/  LDL.64 R214, [R1+0xa0] ;  /* 0x0000a00001d67983 */ /* 0x000ee20000100a00 */
[----:B------:R-:W-:Y:S02]  /*ae40*/  SEL R7, RZ, 0x4, P6 ;  /* 0x00000004ff077807 */ /* 0x000fe40003000000 */
[----:B------:R-:W-:Y:S01]  /*ae50*/  ISETP.NE.U32.AND P6, PT, R6, RZ, PT ;  /* 0x000000ff0600720c */ /* 0x000fe20003fc5070 */
[----:B------:R-:W3:Y:S01]  /*ae60*/  LDL.64 R212, [R1+0x1b0] ;  /* 0x0001b00001d47983 */ /* 0x000ee20000100a00 */
[----:B------:R-:W-:-:S03]  /*ae70*/  LOP3.LUT R150, R3, 0x20, RZ, 0xfc, !PT ;  /* 0x0000002003967812 */ /* 0x000fc600078efcff */
[----:B------:R-:W3:Y:S04]  /*ae80*/  LDL.64 R188, [R1+0x178] ;  /* 0x0001780001bc7983 */ /* 0x000ee80000100a00 */
[----:B------:R-:W3:Y:S04]  /*ae90*/  LDL.64 R186, [R1+0x140] ;  /* 0x0001400001ba7983 */ /* 0x000ee80000100a00 */
[----:B------:R-:W3:Y:S04]  /*aea0*/  LDL.64 R184, [R1+0x108] ;  /* 0x0001080001b87983 */ /* 0x000ee80000100a00 */
[----:B------:R-:W3:Y:S04]  /*aeb0*/  LDL.64 R148, [R1+0xd0] ;  /* 0x0000d00001947983 */ /* 0x000ee80000100a00 */
[----:B------:R-:W3:Y:S04]  /*aec0*/  LDL.64 R146, [R1+0x98] ;  /* 0x0000980001927983 */ /* 0x000ee80000100a00 */
[----:B------:R-:W3:Y:S04]  /*aed0*/  LDL.64 R116, [R1+0x60] ;  /* 0x0000600001747983 */ /* 0x000ee80000100a00 */
[----:B--2---:R-:W-:Y:S04]  /*aee0*/  LDGSTS.E [R240+0x54000], desc[UR16][R114.64], P3 ;  /* 0x5400000072f07fae */ /* 0x004fe80009921850 */
[----:B------:R-:W2:Y:S04]  /*aef0*/  LDL.64 R114, [R1+0x68] ;  /* 0x0000680001727983 */ /* 0x000ea80000100a00 */
[----:B----4-:R-:W-:Y:S04]  /*af00*/  LDGSTS.E [R240+0x54008], desc[UR16][R156.64], P2 ;  /* 0x540080009cf07fae */ /* 0x010fe80009121850 */
[----:B------:R1:W-:Y:S04]  /*af10*/  LDGSTS.E [R240+0x56000], desc[UR16][R22.64], P0 ;  /* 0x5600000016f07fae */ /* 0x0003e80008121850 */
[----:B------:R-:W4:Y:S01]  /*af20*/  LDL.64 R156, [R1+0x1b8] ;  /* 0x0001b800019c7983 */ /* 0x000f220000100a00 */
[----:B-1----:R-:W-:-:S03]  /*af30*/  LOP3.LUT R23, R3, 0x22, RZ, 0xfc, !PT ;  /* 0x0000002203177812 */ /* 0x002fc600078efcff */
[----:B------:R1:W-:Y:S01]  /*af40*/  LDGSTS.E [R240+0x56008], desc[UR16][R10.64], P6 ;  /* 0x560080000af07fae */ /* 0x0003e2000b121850 */
[----:B------:R-:W-:Y:S01]  /*af50*/  ISETP.GE.AND P6, PT, R23, UR4, PT ;  /* 0x0000000417007c0c */ /* 0x000fe2000bfc6270 */
[----:B------:R-:W1:Y:S02]  /*af60*/  S2R R252, SR_TID.X ;  /* 0x0000000000fc7919 */ /* 0x000e640000002100 */
[----:B------:R-:W2:Y:S01]  /*af70*/  LDL.64 R22, [R1+0x30] ;  /* 0x0000300001167983 */ /* 0x000ea20000100a00 */
[----:B------:R-:W-:Y:S02]  /*af80*/  ISETP.GE.AND P3, PT, R3, UR4, PT ;  /* 0x0000000403007c0c */ /* 0x000fe4000bf66270 */
[----:B------:R-:W-:Y:S01]  /*af90*/  ISETP.NE.U32.AND P4, PT, R9, RZ, PT ;  /* 0x000000ff0900720c */ /* 0x000fe20003f85070 */
[----:B------:R-:W0:Y:S01]  /*afa0*/  LDGDEPBAR ;  /* 0x00000000000079af */ /* 0x000e220000000000 */
[----:B------:R-:W-:Y:S02]  /*afb0*/  SEL R4, RZ, 0x4, P3 ;  /* 0x00000004ff047807 */ /* 0x000fe40001800000 */
[----:B------:R-:W-:-:S02]  /*afc0*/  ISETP.GE.AND P3, PT, R150, UR4, PT ;  /* 0x0000000496007c0c */ /* 0x000fc4000bf66270 */
[----:B------:R-:W-:Y:S02]  /*afd0*/  SEL R5, R4, RZ, P1 ;  /* 0x000000ff04057207 */ /* 0x000fe40000800000 */
[----:B------:R-:W-:Y:S02]  /*afe0*/  SEL R4, R7, RZ, P1 ;  /* 0x000000ff07047207 */ /* 0x000fe40000800000 */
[----:B------:R-:W-:Y:S02]  /*aff0*/  SEL R6, RZ, 0x4, P3 ;  /* 0x00000004ff067807 */ /* 0x000fe40001800000 */
[----:B------:R-:W-:Y:S02]  /*b000*/  ISETP.NE.U32.AND P2, PT, R5, RZ, PT ;  /* 0x000000ff0500720c */ /* 0x000fe40003f45070 */
[----:B------:R-:W-:Y:S02]  /*b010*/  ISETP.NE.U32.AND P3, PT, R4, RZ, PT ;  /* 0x000000ff0400720c */ /* 0x000fe40003f65070 */
[----:B------:R-:W-:Y:S01]  /*b020*/  SEL R4, R6, RZ, P1 ;  /* 0x000000ff06047207 */ /* 0x000fe20000800000 */
[----:B-1----:R-:W-:-:S04]  /*b030*/  IMAD R8, R252, 0x80, R252 ;  /* 0x00000080fc087824 */ /* 0x002fc800078e02fc */
[----:B------:R-:W-:Y:S01]  /*b040*/  IMAD.SHL.U32 R5, R8, 0x4, RZ ;  /* 0x0000000408057824 */ /* 0x000fe200078e00ff */
[----:B------:R-:W-:-:S04]  /*b050*/  ISETP.NE.U32.AND P0, PT, R4, RZ, PT ;  /* 0x000000ff0400720c */ /* 0x000fc80003f05070 */
[----:B------:R-:W-:-:S05]  /*b060*/  LOP3.LUT R4, R5, 0xc07c, RZ, 0xc0, !PT ;  /* 0x0000c07c05047812 */ /* 0x000fca00078ec0ff */
[----:B------:R-:W-:-:S05]  /*b070*/  VIADD R150, R4, UR7 ;  /* 0x0000000704967c36 */ /* 0x000fca0008000000 */
[----:B----4-:R-:W-:Y:S04]  /*b080*/  LDGSTS.E [R150], desc[UR16][R156.64], P4 ;  /* 0x000000009c967fae */ /* 0x010fe8000a121850 */
[----:B---3--:R-:W-:Y:S04]  /*b090*/  LDGSTS.E [R150+0x400], desc[UR16][R158.64], P4 ;  /* 0x004000009e967fae */ /* 0x008fe8000a121850 */
[----:B------:R-:W-:Y:S04]  /*b0a0*/  LDGSTS.E [R150+0x800], desc[UR16][R154.64], P4 ;  /* 0x008000009a967fae */ /* 0x000fe8000a121850 */
[----:B------:R-:W3:Y:S04]  /*b0b0*/  LDL.64 R156, [R1+0x28] ;  /* 0x00002800019c7983 */ /* 0x000ee80000100a00 */
[----:B------:R-:W-:Y:S04]  /*b0c0*/  LDGSTS.E [R150+0xc00], desc[UR16][R120.64], P4 ;  /* 0x00c0000078967fae */ /* 0x000fe8000a121850 */
[----:B------:R-:W-:Y:S04]  /*b0d0*/  LDGSTS.E [R150+0x1000], desc[UR16][R118.64], P4 ;  /* 0x0100000076967fae */ /* 0x000fe8000a121850 */
[----:B------:R-:W-:Y:S04]  /*b0e0*/  LDGSTS.E [R150+0x1400], desc[UR16][R214.64], P4 ;  /* 0x01400000d6967fae */ /* 0x000fe8000a121850 */
[----:B--2---:R-:W-:Y:S04]  /*b0f0*/  LDGSTS.E [R150+0x1800], desc[UR16][R114.64], P4 ;  /* 0x0180000072967fae */ /* 0x004fe8000a121850 */
[----:B------:R-:W-:Y:S01]  /*b100*/  LDGSTS.E [R150+0x1c00], desc[UR16][R22.64], P4 ;  /* 0x01c0000016967fae */ /* 0x000fe2000a121850 */
[----:B------:R-:W-:-:S03]  /*b110*/  LOP3.LUT R11, R4, 0x10, RZ, 0x3c, !PT ;  /* 0x00000010040b7812 */ /* 0x000fc600078e3cff */
[----:B------:R-:W-:Y:S04]  /*b120*/  LDGSTS.E [R150+0x2000], desc[UR16][R250.64], P4 ;  /* 0x02000000fa967fae */ /* 0x000fe8000a121850 */
[----:B------:R-:W2:Y:S04]  /*b130*/  LDL.64 R114, [R1+0x1a8] ;  /* 0x0001a80001727983 */ /* 0x000ea80000100a00 */
[----:B------:R-:W4:Y:S01]  /*b140*/  LDL.64 R22, [R1+0x170] ;  /* 0x0001700001167983 */ /* 0x000f220000100a00 */
[----:B------:R-:W-:-:S03]  /*b150*/  VIADD R11, R11, UR7 ;  /* 0x000000070b0b7c36 */ /* 0x000fc60008000000 */
[----:B------:R-:W-:Y:S04]  /*b160*/  LDGSTS.E [R150+0x2400], desc[UR16][R24.64], P4 ;  /* 0x0240000018967fae */ /* 0x000fe8000a121850 */
[----:B------:R-:W-:Y:S04]  /*b170*/  LDGSTS.E [R150+0x2800], desc[UR16][R38.64], P4 ;  /* 0x0280000026967fae */ /* 0x000fe8000a121850 */
[----:B------:R-:W-:Y:S04]  /*b180*/  LDGSTS.E [R150+0x2c00], desc[UR16][R52.64], P4 ;  /* 0x02c0000034967fae */ /* 0x000fe8000a121850 */
[----:B------:R-:W-:Y:S04]  /*b190*/  LDGSTS.E [R150+0x3000], desc[UR16][R66.64], P4 ;  /* 0x0300000042967fae */ /* 0x000fe8000a121850 */
[----:B------:R-:W4:Y:S04]  /*b1a0*/  LDL.64 R158, [R1+0x138] ;  /* 0x00013800019e7983 */ /* 0x000f280000100a00 */
        /* <DEDUP_REMOVED lines=11> */
[----:B------:R-:W-:Y:S04]  /*b260*/  LDGSTS.E [R11+0xc80], desc[UR16][R184.64], P4 ;  /* 0x00c80000b80b7fae */ /* 0x000fe8000a121850 */
[----:B------:R-:W-:Y:S04]  /*b270*/  LDGSTS.E [R11+0x1080], desc[UR16][R148.64], P4 ;  /* 0x01080000940b7fae */ /* 0x000fe8000a121850 */
[----:B------:R-:W-:Y:S04]  /*b280*/  LDGSTS.E [R11+0x1480], desc[UR16][R146.64], P4 ;  /* 0x01480000920b7fae */ /* 0x000fe8000a121850 */
[----:B------:R-:W-:Y:S01]  /*b290*/  LDGSTS.E [R11+0x1880], desc[UR16][R116.64], P4 ;  /* 0x01880000740b7fae */ /* 0x000fe2000a121850 */
[----:B------:R-:W-:-:S03]  /*b2a0*/  LOP3.LUT R10, R4, 0x20, RZ, 0x3c, !PT ;  /* 0x00000020040a7812 */ /* 0x000fc600078e3cff */
[----:B------:R-:W4:Y:S02]  /*b2b0*/  LDL.64 R186, [R1+0x168] ;  /* 0x0001680001ba7983 */ /* 0x000f240000100a00 */
[----:B------:R-:W-:Y:S02]  /*b2c0*/  VIADD R10, R10, UR7 ;  /* 0x000000070a0a7c36 */ /* 0x000fe40008000000 */
[----:B------:R-:W4:Y:S04]  /*b2d0*/  LDL.64 R184, [R1+0x130] ;  /* 0x0001300001b87983 */ /* 0x000f280000100a00 */
[----:B------:R-:W4:Y:S04]  /*b2e0*/  LDL.64 R148, [R1+0xf8] ;  /* 0x0000f80001947983 */ /* 0x000f280000100a00 */
[----:B------:R-:W4:Y:S04]  /*b2f0*/  LDL.64 R146, [R1+0xc0] ;  /* 0x0000c00001927983 */ /* 0x000f280000100a00 */
[----:B------:R-:W4:Y:S04]  /*b300*/  LDL.64 R116, [R1+0x88] ;  /* 0x0000880001747983 */ /* 0x000f280000100a00 */
[----:B---3--:R-:W-:Y:S04]  /*b310*/  LDGSTS.E [R11+0x1c80], desc[UR16][R156.64], P4 ;  /* 0x01c800009c0b7fae */ /* 0x008fe8000a121850 */
[----:B------:R-:W-:Y:S04]  /*b320*/  LDGSTS.E [R11+0x2080], desc[UR16][R12.64], P4 ;  /* 0x020800000c0b7fae */ /* 0x000fe8000a121850 */
[----:B------:R-:W-:Y:S04]  /*b330*/  LDGSTS.E [R11+0x2480], desc[UR16][R26.64], P4 ;  /* 0x024800001a0b7fae */ /* 0x000fe8000a121850 */
[----:B------:R-:W3:Y:S04]  /*b340*/  LDL.64 R156, [R1+0x1a0] ;  /* 0x0001a000019c7983 */ /* 0x000ee80000100a00 */
[----:B------:R-:W-:Y:S04]  /*b350*/  LDGSTS.E [R11+0x2880], desc[UR16][R40.64], P4 ;  /* 0x02880000280b7fae */ /* 0x000fe8000a121850 */
[----:B------:R-:W-:Y:S04]  /*b360*/  LDGSTS.E [R11+0x2c80], desc[UR16][R54.64], P4 ;  /* 0x02c80000360b7fae */ /* 0x000fe8000a121850 */
[----:B------:R-:W-:Y:S04]  /*b370*/  LDGSTS.E [R11+0x3080], desc[UR16][R68.64], P4 ;  /* 0x03080000440b7fae */ /* 0x000fe8000a121850 */
[----:B------:R-:W-:Y:S04]  /*b380*/  LDGSTS.E [R11+0x3480], desc[UR16][R80.64], P4 ;  /* 0x03480000500b7fae */ /* 0x000fe8000a121850 */
[----:B------:R-:W-:Y:S04]  /*b390*/  LDGSTS.E [R11+0x3880], desc[UR16][R92.64], P4 ;  /* 0x038800005c0b7fae */ /* 0x000fe8000a121850 */
[----:B------:R-:W-:Y:S04]  /*b3a0*/  LDGSTS.E [R11+0x3c80], desc[UR16][R104.64], P4 ;  /* 0x03c80000680b7fae */ /* 0x000fe8000a121850 */
[----:B--2---:R-:W-:Y:S04]  /*b3b0*/  LDGSTS.E [R10+0x100], desc[UR16][R114.64], P4 ;  /* 0x00100000720a7fae */ /* 0x004fe8000a121850 */
[----:B----4-:R-:W-:Y:S04]  /*b3c0*/  LDGSTS.E [R10+0x500], desc[UR16][R22.64], P4 ;  /* 0x00500000160a7fae */ /* 0x010fe8000a121850 */
[----:B------:R-:W2:Y:S04]  /*b3d0*/  LDL.64 R114, [R1+0x50] ;  /* 0x0000500001727983 */ /* 0x000ea80000100a00 */
[----:B------:R-:W4:Y:S04]  /*b3e0*/  LDL.64 R22, [R1+0x18] ;  /* 0x0000180001167983 */ /* 0x000f280000100a00 */
[----:B------:R-:W-:Y:S01]  /*b3f0*/  LDGSTS.E [R10+0x900], desc[UR16][R158.64], P4 ;  /* 0x009000009e0a7fae */ /* 0x000fe2000a121850 */
[----:B------:R-:W-:-:S03]  /*b400*/  LOP3.LUT R9, R4, 0x30, RZ, 0x3c, !PT ;  /* 0x0000003004097812 */ /* 0x000fc600078e3cff */
[----:B------:R-:W-:Y:S04]  /*b410*/  LDGSTS.E [R10+0xd00], desc[UR16][R154.64], P4 ;  /* 0x00d000009a0a7fae */ /* 0x000fe8000a121850 */
[----:B------:R-:W-:Y:S01]  /*b420*/  LDGSTS.E [R10+0x1100], desc[UR16][R120.64], P4 ;  /* 0x01100000780a7fae */ /* 0x000fe2000a121850 */
[----:B------:R-:W-:-:S03]  /*b430*/  VIADD R9, R9, UR7 ;  /* 0x0000000709097c36 */ /* 0x000fc60008000000 */
[----:B------:R1:W-:Y:S04]  /*b440*/  STL.64 [R1+0x780], R10 ;  /* 0x0007800a01007387 */ /* 0x0003e80000100a00 */
        /* <DEDUP_REMOVED lines=17> */
[----:B------:R-:W4:Y:S04]  /*b560*/  LDL.64 R214, [R1+0x48] ;  /* 0x0000480001d67983 */ /* 0x000f280000100a00 */
[----:B------:R-:W4:Y:S04]  /*b570*/  LDL.64 R212, [R1+0x190] ;  /* 0x0001900001d47983 */ /* 0x000f280000100a00 */
[----:B---3--:R-:W-:Y:S04]  /*b580*/  LDGSTS.E [R9+0x180], desc[UR16][R156.64], P4 ;  /* 0x001800009c097fae */ /* 0x008fe8000a121850 */
[----:B------:R-:W-:Y:S04]  /*b590*/  LDGSTS.E [R9+0x580], desc[UR16][R186.64], P4 ;  /* 0x00580000ba097fae */ /* 0x000fe8000a121850 */
[----:B------:R-:W-:Y:S04]  /*b5a0*/  LDGSTS.E [R9+0x980], desc[UR16][R184.64], P4 ;  /* 0x00980000b8097fae */ /* 0x000fe8000a121850 */
[----:B------:R-:W3:Y:S04]  /*b5b0*/  LDL.64 R156, [R1+0x10] ;  /* 0x00001000019c7983 */ /* 0x000ee80000100a00 */
[----:B------:R-:W3:Y:S04]  /*b5c0*/  LDL.64 R186, [R1+0x158] ;  /* 0x0001580001ba7983 */ /* 0x000ee80000100a00 */
[----:B------:R-:W-:Y:S04]  /*b5d0*/  LDGSTS.E [R9+0xd80], desc[UR16][R148.64], P4 ;  /* 0x00d8000094097fae */ /* 0x000fe8000a121850 */
[----:B------:R-:W3:Y:S04]  /*b5e0*/  LDL.64 R184, [R1+0x120] ;  /* 0x0001200001b87983 */ /* 0x000ee80000100a00 */
[----:B------:R-:W-:Y:S04]  /*b5f0*/  LDGSTS.E [R9+0x1180], desc[UR16][R146.64], P4 ;  /* 0x0118000092097fae */ /* 0x000fe8000a121850 */
[----:B------:R-:W3:Y:S04]  /*b600*/  LDL.64 R148, [R1+0xe8] ;  /* 0x0000e80001947983 */ /* 0x000ee80000100a00 */
[----:B------:R-:W-:Y:S04]  /*b610*/  LDGSTS.E [R9+0x1580], desc[UR16][R116.64], P4 ;  /* 0x0158000074097fae */ /* 0x000fe8000a121850 */
[----:B------:R-:W3:Y:S04]  /*b620*/  LDL.64 R146, [R1+0xb0] ;  /* 0x0000b00001927983 */ /* 0x000ee80000100a00 */
[----:B--2---:R-:W-:Y:S04]  /*b630*/  LDGSTS.E [R9+0x1980], desc[UR16][R114.64], P4 ;  /* 0x0198000072097fae */ /* 0x004fe8000a121850 */
[----:B------:R-:W2:Y:S04]  /*b640*/  LDL.64 R116, [R1+0x78] ;  /* 0x0000780001747983 */ /* 0x000ea80000100a00 */
[----:B----4-:R-:W-:Y:S04]  /*b650*/  LDGSTS.E [R9+0x1d80], desc[UR16][R22.64], P4 ;  /* 0x01d8000016097fae */ /* 0x010fe8000a121850 */
[----:B------:R-:W4:Y:S01]  /*b660*/  LDL.64 R114, [R1+0x40] ;  /* 0x0000400001727983 */ /* 0x000f220000100a00 */
[----:B------:R-:W-:-:S03]  /*b670*/  LOP3.LUT R8, R4, 0x40, RZ, 0x3c, !PT ;  /* 0x0000004004087812 */ /* 0x000fc600078e3cff */
[----:B------:R-:W-:Y:S04]  /*b680*/  LDGSTS.E [R9+0x2180], desc[UR16][R16.64], P4 ;  /* 0x0218000010097fae */ /* 0x000fe8000a121850 */
[----:B------:R-:W4:Y:S01]  /*b690*/  LDL.64 R22, [R1+0x8] ;  /* 0x0000080001167983 */ /* 0x000f220000100a00 */
[----:B------:R-:W-:-:S03]  /*b6a0*/  VIADD R8, R8, UR7 ;  /* 0x0000000708087c36 */ /* 0x000fc60008000000 */
[----:B------:R-:W-:Y:S04]  /*b6b0*/  LDGSTS.E [R9+0x2580], desc[UR16][R30.64], P4 ;  /* 0x025800001e097fae */ /* 0x000fe8000a121850 */
        /* <DEDUP_REMOVED lines=8> */
[----:B------:R-:W-:Y:S01]  /*b740*/  LDGSTS.E [R8+0xa00], desc[UR16][R158.64], P4 ;  /* 0x00a000009e087fae */ /* 0x000fe2000a121850 */
[----:B------:R-:W-:-:S03]  /*b750*/  LOP3.LUT R7, R4, 0x50, RZ, 0x3c, !PT ;  /* 0x0000005004077812 */ /* 0x000fc600078e3cff */
[----:B------:R-:W-:Y:S02]  /*b760*/  LDGSTS.E [R8+0xe00], desc[UR16][R154.64], P4 ;  /* 0x00e000009a087fae */ /* 0x000fe4000a121850 */
[----:B------:R-:W-:Y:S02]  /*b770*/  VIADD R7, R7, UR7 ;  /* 0x0000000707077c36 */ /* 0x000fe40008000000 */
[----:B------:R-:W-:Y:S04]  /*b780*/  LDGSTS.E [R8+0x1200], desc[UR16][R120.64], P4 ;  /* 0x0120000078087fae */ /* 0x000fe8000a121850 */
[----:B------:R-:W-:Y:S04]  /*b790*/  LDGSTS.E [R8+0x1600], desc[UR16][R118.64], P4 ;  /* 0x0160000076087fae */ /* 0x000fe8000a121850 */
[----:B------:R-:W-:Y:S04]  /*b7a0*/  LDGSTS.E [R8+0x1a00], desc[UR16][R214.64], P4 ;  /* 0x01a00000d6087fae */ /* 0x000fe8000a121850 */
[----:B---3--:R-:W-:Y:S04]  /*b7b0*/  LDGSTS.E [R8+0x1e00], desc[UR16][R156.64], P4 ;  /* 0x01e000009c087fae */ /* 0x008fe8000a121850 */
        /* <DEDUP_REMOVED lines=8> */
[----:B------:R-:W3:Y:S04]  /*b840*/  LDL.64 R156, [R1+0x188] ;  /* 0x00018800019c7983 */ /* 0x000ee80000100a00 */
[----:B------:R-:W-:Y:S04]  /*b850*/  LDGSTS.E [R7+0x280], desc[UR16][R212.64], P4 ;  /* 0x00280000d4077fae */ /* 0x000fe8000a121850 */
[----:B------:R4:W-:Y:S04]  /*b860*/  STL.64 [R1+0x700], R8 ;  /* 0x0007000801007387 */ /* 0x0009e80000100a00 */
[----:B------:R-:W-:Y:S04]  /*b870*/  LDGSTS.E [R7+0x680], desc[UR16][R186.64], P4 ;  /* 0x00680000ba077fae */ /* 0x000fe8000a121850 */
[----:B------:R-:W-:Y:S04]  /*b880*/  LDGSTS.E [R7+0xa80], desc[UR16][R184.64], P4 ;  /* 0x00a80000b8077fae */ /* 0x000fe8000a121850 */
[----:B-1----:R-:W3:Y:S04]  /*b890*/  LDL.64 R10, [R1+0x150] ;  /* 0x00015000010a7983 */ /* 0x002ee80000100a00 */
[----:B------:R-:W-:Y:S04]  /*b8a0*/  LDGSTS.E [R7+0xe80], desc[UR16][R148.64], P4 ;  /* 0x00e8000094077fae */ /* 0x000fe8000a121850 */
[----:B------:R-:W3:Y:S04]  /*b8b0*/  LDL.64 R160, [R1+0x118] ;  /* 0x0001180001a07983 */ /* 0x000ee80000100a00 */
[----:B------:R-:W-:Y:S04]  /*b8c0*/  LDGSTS.E [R7+0x1280], desc[UR16][R146.64], P4 ;  /* 0x0128000092077fae */ /* 0x000fe8000a121850 */
[----:B------:R-:W3:Y:S04]  /*b8d0*/  LDL.64 R124, [R1+0xe0] ;  /* 0x0000e000017c7983 */ /* 0x000ee80000100a00 */
[----:B--2---:R-:W-:Y:S04]  /*b8e0*/  LDGSTS.E [R7+0x1680], desc[UR16][R116.64], P4 ;  /* 0x0168000074077fae */ /* 0x004fe8000a121850 */
[----:B------:R-:W2:Y:S04]  /*b8f0*/  LDL.64 R122, [R1+0xa8] ;  /* 0x0000a800017a7983 */ /* 0x000ea80000100a00 */
[----:B----4-:R-:W-:Y:S04]  /*b900*/  LDGSTS.E [R7+0x1a80], desc[UR16][R114.64], P4 ;  /* 0x01a8000072077fae */ /* 0x010fe8000a121850 */
[----:B------:R-:W4:Y:S04]  /*b910*/  LDL.64 R248, [R1+0x70] ;  /* 0x0000700001f87983 */ /* 0x000f280000100a00 */
[----:B------:R-:W-:Y:S04]  /*b920*/  LDGSTS.E [R7+0x1e80], desc[UR16][R22.64], P4 ;  /* 0x01e8000016077fae */ /* 0x000fe8000a121850 */
[----:B------:R-:W4:Y:S01]  /*b930*/  LDL.64 R218, [R1+0x38] ;  /* 0x0000380001da7983 */ /* 0x000f220000100a00 */
[----:B------:R-:W-:-:S03]  /*b940*/  LOP3.LUT R6, R4, 0x60, RZ, 0x3c, !PT ;  /* 0x0000006004067812 */ /* 0x000fc600078e3cff */
[----:B------:R-:W-:Y:S04]  /*b950*/  LDGSTS.E [R7+0x2280], desc[UR16][R20.64], P4 ;  /* 0x0228000014077fae */ /* 0x000fe8000a121850 */
[----:B------:R-:W4:Y:S01]  /*b960*/  LDL.64 R22, [R1] ;  /* 0x0000000001167983 */ /* 0x000f220000100a00 */
        /* <DEDUP_REMOVED lines=8> */
[----:B------:R-:W4:Y:S04]  /*b9f0*/  LDL.64 R216, [R1+0x1e0] ;  /* 0x0001e00001d87983 */ /* 0x000f280000100a00 */
        /* <DEDUP_REMOVED lines=15> */
[----:B---3--:R-:W-:Y:S04]  /*baf0*/  LDGSTS.E [R6+0x300], desc[UR16][R156.64], P4 ;  /* 0x003000009c067fae */ /* 0x008fe8000a121850 */
[----:B------:R-:W3:Y:S04]  /*bb00*/  LDL.64 R156, [R1+0x258] ;  /* 0x00025800019c7983 */ /* 0x000ee80000100a00 */
[----:B------:R-:W-:Y:S04]  /*bb10*/  LDGSTS.E [R6+0x700], desc[UR16][R10.64], P4 ;  /* 0x007000000a067fae */ /* 0x000fe8000a121850 */
[----:B------:R-:W-:Y:S04]  /*bb20*/  LDGSTS.E [R6+0xb00], desc[UR16][R160.64], P4 ;  /* 0x00b00000a0067fae */ /* 0x000fe8000a121850 */
[----:B------:R-:W3:Y:S04]  /*bb30*/  LDL.64 R10, [R1+0x278] ;  /* 0x00027800010a7983 */ /* 0x000ee80000100a00 */
[----:B------:R-:W-:Y:S04]  /*bb40*/  LDGSTS.E [R6+0xf00], desc[UR16][R124.64], P4 ;  /* 0x00f000007c067fae */ /* 0x000fe8000a121850 */
[----:B------:R-:W3:Y:S04]  /*bb50*/  LDL.LU.64 R160, [R1+0x880] ;  /* 0x0008800001a07983 */ /* 0x000ee80000300a00 */
[----:B--2---:R-:W-:Y:S04]  /*bb60*/  LDGSTS.E [R6+0x1300], desc[UR16][R122.64], P4 ;  /* 0x013000007a067fae */ /* 0x004fe8000a121850 */
[----:B------:R-:W2:Y:S04]  /*bb70*/  LDL.LU.64 R124, [R1+0x878] ;  /* 0x00087800017c7983 */ /* 0x000ea80000300a00 */
[----:B----4-:R-:W-:Y:S04]  /*bb80*/  LDGSTS.E [R6+0x1700], desc[UR16][R248.64], P4 ;  /* 0x01700000f8067fae */ /* 0x010fe8000a121850 */
[----:B------:R-:W4:Y:S04]  /*bb90*/  LDL.LU.64 R122, [R1+0x870] ;  /* 0x00087000017a7983 */ /* 0x000f280000300a00 */
[----:B------:R-:W-:Y:S04]  /*bba0*/  LDGSTS.E [R6+0x1b00], desc[UR16][R218.64], P4 ;  /* 0x01b00000da067fae */ /* 0x000fe8000a121850 */
[----:B------:R-:W2:Y:S04]  /*bbb0*/  LDL.LU.64 R248, [R1+0x868] ;  /* 0x0008680001f87983 */ /* 0x000ea80000300a00 */
[----:B------:R-:W-:Y:S04]  /*bbc0*/  LDGSTS.E [R6+0x1f00], desc[UR16][R22.64], P4 ;  /* 0x01f0000016067fae */ /* 0x000fe8000a121850 */
[----:B------:R-:W4:Y:S04]  /*bbd0*/  LDL.LU.64 R218, [R1+0x860] ;  /* 0x0008600001da7983 */ /* 0x000f280000300a00 */
[----:B------:R-:W3:Y:S01]  /*bbe0*/  LDL.LU.64 R22, [R1+0x858] ;  /* 0x0008580001167983 */ /* 0x000ee20000300a00 */
[----:B------:R-:W-:-:S05]  /*bbf0*/  LOP3.LUT R5, R4, 0x70, RZ, 0x3c, !PT ;  /* 0x0000007004057812 */ /* 0x000fca00078e3cff */
[----:B------:R-:W-:Y:S01]  /*bc00*/  VIADD R5, R5, UR7 ;  /* 0x0000000705057c36 */ /* 0x000fe20008000000 */
[----:B---3--:R-:W-:Y:S04]  /*bc10*/  LDGSTS.E [R6+0x2300], desc[UR16][R22.64], P4 ;  /* 0x0230000016067fae */ /* 0x008fe8000a121850 */
[----:B------:R-:W-:Y:S04]  /*bc20*/  LDGSTS.E [R6+0x2700], desc[UR16][R36.64], P4 ;  /* 0x0270000024067fae */ /* 0x000fe8000a121850 */
[----:B------:R-:W-:Y:S04]  /*bc30*/  LDGSTS.E [R6+0x2b00], desc[UR16][R50.64], P4 ;  /* 0x02b0000032067fae */ /* 0x000fe8000a121850 */
[----:B------:R-:W-:Y:S04]  /*bc40*/  LDGSTS.E [R6+0x2f00], desc[UR16][R64.64], P4 ;  /* 0x02f0000040067fae */ /* 0x000fe8000a121850 */
[----:B------:R-:W-:Y:S04]  /*bc50*/  LDGSTS.E [R6+0x3300], desc[UR16][R216.64], P4 ;  /* 0x03300000d8067fae */ /* 0x000fe8000a121850 */
[----:B------:R-:W-:Y:S04]  /*bc60*/  LDGSTS.E [R6+0x3700], desc[UR16][R190.64], P4 ;  /* 0x03700000be067fae */ /* 0x000fe8000a121850 */
[----:B------:R-:W-:Y:S04]  /*bc70*/  LDGSTS.E [R6+0x3b00], desc[UR16][R188.64], P4 ;  /* 0x03b00000bc067fae */ /* 0x000fe8000a121850 */
[----:B------:R-:W3:Y:S04]  /*bc80*/  LDL.LU.64 R216, [R1+0x850] ;  /* 0x0008500001d87983 */ /* 0x000ee80000300a00 */
[----:B------:R-:W4:Y:S04]  /*bc90*/  LDL.LU.64 R190, [R1+0x848] ;  /* 0x0008480001be7983 */ /* 0x000f280000300a00 */
[----:B------:R-:W3:Y:S04]  /*bca0*/  LDL.LU.64 R188, [R1+0x840] ;  /* 0x0008400001bc7983 */ /* 0x000ee80000300a00 */
[----:B------:R-:W-:Y:S04]  /*bcb0*/  LDGSTS.E [R6+0x3f00], desc[UR16][R158.64], P4 ;  /* 0x03f000009e067fae */ /* 0x000fe8000a121850 */
[----:B------:R-:W-:Y:S04]  /*bcc0*/  LDGSTS.E [R5+0x380], desc[UR16][R154.64], P4 ;  /* 0x003800009a057fae */ /* 0x000fe8000a121850 */
[----:B------:R-:W-:Y:S04]  /*bcd0*/  LDGSTS.E [R5+0x780], desc[UR16][R120.64], P4 ;  /* 0x0078000078057fae */ /* 0x000fe8000a121850 */
[----:B------:R-:W4:Y:S04]  /*bce0*/  LDL.LU.64 R158, [R1+0x838] ;  /* 0x00083800019e7983 */ /* 0x000f280000300a00 */
[----:B------:R1:W-:Y:S04]  /*bcf0*/  STL.64 [R1+0x6c0], R6 ;  /* 0x0006c00601007387 */ /* 0x0003e80000100a00 */
[----:B------:R-:W-:Y:S04]  /*bd00*/  LDGSTS.E [R5+0xb80], desc[UR16][R118.64], P4 ;  /* 0x00b8000076057fae */ /* 0x000fe8000a121850 */
[----:B------:R-:W-:Y:S04]  /*bd10*/  LDGSTS.E [R5+0xf80], desc[UR16][R214.64], P4 ;  /* 0x00f80000d6057fae */ /* 0x000fe8000a121850 */
[----:B-1----:R-:W2:Y:S04]  /*bd20*/  LDL.64 R6, [R1+0x268] ;  /* 0x0002680001067983 */ /* 0x002ea80000100a00 */
[----:B------:R-:W3:Y:S04]  /*bd30*/  LDL.LU.64 R154, [R1+0x830] ;  /* 0x00083000019a7983 */ /* 0x000ee80000300a00 */
[----:B------:R-:W4:Y:S04]  /*bd40*/  LDL.LU.64 R120, [R1+0x828] ;  /* 0x0008280001787983 */ /* 0x000f280000300a00 */
[----:B------:R-:W3:Y:S04]  /*bd50*/  LDL.LU.64 R118, [R1+0x820] ;  /* 0x0008200001767983 */ /* 0x000ee80000300a00 */
[----:B------:R-:W4:Y:S04]  /*bd60*/  LDL.LU.64 R214, [R1+0x818] ;  /* 0x0008180001d67983 */ /* 0x000f280000300a00 */
        /* <DEDUP_REMOVED lines=10> */
[----:B------:R-:W3:Y:S04]  /*be10*/  LDL.LU.64 R146, [R1+0x7f0] ;  /* 0x0007f00001927983 */ /* 0x000ee80000300a00 */
[----:B------:R-:W4:Y:S04]  /*be20*/  LDL.LU.64 R116, [R1+0x7e8] ;  /* 0x0007e80001747983 */ /* 0x000f280000300a00 */
[----:B------:R-:W-:Y:S04]  /*be30*/  LDGSTS.E [R5+0x2b80], desc[UR16][R114.64], P4 ;  /* 0x02b8000072057fae */ /* 0x000fe8000a121850 */
[----:B------:R-:W-:Y:S04]  /*be40*/  LDGSTS.E [R5+0x2f80], desc[UR16][R156.64], P4 ;  /* 0x02f800009c057fae */ /* 0x000fe8000a121850 */
[----:B------:R-:W3:Y:S04]  /*be50*/  LDL.LU.64 R114, [R1+0x7e0] ;  /* 0x0007e00001727983 */ /* 0x000ee80000300a00 */
[----:B------:R-:W2:Y:S01]  /*be60*/  LDL.LU.64 R156, [R1+0x7d8] ;  /* 0x0007d800019c7983 */ /* 0x000ea20000300a00 */
[----:B------:R-:W-:-:S03]  /*be70*/  IMAD.SHL.U32 R152, R152, 0x80, RZ ;  /* 0x0000008098987824 */ /* 0x000fc600078e00ff */
[----:B--2---:R-:W-:Y:S04]  /*be80*/  LDGSTS.E [R5+0x3380], desc[UR16][R156.64], P4 ;  /* 0x033800009c057fae */ /* 0x004fe8000a121850 */
[----:B------:R-:W-:Y:S04]  /*be90*/  LDGSTS.E [R5+0x3780], desc[UR16][R6.64], P4 ;  /* 0x0378000006057fae */ /* 0x000fe8000a121850 */
[----:B------:R-:W-:Y:S04]  /*bea0*/  LDGSTS.E [R5+0x3b80], desc[UR16][R8.64], P4 ;  /* 0x03b8000008057fae */ /* 0x000fe8000a121850 */
[----:B------:R-:W2:Y:S04]  /*beb0*/  LDL.LU R157, [R1+0x7d0] ;  /* 0x0007d000019d7983 */ /* 0x000ea80000300800 */
[----:B------:R1:W-:Y:S04]  /*bec0*/  LDGSTS.E [R5+0x3f80], desc[UR16][R10.64], P4 ;  /* 0x03f800000a057fae */ /* 0x0003e8000a121850 */
[----:B------:R-:W0:Y:S01]  /*bed0*/  LDGDEPBAR ;  /* 0x00000000000079af */ /* 0x000e220000000000 */
[----:B------:R-:W-:-:S02]  /*bee0*/  SEL R252, RZ, 0x4, P6 ;  /* 0x00000004fffc7807 */ /* 0x000fc40003000000 */
[C---:B-1----:R-:W-:Y:S02]  /*bef0*/  LOP3.LUT R11, R3.reuse, 0x42, RZ, 0xfc, !PT ;  /* 0x00000042030b7812 */ /* 0x042fe400078efcff */
[----:B------:R-:W-:Y:S01]  /*bf00*/  LOP3.LUT R10, R3, 0x60, RZ, 0xfc, !PT ;  /* 0x00000060030a7812 */ /* 0x000fe200078efcff */
[----:B------:R-:W-:Y:S01]  /*bf10*/  BAR.SYNC.DEFER_BLOCKING 0x0 ;  /* 0x0000000000007b1d */ /* 0x000fe20000010000 */
[----:B------:R-:W-:Y:S01]  /*bf20*/  ISETP.GE.AND P6, PT, R11, UR4, PT ;  /* 0x000000040b007c0c */ /* 0x000fe2000bfc6270 */
[----:B----4-:R-:W-:Y:S01]  /*bf30*/  IMAD.WIDE R6, R152, 0x4, R116 ;  /* 0x0000000498067825 */ /* 0x010fe200078e0274 */
[----:B------:R-:W-:-:S03]  /*bf40*/  LOP3.LUT R11, R3, 0x62, RZ, 0xfc, !PT ;  /* 0x00000062030b7812 */ /* 0x000fc600078efcff */
[----:B------:R3:W-:Y:S02]  /*bf50*/  STL.64 [R1+0x6c8], R4 ;  /* 0x0006c80401007387 */ /* 0x0007e40000100a00 */
[----:B---3--:R-:W-:Y:S01]  /*bf60*/  IMAD.WIDE R4, R152, 0x4, R146 ;  /* 0x0000000498047825 */ /* 0x008fe200078e0292 */
[----:B--2---:R-:W-:-:S03]  /*bf70*/  ISETP.GE.AND P4, PT, R157, UR4, PT ;  /* 0x000000049d007c0c */ /* 0x004fc6000bf86270 */
[----:B------:R-:W-:Y:S01]  /*bf80*/  IMAD.WIDE R156, R152, 0x4, R114 ;  /* 0x00000004989c7825 */ /* 0x000fe200078e0272 */
[----:B------:R-:W-:Y:S02]  /*bf90*/  SEL R114, R252, RZ, P1 ;  /* 0x000000fffc727207 */ /* 0x000fe40000800000 */
[----:B------:R-:W-:Y:S02]  /*bfa0*/  SEL R115, RZ, 0x4, P4 ;  /* 0x00000004ff737807 */ /* 0x000fe40002000000 */
[----:B------:R-:W-:Y:S01]  /*bfb0*/  @!PT LDS RZ, [RZ] ;  /* 0x00000000fffff984 */ /* 0x000fe20000000800 */
[----:B------:R-:W-:Y:S01]  /*bfc0*/  @!PT LDS RZ, [RZ] ;  /* 0x00000000fffff984 */ /* 0x000fe20000000800 */
[----:B------:R-:W-:Y:S01]  /*bfd0*/  @!PT LDS RZ, [RZ] ;  /* 0x00000000fffff984 */ /* 0x000fe20000000800 */
[----:B------:R-:W-:Y:S01]  /*bfe0*/  LDGSTS.E [R249+0x58000], desc[UR16][R156.64], P2 ;  /* 0x580000009cf97fae */ /* 0x000fe20009121850 */
[----:B------:R-:W-:Y:S02]  /*bff0*/  ISETP.NE.U32.AND P2, PT, R114, RZ, PT ;  /* 0x000000ff7200720c */ /* 0x000fe40003f45070 */
[----:B------:R-:W-:Y:S01]  /*c000*/  ISETP.GE.AND P4, PT, R10, UR4, PT ;  /* 0x000000040a007c0c */ /* 0x000fe2000bf86270 */
[----:B------:R-:W-:Y:S01]  /*c010*/  STL.64 [R1+0x6d0], R156 ;  /* 0x0006d09c01007387 */ /* 0x000fe20000100a00 */
[----:B------:R-:W-:-:S02]  /*c020*/  SEL R114, RZ, 0x4, P6 ;  /* 0x00000004ff727807 */ /* 0x000fc40003000000 */
[----:B------:R-:W-:Y:S01]  /*c030*/  SEL R115, R115, RZ, P1 ;  /* 0x000000ff73737207 */ /* 0x000fe20000800000 */
[----:B------:R1:W-:Y:S01]  /*c040*/  LDGSTS.E [R249+0x58008], desc[UR16][R6.64], P3 ;  /* 0x5800800006f97fae */ /* 0x0003e20009921850 */
[----:B------:R-:W-:Y:S02]  /*c050*/  SEL R116, RZ, 0x4, P4 ;  /* 0x00000004ff747807 */ /* 0x000fe40002000000 */
[----:B------:R-:W-:Y:S01]  /*c060*/  SEL R114, R114, RZ, P1 ;  /* 0x000000ff72727207 */ /* 0x000fe20000800000 */
[----:B------:R1:W-:Y:S01]  /*c070*/  STL.64 [R1+0x448], R6 ;  /* 0x0004480601007387 */ /* 0x0003e20000100a00 */
[----:B------:R-:W-:Y:S02]  /*c080*/  ISETP.GE.AND P6, PT, R11, UR4, PT ;  /* 0x000000040b007c0c */ /* 0x000fe4000bfc6270 */
[----:B------:R-:W-:Y:S01]  /*c090*/  ISETP.NE.U32.AND P4, PT, R115, RZ, PT ;  /* 0x000000ff7300720c */ /* 0x000fe20003f85070 */
[----:B------:R2:W-:Y:S01]  /*c0a0*/  LDGSTS.E [R249+0x5a000], desc[UR16][R4.64], P0 ;  /* 0x5a00000004f97fae */ /* 0x0005e20008121850 */
[----:B------:R-:W-:-:S02]  /*c0b0*/  LOP3.LUT R11, R3, 0x4, RZ, 0xfc, !PT ;  /* 0x00000004030b7812 */ /* 0x000fc400078efcff */
[----:B------:R-:W-:Y:S01]  /*c0c0*/  ISETP.NE.U32.AND P3, PT, R114, RZ, PT ;  /* 0x000000ff7200720c */ /* 0x000fe20003f65070 */
[----:B------:R2:W-:Y:S01]  /*c0d0*/  STL.64 [R1+0x3d0], R4 ;  /* 0x0003d00401007387 */ /* 0x0005e20000100a00 */
[----:B------:R-:W-:Y:S02]  /*c0e0*/  SEL R114, RZ, 0x4, P6 ;  /* 0x00000004ff727807 */ /* 0x000fe40003000000 */
[----:B------:R-:W-:Y:S02]  /*c0f0*/  SEL R115, R116, RZ, P1 ;  /* 0x000000ff74737207 */ /* 0x000fe40000800000 */
[----:B------:R-:W-:Y:S01]  /*c100*/  ISETP.GE.AND P6, PT, R11, UR4, PT ;  /* 0x000000040b007c0c */ /* 0x000fe2000bfc6270 */
[----:B-1----:R-:W-:Y:S01]  /*c110*/  IMAD.WIDE R6, R152, 0x4, R184 ;  /* 0x0000000498067825 */ /* 0x002fe200078e02b8 */
[----:B------:R-:W-:Y:S02]  /*c120*/  ISETP.NE.U32.AND P0, PT, R115, RZ, PT ;  /* 0x000000ff7300720c */ /* 0x000fe40003f05070 */
[----:B------:R-:W-:Y:S01]  /*c130*/  SEL R114, R114, RZ, P1 ;  /* 0x000000ff72727207 */ /* 0x000fe20000800000 */
[----:B--2---:R-:W-:Y:S01]  /*c140*/  IMAD.WIDE R4, R152, 0x4, R148 ;  /* 0x0000000498047825 */ /* 0x004fe200078e0294 */
[----:B------:R-:W-:-:S02]  /*c150*/  LOP3.LUT R149, R3, 0x6, RZ, 0xfc, !PT ;  /* 0x0000000603957812 */ /* 0x000fc400078efcff */
[----:B------:R-:W-:Y:S02]  /*c160*/  SEL R115, RZ, 0x4, P6 ;  /* 0x00000004ff737807 */ /* 0x000fe40003000000 */
[----:B------:R1:W-:Y:S01]  /*c170*/  STL.64 [R1+0x3c8], R4 ;  /* 0x0003c80401007387 */ /* 0x0003e20000100a00 */
[----:B------:R-:W-:-:S03]  /*c180*/  LOP3.LUT R11, R3, 0x24, RZ, 0xfc, !PT ;  /* 0x00000024030b7812 */ /* 0x000fc600078efcff */
[----:B------:R1:W-:Y:S01]  /*c190*/  LDGSTS.E [R249+0x5a008], desc[UR16][R4.64], P2 ;  /* 0x5a00800004f97fae */ /* 0x0003e20009121850 */
[----:B------:R-:W-:Y:S02]  /*c1a0*/  ISETP.NE.U32.AND P2, PT, R114, RZ, PT ;  /* 0x000000ff7200720c */ /* 0x000fe40003f45070 */
[----:B------:R-:W-:Y:S01]  /*c1b0*/  ISETP.GE.AND P6, PT, R149, UR4, PT ;  /* 0x0000000495007c0c */ /* 0x000fe2000bfc6270 */
[----:B------:R2:W-:Y:S01]  /*c1c0*/  LDGSTS.E [R249+0x5c000], desc[UR16][R6.64], P4 ;  /* 0x5c00000006f97fae */ /* 0x0005e2000a121850 */
[----:B------:R-:W-:Y:S02]  /*c1d0*/  SEL R114, R115, RZ, P1 ;  /* 0x000000ff73727207 */ /* 0x000fe40000800000 */
[----:B------:R-:W-:Y:S01]  /*c1e0*/  ISETP.GE.AND P4, PT, R11, UR4, PT ;  /* 0x000000040b007c0c */ /* 0x000fe2000bf86270 */
[----:B-1----:R-:W-:Y:S01]  /*c1f0*/  IMAD.WIDE R4, R152, 0x4, R186 ;  /* 0x0000000498047825 */ /* 0x002fe200078e02ba */
[----:B------:R-:W-:Y:S02]  /*c200*/  LOP3.LUT R10, R3, 0x26, RZ, 0xfc, !PT ;  /* 0x00000026030a7812 */ /* 0x000fe400078efcff */
[----:B------:R-:W-:-:S02]  /*c210*/  SEL R115, RZ, 0x4, P6 ;  /* 0x00000004ff737807 */ /* 0x000fc40003000000 */
[----:B------:R1:W-:Y:S01]  /*c220*/  LDGSTS.E [R249+0x5c008], desc[UR16][R4.64], P3 ;  /* 0x5c00800004f97fae */ /* 0x0003e20009921850 */
[----:B------:R-:W-:Y:S02]  /*c230*/  ISETP.NE.U32.AND P3, PT, R114, RZ, PT ;  /* 0x000000ff7200720c */ /* 0x000fe40003f65070 */
[----:B------:R-:W-:Y:S01]  /*c240*/  SEL R114, RZ, 0x4, P4 ;  /* 0x00000004ff727807 */ /* 0x000fe20002000000 */
[----:B------:R2:W-:Y:S01]  /*c250*/  STL.64 [R1+0x358], R6 ;  /* 0x0003580601007387 */ /* 0x0005e20000100a00 */
[----:B------:R-:W-:Y:S02]  /*c260*/  LOP3.LUT R11, R3, 0x44, RZ, 0xfc, !PT ;  /* 0x00000044030b7812 */ /* 0x000fe400078efcff */
[----:B------:R-:W-:Y:S02]  /*c270*/  ISETP.GE.AND P6, PT, R10, UR4, PT ;  /* 0x000000040a007c0c */ /* 0x000fe4000bfc6270 */
[----:B------:R-:W-:Y:S01]  /*c280*/  SEL R115, R115, RZ, P1 ;  /* 0x000000ff73737207 */ /* 0x000fe20000800000 */
[----:B------:R1:W-:Y:S01]  /*c290*/  STL.64 [R1+0x350], R4 ;  /* 0x0003500401007387 */ /* 0x0003e20000100a00 */
[----:B------:R-:W-:-:S02]  /*c2a0*/  SEL R114, R114, RZ, P1 ;  /* 0x000000ff72727207 */ /* 0x000fc40000800000 */
[----:B------:R-:W-:Y:S01]  /*c2b0*/  ISETP.GE.AND P4, PT, R11, UR4, PT ;  /* 0x000000040b007c0c */ /* 0x000fe2000bf86270 */
[C---:B--2---:R-:W-:Y:S01]  /*c2c0*/  IMAD.WIDE R6, R152.reuse, 0x4, R212 ;  /* 0x0000000498067825 */ /* 0x044fe200078e02d4 */
[----:B------:R-:W-:Y:S02]  /*c2d0*/  SEL R116, RZ, 0x4, P6 ;  /* 0x00000004ff747807 */ /* 0x000fe40003000000 */
[----:B------:R-:W-:Y:S02]  /*c2e0*/  ISETP.NE.U32.AND P6, PT, R115, RZ, PT ;  /* 0x000000ff7300720c */ /* 0x000fe40003fc5070 */
[----:B------:R-:W-:Y:S01]  /*c2f0*/  LOP3.LUT R11, R3, 0x46, RZ, 0xfc, !PT ;  /* 0x00000046030b7812 */ /* 0x000fe200078efcff */
[----:B-1----:R-:W-:Y:S01]  /*c300*/  IMAD.WIDE R4, R152, 0x4, R214 ;  /* 0x0000000498047825 */ /* 0x002fe200078e02d6 */
[----:B------:R1:W-:Y:S01]  /*c310*/  LDGSTS.E [R249+0x5e000], desc[UR16][R6.64], P0 ;  /* 0x5e00000006f97fae */ /* 0x0003e20008121850 */
[----:B------:R-:W-:Y:S02]  /*c320*/  ISETP.NE.U32.AND P0, PT, R114, RZ, PT ;  /* 0x000000ff7200720c */ /* 0x000fe40003f05070 */
[----:B------:R-:W-:Y:S01]  /*c330*/  SEL R114, RZ, 0x4, P4 ;  /* 0x00000004ff727807 */ /* 0x000fe20002000000 */
[----:B------:R1:W-:Y:S01]  /*c340*/  STL.64 [R1+0x2f8], R6 ;  /* 0x0002f80601007387 */ /* 0x0003e20000100a00 */
[----:B------:R-:W-:-:S02]  /*c350*/  SEL R115, R116, RZ, P1 ;  /* 0x000000ff74737207 */ /* 0x000fc40000800000 */
[----:B------:R-:W-:Y:S01]  /*c360*/  ISETP.GE.AND P4, PT, R11, UR4, PT ;  /* 0x000000040b007c0c */ /* 0x000fe2000bf86270 */
[----:B------:R2:W-:Y:S01]  /*c370*/  STL.64 [R1+0x2f0], R4 ;  /* 0x0002f00401007387 */ /* 0x0005e20000100a00 */
[----:B------:R-:W-:-:S03]  /*c380*/  LOP3.LUT R11, R3, 0x64, RZ, 0xfc, !PT ;  /* 0x00000064030b7812 */ /* 0x000fc600078efcff */
[----:B------:R2:W-:Y:S01]  /*c390*/  LDGSTS.E [R249+0x5e008], desc[UR16][R4.64], P2 ;  /* 0x5e00800004f97fae */ /* 0x0005e20009121850 */
[----:B------:R-:W-:Y:S02]  /*c3a0*/  ISETP.NE.U32.AND P2, PT, R115, RZ, PT ;  /* 0x000000ff7300720c */ /* 0x000fe40003f45070 */
[----:B------:R-:W-:Y:S01]  /*c3b0*/  SEL R114, R114, RZ, P1 ;  /* 0x000000ff72727207 */ /* 0x000fe20000800000 */
[C---:B-1----:R-:W-:Y:S01]  /*c3c0*/  IMAD.WIDE R6, R152.reuse, 0x4, R120 ;  /* 0x0000000498067825 */ /* 0x042fe200078e0278 */
[----:B------:R-:W-:Y:S02]  /*c3d0*/  SEL R115, RZ, 0x4, P4 ;  /* 0x00000004ff737807 */ /* 0x000fe40002000000 */
[----:B------:R-:W-:Y:S01]  /*c3e0*/  ISETP.GE.AND P4, PT, R11, UR4, PT ;  /* 0x000000040b007c0c */ /* 0x000fe2000bf86270 */
[----:B--2---:R-:W-:Y:S01]  /*c3f0*/  IMAD.WIDE R4, R152, 0x4, R118 ;  /* 0x0000000498047825 */ /* 0x004fe200078e0276 */
[----:B------:R-:W-:-:S04]  /*c400*/  LOP3.LUT R11, R3, 0x66, RZ, 0xfc, !PT ;  /* 0x00000066030b7812 */ /* 0x000fc800078efcff */
[----:B------:R1:W-:Y:S04]  /*c410*/  STL.64 [R1+0x440], R4 ;  /* 0x0004400401007387 */ /* 0x0003e80000100a00 */
[----:B------:R1:W-:Y:S01]  /*c420*/  LDGSTS.E [R248+0x58000], desc[UR16][R4.64], P3 ;  /* 0x5800000004f87fae */ /* 0x0003e20009921850 */
[----:B------:R-:W-:Y:S02]  /*c430*/  ISETP.NE.U32.AND P3, PT, R114, RZ, PT ;  /* 0x000000ff7200720c */ /* 0x000fe40003f65070 */
[----:B------:R-:W-:Y:S01]  /*c440*/  SEL R114, R115, RZ, P1 ;  /* 0x000000ff73727207 */ /* 0x000fe20000800000 */
[----:B------:R2:W-:Y:S01]  /*c450*/  LDGSTS.E [R248+0x58008], desc[UR16][R6.64], P6 ;  /* 0x5800800006f87fae */ /* 0x0005e2000b121850 */
[----:B------:R-:W-:Y:S02]  /*c460*/  ISETP.GE.AND P6, PT, R11, UR4, PT ;  /* 0x000000040b007c0c */ /* 0x000fe4000bfc6270 */
[C---:B------:R-:W-:Y:S01]  /*c470*/  LOP3.LUT R10, R3.reuse, 0x8, RZ, 0xfc, !PT ;  /* 0x00000008030a7812 */ /* 0x040fe200078efcff */
[----:B-1----:R-:W-:Y:S01]  /*c480*/  IMAD.WIDE R4, R152, 0x4, R154 ;  /* 0x0000000498047825 */ /* 0x002fe200078e029a */
[----:B------:R-:W-:Y:S01]  /*c490*/  SEL R115, RZ, 0x4, P4 ;  /* 0x00000004ff737807 */ /* 0x000fe20002000000 */
[----:B------:R2:W-:Y:S01]  /*c4a0*/  STL.64 [R1+0x438], R6 ;  /* 0x0004380601007387 */ /* 0x0005e20000100a00 */
[----:B------:R-:W-:-:S03]  /*c4b0*/  LOP3.LUT R11, R3, 0xa, RZ, 0xfc, !PT ;  /* 0x0000000a030b7812 */ /* 0x000fc600078efcff */
[----:B------:R1:W-:Y:S01]  /*c4c0*/  LDGSTS.E [R248+0x5a000], desc[UR16][R4.64], P0 ;  /* 0x5a00000004f87fae */ /* 0x0003e20008121850 */
[----:B------:R-:W-:Y:S02]  /*c4d0*/  ISETP.NE.U32.AND P0, PT, R114, RZ, PT ;  /* 0x000000ff7200720c */ /* 0x000fe40003f05070 */
[----:B------:R-:W-:Y:S02]  /*c4e0*/  SEL R114, RZ, 0x4, P6 ;  /* 0x00000004ff727807 */ /* 0x000fe40003000000 */
[----:B------:R-:W-:Y:S02]  /*c4f0*/  ISETP.GE.AND P4, PT, R10, UR4, PT ;  /* 0x000000040a007c0c */ /* 0x000fe4000bf86270 */
[----:B------:R-:W-:Y:S01]  /*c500*/  SEL R115, R115, RZ, P1 ;  /* 0x000000ff73737207 */ /* 0x000fe20000800000 */
[----:B--2---:R-:W-:Y:S01]  /*c510*/  IMAD.WIDE R6, R152, 0x4, R158 ;  /* 0x0000000498067825 */ /* 0x004fe200078e029e */
[----:B------:R1:W-:Y:S01]  /*c520*/  STL.64 [R1+0x3c0], R4 ;  /* 0x0003c00401007387 */ /* 0x0003e20000100a00 */
[----:B------:R-:W-:-:S02]  /*c530*/  SEL R114, R114, RZ, P1 ;  /* 0x000000ff72727207 */ /* 0x000fc40000800000 */
[----:B------:R-:W-:Y:S01]  /*c540*/  ISETP.GE.AND P6, PT, R11, UR4, PT ;  /* 0x000000040b007c0c */ /* 0x000fe2000bfc6270 */
[----:B------:R2:W-:Y:S01]  /*c550*/  LDGSTS.E [R248+0x5a008], desc[UR16][R6.64], P2 ;  /* 0x5a00800006f87fae */ /* 0x0005e20009121850 */
[----:B------:R-:W-:Y:S02]  /*c560*/  SEL R116, RZ, 0x4, P4 ;  /* 0x00000004ff747807 */ /* 0x000fe40002000000 */
[----:B------:R-:W-:Y:S02]  /*c570*/  ISETP.NE.U32.AND P4, PT, R115, RZ, PT ;  /* 0x000000ff7300720c */ /* 0x000fe40003f85070 */
[----:B------:R-:W-:Y:S01]  /*c580*/  LOP3.LUT R11, R3, 0x28, RZ, 0xfc, !PT ;  /* 0x00000028030b7812 */ /* 0x000fe200078efcff */
[----:B-1----:R-:W-:Y:S01]  /*c590*/  IMAD.WIDE R4, R152, 0x4, R188 ;  /* 0x0000000498047825 */ /* 0x002fe200078e02bc */
[----:B------:R-:W-:Y:S01]  /*c5a0*/  ISETP.NE.U32.AND P2, PT, R114, RZ, PT ;  /* 0x000000ff7200720c */ /* 0x000fe20003f45070 */
[----:B------:R2:W-:Y:S01]  /*c5b0*/  STL.64 [R1+0x3b8], R6 ;  /* 0x0003b80601007387 */ /* 0x0005e20000100a00 */
[----:B------:R-:W-:-:S02]  /*c5c0*/  SEL R114, RZ, 0x4, P6 ;  /* 0x00000004ff727807 */ /* 0x000fc40003000000 */
[----:B------:R-:W-:Y:S01]  /*c5d0*/  SEL R115, R116, RZ, P1 ;  /* 0x000000ff74737207 */ /* 0x000fe20000800000 */
[----:B------:R1:W-:Y:S01]  /*c5e0*/  STL.64 [R1+0x348], R4 ;  /* 0x0003480401007387 */ /* 0x0003e20000100a00 */
[----:B------:R-:W-:Y:S02]  /*c5f0*/  ISETP.GE.AND P6, PT, R11, UR4, PT ;  /* 0x000000040b007c0c */ /* 0x000fe4000bfc6270 */
[----:B------:R-:W-:Y:S01]  /*c600*/  LOP3.LUT R11, R3, 0x2a, RZ, 0xfc, !PT ;  /* 0x0000002a030b7812 */ /* 0x000fe200078efcff */
[----:B------:R1:W-:Y:S01]  /*c610*/  LDGSTS.E [R248+0x5c000], desc[UR16][R4.64], P3 ;  /* 0x5c00000004f87fae */ /* 0x0003e20009921850 */
[----:B------:R-:W-:Y:S02]  /*c620*/  ISETP.NE.U32.AND P3, PT, R115, RZ, PT ;  /* 0x000000ff7300720c */ /* 0x000fe40003f65070 */
[----:B------:R-:W-:Y:S01]  /*c630*/  SEL R114, R114, RZ, P1 ;  /* 0x000000ff72727207 */ /* 0x000fe20000800000 */
[----:B--2---:R-:W-:Y:S01]  /*c640*/  IMAD.WIDE R6, R152, 0x4, R216 ;  /* 0x0000000498067825 */ /* 0x004fe200078e02d8 */
[----:B------:R-:W-:-:S02]  /*c650*/  SEL R115, RZ, 0x4, P6 ;  /* 0x00000004ff737807 */ /* 0x000fc40003000000 */
[----:B------:R-:W-:Y:S01]  /*c660*/  ISETP.GE.AND P6, PT, R11, UR4, PT ;  /* 0x000000040b007c0c */ /* 0x000fe2000bfc6270 */
[----:B-1----:R-:W-:Y:S01]  /*c670*/  IMAD.WIDE R4, R152, 0x4, R190 ;  /* 0x0000000498047825 */ /* 0x002fe200078e02be */
        /* <DEDUP_REMOVED lines=26> */
[----:B------:R-:W-:Y:S01]  /*c820*/  STL.64 [R1+0x6d8], R248 ;  /* 0x0006d8f801007387 */ /* 0x000fe20000100a00 */
        /* <DEDUP_REMOVED lines=10> */
[C---:B--2---:R-:W-:Y:S01]  /*c8d0*/  IMAD.WIDE R6, R152.reuse, 0x4, R162 ;  /* 0x0000000498067825 */ /* 0x044fe200078e02a2 */
[----:B------:R-:W-:Y:S02]  /*c8e0*/  SEL R115, RZ, 0x4, P4 ;  /* 0x00000004ff737807 */ /* 0x000fe40002000000 */
        /* <DEDUP_REMOVED lines=9> */
[----:B------:R-:W-:Y:S01]  /*c980*/  LOP3.LUT R10, R3, 0x2c, RZ, 0xfc, !PT ;  /* 0x0000002c030a7812 */ /* 0x000fe200078efcff */
[----:B-1----:R-:W-:Y:S01]  /*c990*/  IMAD.WIDE R4, R152, 0x4, R192 ;  /* 0x0000000498047825 */ /* 0x002fe200078e02c0 */
[----:B------:R-:W-:Y:S01]  /*c9a0*/  SEL R115, RZ, 0x4, P4 ;  /* 0x00000004ff737807 */ /* 0x000fe20002000000 */
[----:B------:R2:W-:Y:S01]  /*c9b0*/  STL.64 [R1+0x3a8], R6 ;  /* 0x0003a80601007387 */ /* 0x0005e20000100a00 */
[----:B------:R-:W-:-:S03]  /*c9c0*/  ISETP.GE.AND P4, PT, R10, UR4, PT ;  /* 0x000000040a007c0c */ /* 0x000fc6000bf86270 */
[----:B------:R1:W-:Y:S01]  /*c9d0*/  LDGSTS.E [R247+0x5c000], desc[UR16][R4.64], P3 ;  /* 0x5c00000004f77fae */ /* 0x0003e20009921850 */
[----:B------:R-:W-:Y:S02]  /*c9e0*/  ISETP.NE.U32.AND P3, PT, R114, RZ, PT ;  /* 0x000000ff7200720c */ /* 0x000fe40003f65070 */
[----:B------:R-:W-:Y:S02]  /*c9f0*/  SEL R114, RZ, 0x4, P6 ;  /* 0x00000004ff727807 */ /* 0x000fe40003000000 */
[----:B------:R-:W-:Y:S02]  /*ca00*/  LOP3.LUT R11, R3, 0x2e, RZ, 0xfc, !PT ;  /* 0x0000002e030b7812 */ /* 0x000fe400078efcff */
[----:B------:R-:W-:Y:S01]  /*ca10*/  SEL R115, R115, RZ, P1 ;  /* 0x000000ff73737207 */ /* 0x000fe20000800000 */
[----:B--2---:R-:W-:Y:S01]  /*ca20*/  IMAD.WIDE R6, R152, 0x4, R194 ;  /* 0x0000000498067825 */ /* 0x004fe200078e02c2 */
[----:B------:R1:W-:Y:S01]  /*ca30*/  STL.64 [R1+0x338], R4 ;  /* 0x0003380401007387 */ /* 0x0003e20000100a00 */
[----:B------:R-:W-:-:S02]  /*ca40*/  SEL R116, RZ, 0x4, P4 ;  /* 0x00000004ff747807 */ /* 0x000fc40002000000 */
[----:B------:R-:W-:Y:S01]  /*ca50*/  SEL R114, R114, RZ, P1 ;  /* 0x000000ff72727207 */ /* 0x000fe20000800000 */
[----:B------:R2:W-:Y:S01]  /*ca60*/  LDGSTS.E [R247+0x5c008], desc[UR16][R6.64], P0 ;  /* 0x5c00800006f77fae */ /* 0x0005e20008121850 */
[----:B------:R-:W-:Y:S02]  /*ca70*/  ISETP.GE.AND P6, PT, R11, UR4, PT ;  /* 0x000000040b007c0c */ /* 0x000fe4000bfc6270 */
[----:B------:R-:W-:Y:S02]  /*ca80*/  ISETP.NE.U32.AND P4, PT, R115, RZ, PT ;  /* 0x000000ff7300720c */ /* 0x000fe40003f85070 */
[----:B------:R-:W-:Y:S01]  /*ca90*/  LOP3.LUT R252, R3, 0x4c, RZ, 0xfc, !PT ;  /* 0x0000004c03fc7812 */ /* 0x000fe200078efcff */
[----:B-1----:R-:W-:Y:S01]  /*caa0*/  IMAD.WIDE R4, R152, 0x4, R220 ;  /* 0x0000000498047825 */ /* 0x002fe200078e02dc */
[----:B------:R2:W-:Y:S01]  /*cab0*/  STL.64 [R1+0x330], R6 ;  /* 0x0003300601007387 */ /* 0x0005e20000100a00 */
[----:B------:R-:W-:Y:S02]  /*cac0*/  ISETP.NE.U32.AND P0, PT, R114, RZ, PT ;  /* 0x000000ff7200720c */ /* 0x000fe40003f05070 */
[----:B------:R-:W-:Y:S01]  /*cad0*/  SEL R114, RZ, 0x4, P6 ;  /* 0x00000004ff727807 */ /* 0x000fe20003000000 */
[----:B------:R1:W-:Y:S01]  /*cae0*/  STL.64 [R1+0x2d8], R4 ;  /* 0x0002d80401007387 */ /* 0x0003e20000100a00 */
[----:B------:R-:W-:-:S02]  /*caf0*/  SEL R115, R116, RZ, P1 ;  /* 0x000000ff74737207 */ /* 0x000fc40000800000 */
[----:B------:R-:W-:Y:S01]  /*cb00*/  ISETP.GE.AND P6, PT, R252, UR4, PT ;  /* 0x00000004fc007c0c */ /* 0x000fe2000bfc6270 */
[----:B------:R1:W-:Y:S01]  /*cb10*/  LDGSTS.E [R247+0x5e000], desc[UR16][R4.64], P2 ;  /* 0x5e00000004f77fae */ /* 0x0003e20009121850 */
[----:B------:R-:W-:Y:S02]  /*cb20*/  ISETP.NE.U32.AND P2, PT, R115, RZ, PT ;  /* 0x000000ff7300720c */ /* 0x000fe40003f45070 */
[----:B------:R-:W-:Y:S01]  /*cb30*/  SEL R114, R114, RZ, P1 ;  /* 0x000000ff72727207 */ /* 0x000fe20000800000 */
[C---:B--2---:R-:W-:Y:S01]  /*cb40*/  IMAD.WIDE R6, R152.reuse, 0x4, R126 ;  /* 0x0000000498067825 */ /* 0x044fe200078e027e */
[C---:B------:R-:W-:Y:S02]  /*cb50*/  LOP3.LUT R11, R3.reuse, 0x4e, RZ, 0xfc, !PT ;  /* 0x0000004e030b7812 */ /* 0x040fe400078efcff */
[----:B------:R-:W-:Y:S01]  /*cb60*/  SEL R115, RZ, 0x4, P6 ;  /* 0x00000004ff737807 */ /* 0x000fe20003000000 */
[----:B-1----:R-:W-:Y:S01]  /*cb70*/  IMAD.WIDE R4, R152, 0x4, R222 ;  /* 0x0000000498047825 */ /* 0x002fe200078e02de */
[----:B------:R-:W-:-:S02]  /*cb80*/  LOP3.LUT R124, R3, 0x6c, RZ, 0xfc, !PT ;  /* 0x0000006c037c7812 */ /* 0x000fc400078efcff */
[----:B------:R-:W-:Y:S02]  /*cb90*/  ISETP.GE.AND P6, PT, R11, UR4, PT ;  /* 0x000000040b007c0c */ /* 0x000fe4000bfc6270 */
[----:B------:R1:W-:Y:S04]  /*cba0*/  STL.64 [R1+0x2d0], R4 ;  /* 0x0002d00401007387 */ /* 0x0003e80000100a00 */
[----:B------:R1:W-:Y:S01]  /*cbb0*/  LDGSTS.E [R247+0x5e008], desc[UR16][R4.64], P3 ;  /* 0x5e00800004f77fae */ /* 0x0003e20009921850 */
[----:B------:R-:W-:Y:S02]  /*cbc0*/  ISETP.NE.U32.AND P3, PT, R114, RZ, PT ;  /* 0x000000ff7200720c */ /* 0x000fe40003f65070 */
[----:B------:R-:W-:Y:S01]  /*cbd0*/  SEL R114, R115, RZ, P1 ;  /* 0x000000ff73727207 */ /* 0x000fe20000800000 */
[----:B------:R2:W-:Y:S01]  /*cbe0*/  LDGSTS.E [R244+0x58000], desc[UR16][R6.64], P4 ;  /* 0x5800000006f47fae */ /* 0x0005e2000a121850 */
[----:B------:R-:W-:-:S02]  /*cbf0*/  ISETP.GE.AND P4, PT, R124, UR4, PT ;  /* 0x000000047c007c0c */ /* 0x000fc4000bf86270 */
[C---:B------:R-:W-:Y:S01]  /*cc00*/  LOP3.LUT R125, R3.reuse, 0x6e, RZ, 0xfc, !PT ;  /* 0x0000006e037d7812 */ /* 0x040fe200078efcff */
[----:B-1----:R-:W-:Y:S01]  /*cc10*/  IMAD.WIDE R4, R152, 0x4, R128 ;  /* 0x0000000498047825 */ /* 0x002fe200078e0280 */
[----:B------:R-:W-:Y:S01]  /*cc20*/  SEL R115, RZ, 0x4, P6 ;  /* 0x00000004ff737807 */ /* 0x000fe20003000000 */
[----:B------:R-:W-:Y:S01]  /*cc30*/  STL.64 [R1+0x6e0], R246 ;  /* 0x0006e0f601007387 */ /* 0x000fe20000100a00 */
[----:B------:R-:W-:-:S03]  /*cc40*/  LOP3.LUT R126, R3, 0x10, RZ, 0xfc, !PT ;  /* 0x00000010037e7812 */ /* 0x000fc600078efcff */
[----:B------:R1:W-:Y:S01]  /*cc50*/  LDGSTS.E [R244+0x58008], desc[UR16][R4.64], P0 ;  /* 0x5800800004f47fae */ /* 0x0003e20008121850 */
[----:B------:R-:W-:Y:S02]  /*cc60*/  ISETP.NE.U32.AND P0, PT, R114, RZ, PT ;  /* 0x000000ff7200720c */ /* 0x000fe40003f05070 */
[----:B------:R-:W-:Y:S01]  /*cc70*/  SEL R114, RZ, 0x4, P4 ;  /* 0x00000004ff727807 */ /* 0x000fe20002000000 */
[----:B------:R2:W-:Y:S01]  /*cc80*/  STL.64 [R1+0x420], R6 ;  /* 0x0004200601007387 */ /* 0x0005e20000100a00 */
[----:B------:R-:W-:Y:S02]  /*cc90*/  ISETP.GE.AND P6, PT, R125, UR4, PT ;  /* 0x000000047d007c0c */ /* 0x000fe4000bfc6270 */
[----:B------:R-:W-:Y:S01]  /*cca0*/  SEL R115, R115, RZ, P1 ;  /* 0x000000ff73737207 */ /* 0x000fe20000800000 */
[----:B------:R1:W-:Y:S01]  /*ccb0*/  STL.64 [R1+0x418], R4 ;  /* 0x0004180401007387 */ /* 0x0003e20000100a00 */
[----:B------:R-:W-:Y:S02]  /*ccc0*/  SEL R114, R114, RZ, P1 ;  /* 0x000000ff72727207 */ /* 0x000fe40000800000 */
[----:B------:R-:W-:-:S02]  /*ccd0*/  ISETP.GE.AND P4, PT, R126, UR4, PT ;  /* 0x000000047e007c0c */ /* 0x000fc4000bf86270 */
[----:B------:R-:W-:Y:S01]  /*cce0*/  SEL R116, RZ, 0x4, P6 ;  /* 0x00000004ff747807 */ /* 0x000fe20003000000 */
[C---:B--2---:R-:W-:Y:S01]  /*ccf0*/  IMAD.WIDE R6, R152.reuse, 0x4, R164 ;  /* 0x0000000498067825 */ /* 0x044fe200078e02a4 */
[----:B------:R-:W-:Y:S02]  /*cd00*/  ISETP.NE.U32.AND P6, PT, R115, RZ, PT ;  /* 0x000000ff7300720c */ /* 0x000fe40003fc5070 */
[----:B------:R-:W-:Y:S01]  /*cd10*/  LOP3.LUT R127, R3, 0x12, RZ, 0xfc, !PT ;  /* 0x00000012037f7812 */ /* 0x000fe200078efcff */
[----:B-1----:R-:W-:Y:S01]  /*cd20*/  IMAD.WIDE R4, R152, 0x4, R166 ;  /* 0x0000000498047825 */ /* 0x002fe200078e02a6 */
[----:B------:R1:W-:Y:S01]  /*cd30*/  LDGSTS.E [R244+0x5a000], desc[UR16][R6.64], P2 ;  /* 0x5a00000006f47fae */ /* 0x0003e20009121850 */
[----:B------:R-:W-:Y:S02]  /*cd40*/  ISETP.NE.U32.AND P2, PT, R114, RZ, PT ;  /* 0x000000ff7200720c */ /* 0x000fe40003f45070 */
[----:B------:R-:W-:Y:S01]  /*cd50*/  SEL R114, RZ, 0x4, P4 ;  /* 0x00000004ff727807 */ /* 0x000fe20002000000 */
[----:B------:R-:W-:Y:S01]  /*cd60*/  STL.64 [R1+0x6e8], R124 ;  /* 0x0006e87c01007387 */ /* 0x000fe20000100a00 */
[----:B------:R-:W-:-:S02]  /*cd70*/  SEL R115, R116, RZ, P1 ;  /* 0x000000ff74737207 */ /* 0x000fc40000800000 */
[----:B------:R-:W-:Y:S01]  /*cd80*/  ISETP.GE.AND P4, PT, R127, UR4, PT ;  /* 0x000000047f007c0c */ /* 0x000fe2000bf86270 */
[----:B------:R1:W-:Y:S01]  /*cd90*/  STL.64 [R1+0x3a0], R6 ;  /* 0x0003a00601007387 */ /* 0x0003e20000100a00 */
[----:B------:R-:W-:-:S03]  /*cda0*/  LOP3.LUT R11, R3, 0x30, RZ, 0xfc, !PT ;  /* 0x00000030030b7812 */ /* 0x000fc600078efcff */
[----:B------:R2:W-:Y:S04]  /*cdb0*/  STL.64 [R1+0x398], R4 ;  /* 0x0003980401007387 */ /* 0x0005e80000100a00 */
[----:B------:R2:W-:Y:S01]  /*cdc0*/  LDGSTS.E [R244+0x5a008], desc[UR16][R4.64], P3 ;  /* 0x5a00800004f47fae */ /* 0x0005e20009921850 */
[----:B------:R-:W-:Y:S02]  /*cdd0*/  ISETP.NE.U32.AND P3, PT, R115, RZ, PT ;  /* 0x000000ff7300720c */ /* 0x000fe40003f65070 */
[----:B------:R-:W-:Y:S01]  /*cde0*/  SEL R115, RZ, 0x4, P4 ;  /* 0x00000004ff737807 */ /* 0x000fe20002000000 */
[----:B-1----:R-:W-:Y:S01]  /*cdf0*/  IMAD.WIDE R6, R152, 0x4, R198 ;  /* 0x0000000498067825 */ /* 0x002fe200078e02c6 */
[----:B------:R-:W-:Y:S01]  /*ce00*/  SEL R114, R114, RZ, P1 ;  /* 0x000000ff72727207 */ /* 0x000fe20000800000 */
[----:B------:R-:W-:Y:S01]  /*ce10*/  STL.64 [R1+0x6f0], R126 ;  /* 0x0006f07e01007387 */ /* 0x000fe20000100a00 */
        /* <DEDUP_REMOVED lines=57> */
[----:B------:R-:W-:Y:S01]  /*d1b0*/  ISETP.GE.AND P6, PT, R10, UR4, PT ;  /* 0x000000040a007c0c */ /* 0x000fe2000bfc6270 */
[----:B------:R-:W-:Y:S01]  /*d1c0*/  STL.64 [R1+0x6f8], R122 ;  /* 0x0006f87a01007387 */ /* 0x000fe20000100a00 */
[----:B------:R-:W-:Y:S01]  /*d1d0*/  SEL R115, R115, RZ, P1 ;  /* 0x000000ff73737207 */ /* 0x000fe20000800000 */
[----:B--2---:R-:W-:Y:S01]  /*d1e0*/  IMAD.WIDE R6, R152, 0x4, R200 ;  /* 0x0000000498067825 */ /* 0x004fe200078e02c8 */
[----:B------:R-:W-:Y:S01]  /*d1f0*/  SEL R114, R114, RZ, P1 ;  /* 0x000000ff72727207 */ /* 0x000fe20000800000 */
[----:B------:R1:W-:Y:S01]  /*d200*/  STL.64 [R1+0x388], R4 ;  /* 0x0003880401007387 */ /* 0x0003e20000100a00 */
[----:B------:R-:W-:-:S02]  /*d210*/  ISETP.GE.AND P4, PT, R11, UR4, PT ;  /* 0x000000040b007c0c */ /* 0x000fc4000bf86270 */
[----:B------:R-:W-:Y:S01]  /*d220*/  SEL R116, RZ, 0x4, P6 ;  /* 0x00000004ff747807 */ /* 0x000fe20003000000 */
[----:B------:R2:W-:Y:S01]  /*d230*/  LDGSTS.E [R243+0x5c000], desc[UR16][R6.64], P0 ;  /* 0x5c00000006f37fae */ /* 0x0005e20008121850 */
[----:B------:R-:W-:Y:S02]  /*d240*/  ISETP.NE.U32.AND P6, PT, R115, RZ, PT ;  /* 0x000000ff7300720c */ /* 0x000fe40003fc5070 */
[----:B------:R-:W-:Y:S01]  /*d250*/  LOP3.LUT R11, R3, 0x36, RZ, 0xfc, !PT ;  /* 0x00000036030b7812 */ /* 0x000fe200078efcff */
[----:B------:R2:W-:Y:S01]  /*d260*/  STL.64 [R1+0x318], R6 ;  /* 0x0003180601007387 */ /* 0x0005e20000100a00 */
[----:B------:R-:W-:Y:S01]  /*d270*/  ISETP.NE.U32.AND P0, PT, R114, RZ, PT ;  /* 0x000000ff7200720c */ /* 0x000fe20003f05070 */
[----:B-1----:R-:W-:Y:S01]  /*d280*/  IMAD.WIDE R4, R152, 0x4, R202 ;  /* 0x0000000498047825 */ /* 0x002fe200078e02ca */
[----:B------:R-:W-:Y:S02]  /*d290*/  SEL R114, RZ, 0x4, P4 ;  /* 0x00000004ff727807 */ /* 0x000fe40002000000 */
[----:B------:R-:W-:-:S02]  /*d2a0*/  SEL R115, R116, RZ, P1 ;  /* 0x000000ff74737207 */ /* 0x000fc40000800000 */
[----:B------:R1:W-:Y:S01]  /*d2b0*/  STL.64 [R1+0x310], R4 ;  /* 0x0003100401007387 */ /* 0x0003e20000100a00 */
[----:B------:R-:W-:Y:S02]  /*d2c0*/  ISETP.GE.AND P4, PT, R11, UR4, PT ;  /* 0x000000040b007c0c */ /* 0x000fe4000bf86270 */
[----:B------:R-:W-:Y:S01]  /*d2d0*/  LOP3.LUT R11, R3, 0x54, RZ, 0xfc, !PT ;  /* 0x00000054030b7812 */ /* 0x000fe200078efcff */
[----:B------:R1:W-:Y:S01]  /*d2e0*/  LDGSTS.E [R243+0x5c008], desc[UR16][R4.64], P2 ;  /* 0x5c00800004f37fae */ /* 0x0003e20009121850 */
[----:B------:R-:W-:Y:S01]  /*d2f0*/  ISETP.NE.U32.AND P2, PT, R115, RZ, PT ;  /* 0x000000ff7300720c */ /* 0x000fe20003f45070 */
[----:B--2---:R-:W-:Y:S01]  /*d300*/  IMAD.WIDE R6, R152, 0x4, R230 ;  /* 0x0000000498067825 */ /* 0x004fe200078e02e6 */
[----:B------:R-:W-:Y:S02]  /*d310*/  SEL R114, R114, RZ, P1 ;  /* 0x000000ff72727207 */ /* 0x000fe40000800000 */
        /* <DEDUP_REMOVED lines=79> */
[C---:B--2---:R-:W-:Y:S01]  /*d810*/  IMAD.WIDE R6, R152.reuse, 0x4, R140 ;  /* 0x0000000498067825 */ /* 0x044fe200078e028c */
[----:B------:R-:W-:Y:S01]  /*d820*/  SEL R115, RZ, 0x4, P4 ;  /* 0x00000004ff737807 */ /* 0x000fe20002000000 */
[----:B------:R-:W-:Y:S01]  /*d830*/  STL.64 [R1+0x708], R242 ;  /* 0x000708f201007387 */ /* 0x000fe20000100a00 */
        /* <DEDUP_REMOVED lines=12> */
[----:B------:R2:W-:Y:S04]  /*d900*/  STL.64 [R1+0x3e8], R6 ;  /* 0x0003e80601007387 */ /* 0x0005e80000100a00 */
[----:B------:R1:W-:Y:S01]  /*d910*/  LDGSTS.E [R241+0x5a000], desc[UR16][R4.64], P3 ;  /* 0x5a00000004f17fae */ /* 0x0003e20009921850 */
[----:B------:R-:W-:-:S02]  /*d920*/  ISETP.NE.U32.AND P3, PT, R114, RZ, PT ;  /* 0x000000ff7200720c */ /* 0x000fc40003f65070 */
[----:B------:R-:W-:Y:S01]  /*d930*/  SEL R114, RZ, 0x4, P6 ;  /* 0x00000004ff727807 */ /* 0x000fe20003000000 */
[----:B------:R1:W-:Y:S01]  /*d940*/  STL.64 [R1+0x370], R4 ;  /* 0x0003700401007387 */ /* 0x0003e20000100a00 */
[----:B------:R-:W-:Y:S02]  /*d950*/  LOP3.LUT R230, R3, 0x1e, RZ, 0xfc, !PT ;  /* 0x0000001e03e67812 */ /* 0x000fe400078efcff */
[----:B------:R-:W-:Y:S01]  /*d960*/  ISETP.GE.AND P4, PT, R232, UR4, PT ;  /* 0x00000004e8007c0c */ /* 0x000fe2000bf86270 */
[----:B--2---:R-:W-:Y:S01]  /*d970*/  IMAD.WIDE R6, R152, 0x4, R178 ;  /* 0x0000000498067825 */ /* 0x004fe200078e02b2 */
[----:B------:R-:W-:Y:S02]  /*d980*/  SEL R115, R115, RZ, P1 ;  /* 0x000000ff73737207 */ /* 0x000fe40000800000 */
[----:B------:R-:W-:Y:S01]  /*d990*/  SEL R114, R114, RZ, P1 ;  /* 0x000000ff72727207 */ /* 0x000fe20000800000 */
[----:B------:R-:W-:Y:S01]  /*d9a0*/  STL [R1+0x710], R230 ;  /* 0x000710e601007387 */ /* 0x000fe20000100800 */
[----:B------:R-:W-:Y:S01]  /*d9b0*/  SEL R116, RZ, 0x4, P4 ;  /* 0x00000004ff747807 */ /* 0x000fe20002000000 */
[----:B-1----:R-:W-:-:S02]  /*d9c0*/  IMAD.WIDE R4, R152, 0x4, R208 ;  /* 0x0000000498047825 */ /* 0x002fc400078e02d0 */
[----:B------:R1:W-:Y:S01]  /*d9d0*/  LDGSTS.E [R241+0x5a008], desc[UR16][R6.64], P0 ;  /* 0x5a00800006f17fae */ /* 0x0003e20008121850 */
[----:B------:R-:W-:Y:S02]  /*d9e0*/  ISETP.NE.U32.AND P4, PT, R115, RZ, PT ;  /* 0x000000ff7300720c */ /* 0x000fe40003f85070 */
[----:B------:R-:W-:Y:S01]  /*d9f0*/  ISETP.NE.U32.AND P0, PT, R114, RZ, PT ;  /* 0x000000ff7200720c */ /* 0x000fe20003f05070 */
[----:B------:R1:W-:Y:S01]  /*da00*/  STL.64 [R1+0x368], R6 ;  /* 0x0003680601007387 */ /* 0x0003e20000100a00 */
[----:B------:R-:W-:-:S03]  /*da10*/  LOP3.LUT R224, R3, 0x3c, RZ, 0xfc, !PT ;  /* 0x0000003c03e07812 */ /* 0x000fc600078efcff */
[----:B------:R2:W-:Y:S04]  /*da20*/  STL.64 [R1+0x298], R4 ;  /* 0x0002980401007387 */ /* 0x0005e80000100a00 */
[----:B------:R2:W-:Y:S01]  /*da30*/  LDGSTS.E [R241+0x5c000], desc[UR16][R4.64], P2 ;  /* 0x5c00000004f17fae */ /* 0x0005e20009121850 */
[----:B------:R-:W-:-:S03]  /*da40*/  LOP3.LUT R233, R3, 0x3e, RZ, 0xfc, !PT ;  /* 0x0000003e03e97812 */ /* 0x000fc600078efcff */
[----:B------:R-:W-:Y:S01]  /*da50*/  STL.64 [R1+0x718], R224 ;  /* 0x000718e001007387 */ /* 0x000fe20000100a00 */
[----:B-1----:R-:W-:-:S04]  /*da60*/  IMAD.WIDE R6, R152, 0x4, R236 ;  /* 0x0000000498067825 */ /* 0x002fc800078e02ec */
[----:B--2---:R-:W-:-:S05]  /*da70*/  IMAD.WIDE R4, R152, 0x4, R210 ;  /* 0x0000000498047825 */ /* 0x004fca00078e02d2 */
[----:B------:R1:W-:Y:S04]  /*da80*/  STL.64 [R1+0x290], R4 ;  /* 0x0002900401007387 */ /* 0x0003e80000100a00 */
[----:B------:R1:W-:Y:S01]  /*da90*/  LDGSTS.E [R241+0x5c008], desc[UR16][R4.64], P3 ;  /* 0x5c00800004f17fae */ /* 0x0003e20009921850 */
[----:B------:R-:W-:-:S03]  /*daa0*/  ISETP.GE.AND P6, PT, R230, UR4, PT ;  /* 0x00000004e6007c0c */ /* 0x000fc6000bfc6270 */
[----:B------:R-:W-:Y:S04]  /*dab0*/  STL.64 [R1+0x288], R6 ;  /* 0x0002880601007387 */ /* 0x000fe80000100a00 */
[----:B------:R-:W-:Y:S01]  /*dac0*/  STL.64 [R1+0x720], R232 ;  /* 0x000720e801007387 */ /* 0x000fe20000100a00 */
[----:B-1----:R-:W-:-:S03]  /*dad0*/  IMAD.WIDE R4, R152, 0x4, R238 ;  /* 0x0000000498047825 */ /* 0x002fc600078e02ee */
[----:B------:R-:W-:Y:S01]  /*dae0*/  LDGSTS.E [R241+0x5e000], desc[UR16][R6.64], P4 ;  /* 0x5e00000006f17fae */ /* 0x000fe2000a121850 */
[----:B------:R-:W-:-:S03]  /*daf0*/  LOP3.LUT R226, R3, 0x5c, RZ, 0xfc, !PT ;  /* 0x0000005c03e27812 */ /* 0x000fc600078efcff */
[----:B------:R1:W-:Y:S01]  /*db00*/  STL.64 [R1+0x280], R4 ;  /* 0x0002800401007387 */ /* 0x0003e20000100a00 */
[----:B------:R-:W-:-:S03]  /*db10*/  LOP3.LUT R227, R3, 0x5e, RZ, 0xfc, !PT ;  /* 0x0000005e03e37812 */ /* 0x000fc600078efcff */
[----:B------:R-:W-:Y:S01]  /*db20*/  LDGSTS.E [R241+0x5e008], desc[UR16][R4.64], P0 ;  /* 0x5e00800004f17fae */ /* 0x000fe20008121850 */
[----:B------:R-:W-:Y:S02]  /*db30*/  SEL R114, RZ, 0x4, P6 ;  /* 0x00000004ff727807 */ /* 0x000fe40003000000 */
[----:B------:R-:W-:Y:S02]  /*db40*/  SEL R115, R116, RZ, P1 ;  /* 0x000000ff74737207 */ /* 0x000fe40000800000 */
[----:B------:R-:W-:Y:S01]  /*db50*/  ISETP.GE.AND P6, PT, R224, UR4, PT ;  /* 0x00000004e0007c0c */ /* 0x000fe2000bfc6270 */
[----:B-1----:R-:W2:Y:S01]  /*db60*/  LDL.LU.64 R4, [R1+0x1d8] ;  /* 0x0001d80001047983 */ /* 0x002ea20000300a00 */
[----:B------:R-:W-:Y:S02]  /*db70*/  ISETP.NE.U32.AND P2, PT, R115, RZ, PT ;  /* 0x000000ff7300720c */ /* 0x000fe40003f45070 */
[----:B------:R-:W-:Y:S01]  /*db80*/  SEL R114, R114, RZ, P1 ;  /* 0x000000ff72727207 */ /* 0x000fe20000800000 */
[----:B------:R-:W-:Y:S01]  /*db90*/  STL.64 [R1+0x728], R226 ;  /* 0x000728e201007387 */ /* 0x000fe20000100a00 */
[----:B------:R-:W-:-:S03]  /*dba0*/  SEL R115, RZ, 0x4, P6 ;  /* 0x00000004ff737807 */ /* 0x000fc60003000000 */
[----:B------:R-:W3:Y:S01]  /*dbb0*/  LDL.LU.64 R8, [R1+0x1d0] ;  /* 0x0001d00001087983 */ /* 0x000ee20000300a00 */
[----:B------:R-:W-:Y:S02]  /*dbc0*/  ISETP.NE.U32.AND P6, PT, R114, RZ, PT ;  /* 0x000000ff7200720c */ /* 0x000fe40003fc5070 */
[----:B------:R-:W-:Y:S01]  /*dbd0*/  SEL R114, R115, RZ, P1 ;  /* 0x000000ff73727207 */ /* 0x000fe20000800000 */
[----:B------:R-:W4:Y:S01]  /*dbe0*/  LDL.LU.64 R6, [R1+0x1c8] ;  /* 0x0001c80001067983 */ /* 0x000f220000300a00 */
[----:B------:R-:W-:Y:S02]  /*dbf0*/  ISETP.GE.AND P3, PT, R233, UR4, PT ;  /* 0x00000004e9007c0c */ /* 0x000fe4000bf66270 */
[----:B------:R-:W-:Y:S02]  /*dc00*/  ISETP.NE.U32.AND P0, PT, R114, RZ, PT ;  /* 0x000000ff7200720c */ /* 0x000fe40003f05070 */
[----:B------:R-:W-:Y:S02]  /*dc10*/  SEL R114, RZ, 0x4, P3 ;  /* 0x00000004ff727807 */ /* 0x000fe40001800000 */
[----:B------:R-:W-:-:S02]  /*dc20*/  ISETP.GE.AND P4, PT, R226, UR4, PT ;  /* 0x00000004e2007c0c */ /* 0x000fc4000bf86270 */
[----:B------:R-:W-:Y:S02]  /*dc30*/  ISETP.GE.AND P3, PT, R227, UR4, PT ;  /* 0x00000004e3007c0c */ /* 0x000fe4000bf66270 */
[C---:B------:R-:W-:Y:S02]  /*dc40*/  LOP3.LUT R10, R3.reuse, 0x7c, RZ, 0xfc, !PT ;  /* 0x0000007c030a7812 */ /* 0x040fe400078efcff */
[----:B------:R-:W-:Y:S02]  /*dc50*/  LOP3.LUT R11, R3, 0x7e, RZ, 0xfc, !PT ;  /* 0x0000007e030b7812 */ /* 0x000fe400078efcff */
[----:B------:R-:W-:Y:S02]  /*dc60*/  SEL R116, RZ, 0x4, P4 ;  /* 0x00000004ff747807 */ /* 0x000fe40002000000 */
[----:B------:R-:W-:Y:S02]  /*dc70*/  SEL R115, RZ, 0x4, P3 ;  /* 0x00000004ff737807 */ /* 0x000fe40001800000 */
[----:B------:R-:W-:-:S02]  /*dc80*/  ISETP.GE.AND P4, PT, R10, UR4, PT ;  /* 0x000000040a007c0c */ /* 0x000fc4000bf86270 */
[----:B------:R-:W-:Y:S01]  /*dc90*/  ISETP.GE.AND P3, PT, R11, UR4, PT ;  /* 0x000000040b007c0c */ /* 0x000fe2000bf66270 */
[----:B------:R-:W-:Y:S01]  /*dca0*/  IMAD.WIDE R122, R152, 0x4, R142 ;  /* 0x00000004987a7825 */ /* 0x000fe200078e028e */
[----:B------:R-:W4:Y:S01]  /*dcb0*/  LDL.LU.64 R10, [R1+0x1c0] ;  /* 0x0001c000010a7983 */ /* 0x000f220000300a00 */
[----:B------:R-:W-:Y:S01]  /*dcc0*/  SEL R114, R114, RZ, P1 ;  /* 0x000000ff72727207 */ /* 0x000fe20000800000 */
[----:B------:R-:W-:Y:S01]  /*dcd0*/  ULDC UR4, c[0x0][0x230] ;  /* 0x00008c0000047ab9 */ /* 0x000fe20000000800 */
[----:B------:R-:W-:Y:S01]  /*dce0*/  SEL R115, R115, RZ, P1 ;  /* 0x000000ff73737207 */ /* 0x000fe20000800000 */
[----:B------:R-:W-:Y:S01]  /*dcf0*/  LDGSTS.E [R240+0x58000], desc[UR16][R122.64], P2 ;  /* 0x580000007af07fae */ /* 0x000fe20009121850 */
[----:B------:R-:W-:Y:S02]  /*dd00*/  SEL R117, RZ, 0x4, P3 ;  /* 0x00000004ff757807 */ /* 0x000fe40001800000 */
[----:B------:R-:W-:Y:S01]  /*dd10*/  SEL R118, RZ, 0x4, P4 ;  /* 0x00000004ff767807 */ /* 0x000fe20002000000 */
[----:B------:R-:W-:Y:S01]  /*dd20*/  IMAD.WIDE R120, R152, 0x4, R144 ;  /* 0x0000000498787825 */ /* 0x000fe200078e0290 */
[----:B------:R-:W-:-:S02]  /*dd30*/  ISETP.NE.U32.AND P4, PT, R114, RZ, PT ;  /* 0x000000ff7200720c */ /* 0x000fc40003f85070 */
[----:B------:R-:W-:Y:S02]  /*dd40*/  ISETP.NE.U32.AND P2, PT, R115, RZ, PT ;  /* 0x000000ff7300720c */ /* 0x000fe40003f45070 */
[----:B------:R-:W-:Y:S01]  /*dd50*/  SEL R114, R116, RZ, P1 ;  /* 0x000000ff74727207 */ /* 0x000fe20000800000 */
[----:B------:R-:W-:Y:S01]  /*dd60*/  STL.64 [R1+0x3e0], R122 ;  /* 0x0003e07a01007387 */ /* 0x000fe20000100a00 */
[----:B------:R-:W-:Y:S01]  /*dd70*/  SEL R115, R117, RZ, P1 ;  /* 0x000000ff75737207 */ /* 0x000fe20000800000 */
[C---:B------:R-:W-:Y:S02]  /*dd80*/  IMAD.WIDE R116, R152.reuse, 0x4, R180 ;  /* 0x0000000498747825 */ /* 0x040fe400078e02b4 */
[----:B------:R1:W-:Y:S02]  /*dd90*/  STL.64 [R1+0x3d8], R120 ;  /* 0x0003d87801007387 */ /* 0x0003e40000100a00 */
[----:B------:R-:W-:Y:S02]  /*dda0*/  IMAD.WIDE R238, R152, 0x4, R182 ;  /* 0x0000000498ee7825 */ /* 0x000fe400078e02b6 */
[----:B------:R-:W-:Y:S04]  /*ddb0*/  STL.64 [R1+0x360], R116 ;  /* 0x0003607401007387 */ /* 0x000fe80000100a00 */
[----:B------:R-:W-:Y:S04]  /*ddc0*/  STL.64 [R1+0x7b8], R150 ;  /* 0x0007b89601007387 */ /* 0x000fe80000100a00 */
[----:B------:R-:W4:Y:S04]  /*ddd0*/  LDL.LU.64 R146, [R1+0x1b8] ;  /* 0x0001b80001927983 */ /* 0x000f280000300a00 */
[----:B------:R-:W-:Y:S04]  /*dde0*/  STL.64 [R1+0x730], R238 ;  /* 0x000730ee01007387 */ /* 0x000fe80000100a00 */
[----:B------:R-:W4:Y:S01]  /*ddf0*/  LDL.LU.64 R156, [R1+0x180] ;  /* 0x00018000019c7983 */ /* 0x000f220000300a00 */
[----:B------:R-:W-:Y:S01]  /*de00*/  ISETP.NE.U32.AND P3, PT, R114, RZ, PT ;  /* 0x000000ff7200720c */ /* 0x000fe20003f65070 */
[----:B------:R-:W-:-:S02]  /*de10*/  UIADD3 UR4, UR4, -0x100, URZ ;  /* 0xffffff0004047890 */ /* 0x000fc4000fffe03f */
[----:B------:R-:W-:Y:S04]  /*de20*/  LDGSTS.E [R240+0x58008], desc[UR16][R120.64], P6 ;  /* 0x5800800078f07fae */ /* 0x000fe8000b121850 */
[----:B------:R-:W-:Y:S04]  /*de30*/  LDGSTS.E [R240+0x5a000], desc[UR16][R116.64], P0 ;  /* 0x5a00000074f07fae */ /* 0x000fe80008121850 */
[----:B------:R-:W-:Y:S01]  /*de40*/  LDGSTS.E [R240+0x5a008], desc[UR16][R238.64], P4 ;  /* 0x5a008000eef07fae */ /* 0x000fe2000a121850 */
[----:B------:R-:W-:-:S04]  /*de50*/  SEL R114, R118, RZ, P1 ;  /* 0x000000ff76727207 */ /* 0x000fc80000800000 */
[----:B------:R-:W-:Y:S02]  /*de60*/  ISETP.NE.U32.AND P1, PT, R114, RZ, PT ;  /* 0x000000ff7200720c */ /* 0x000fe40003f25070 */
[----:B------:R-:W-:Y:S01]  /*de70*/  LOP3.LUT R148, R3, 0x4, RZ, 0xfc, !PT ;  /* 0x0000000403947812 */ /* 0x000fe200078efcff */
[----:B------:R-:W-:Y:S01]  /*de80*/  IMAD.SHL.U32 R154, R153, 0x80, RZ ;  /* 0x00000080999a7824 */ /* 0x000fe200078e00ff */
[C---:B------:R-:W-:Y:S02]  /*de90*/  LOP3.LUT R229, R3.reuse, 0x8, RZ, 0xfc, !PT ;  /* 0x0000000803e57812 */ /* 0x040fe400078efcff */
[----:B------:R-:W-:Y:S01]  /*dea0*/  ISETP.GE.AND P4, PT, R3, UR4, PT ;  /* 0x0000000403007c0c */ /* 0x000fe2000bf86270 */
[----:B--2---:R-:W-:-:S05]  /*deb0*/  IMAD.WIDE R236, R152, 0x4, R4 ;  /* 0x0000000498ec7825 */ /* 0x004fca00078e0204 */
[----:B------:R-:W-:Y:S04]  /*dec0*/  STL.64 [R1+0x738], R236 ;  /* 0x000738ec01007387 */ /* 0x000fe80000100a00 */
[----:B------:R-:W2:Y:S01]  /*ded0*/  LDL.LU.64 R4, [R1+0x148] ;  /* 0x0001480001047983 */ /* 0x000ea20000300a00 */
[C---:B---3--:R-:W-:Y:S01]  /*dee0*/  IMAD.WIDE R218, R152.reuse, 0x4, R8 ;  /* 0x0000000498da7825 */ /* 0x048fe200078e0208 */
[----:B------:R-:W-:Y:S02]  /*def0*/  LOP3.LUT R9, R3, 0x2, RZ, 0xfc, !PT ;  /* 0x0000000203097812 */ /* 0x000fe400078efcff */
[----:B-1----:R-:W3:Y:S01]  /*df00*/  LDL.LU.64 R120, [R1+0x110] ;  /* 0x0001100001787983 */ /* 0x002ee20000300a00 */
[----:B----4-:R-:W-:-:S03]  /*df10*/  IMAD.WIDE R216, R152, 0x4, R6 ;  /* 0x0000000498d87825 */ /* 0x010fc600078e0206 */
[----:B------:R-:W4:Y:S04]  /*df20*/  LDL.LU.64 R6, [R1+0xd8] ;  /* 0x0000d80001067983 */ /* 0x000f280000300a00 */
[----:B------:R-:W-:Y:S01]  /*df30*/  LDGSTS.E [R240+0x5c000], desc[UR16][R236.64], P3 ;  /* 0x5c000000ecf07fae */ /* 0x000fe20009921850 */
[----:B------:R-:W-:-:S03]  /*df40*/  ISETP.GE.AND P3, PT, R9, UR4, PT ;  /* 0x0000000409007c0c */ /* 0x000fc6000bf66270 */
[----:B------:R-:W4:Y:S04]  /*df50*/  LDL.LU.64 R8, [R1+0xa0] ;  /* 0x0000a00001087983 */ /* 0x000f280000300a00 */
[----:B------:R-:W4:Y:S04]  /*df60*/  LDL.LU.64 R186, [R1+0x68] ;  /* 0x0000680001ba7983 */ /* 0x000f280000300a00 */
[----:B------:R-:W-:Y:S01]  /*df70*/  LDGSTS.E [R240+0x5c008], desc[UR16][R218.64], P2 ;  /* 0x5c008000daf07fae */ /* 0x000fe20009121850 */
[----:B------:R-:W-:-:S03]  /*df80*/  IMAD.WIDE R214, R152, 0x4, R10 ;  /* 0x0000000498d67825 */ /* 0x000fc600078e020a */
[----:B------:R-:W2:Y:S04]  /*df90*/  LDL.LU.64 R10, [R1+0x30] ;  /* 0x00003000010a7983 */ /* 0x000ea80000300a00 */
[----:B------:R-:W-:Y:S01]  /*dfa0*/  STL [R1+0x740], R152 ;  /* 0x0007409801007387 */ /* 0x000fe20000100800 */
[----:B------:R-:W-:-:S03]  /*dfb0*/  ISETP.GE.AND P2, PT, R148, UR4, PT ;  /* 0x0000000494007c0c */ /* 0x000fc6000bf46270 */
[----:B------:R-:W-:Y:S04]  /*dfc0*/  STL.64 [R1+0x748], R218 ;  /* 0x000748da01007387 */ /* 0x000fe80000100a00 */
[----:B------:R1:W-:Y:S04]  /*dfd0*/  STL.64 [R1+0x750], R2 ;  /* 0x0007500201007387 */ /* 0x0003e80000100a00 */
[----:B------:R4:W-:Y:S01]  /*dfe0*/  LDGSTS.E [R240+0x5e000], desc[UR16][R216.64], P1 ;  /* 0x5e000000d8f07fae */ /* 0x0009e20008921850 */
[----:B------:R-:W-:-:S03]  /*dff0*/  ISETP.GE.AND P1, PT, R149, UR4, PT ;  /* 0x0000000495007c0c */ /* 0x000fc6000bf26270 */
[----:B------:R-:W-:Y:S04]  /*e000*/  STL.64 [R1+0x758], R216 ;  /* 0x000758d801007387 */ /* 0x000fe80000100a00 */
[----:B------:R-:W4:Y:S04]  /*e010*/  LDL.LU.64 R184, [R1+0x1b0] ;  /* 0x0001b00001b87983 */ /* 0x000f280000300a00 */
[----:B------:R-:W4:Y:S01]  /*e020*/  LDL.LU.64 R148, [R1+0x178] ;  /* 0x0001780001947983 */ /* 0x000f220000300a00 */
[----:B------:R-:W-:-:S03]  /*e030*/  IMAD.WIDE R212, R154, 0x4, R146 ;  /* 0x000000049ad47825 */ /* 0x000fc600078e0292 */
[----:B------:R-:W-:Y:S04]  /*e040*/  STL.64 [R1+0x768], R240 ;  /* 0x000768f001007387 */ /* 0x000fe80000100a00 */
[----:B------:R-:W-:Y:S04]  /*e050*/  STL.64 [R1+0x760], R214 ;  /* 0x000760d601007387 */ /* 0x000fe80000100a00 */
[----:B------:R-:W-:Y:S04]  /*e060*/  STL.64 [R1+0x770], R228 ;  /* 0x000770e401007387 */ /* 0x000fe80000100a00 */
[----:B------:R-:W4:Y:S01]  /*e070*/  LDL.LU.64 R146, [R1+0x140] ;  /* 0x0001400001927983 */ /* 0x000f220000300a00 */
[----:B-1----:R-:W-:-:S03]  /*e080*/  IMAD.WIDE R2, R154, 0x4, R156 ;  /* 0x000000049a027825 */ /* 0x002fc600078e029c */
[----:B------:R-:W-:Y:S04]  /*e090*/  STL.64 [R1+0x7c0], R212 ;  /* 0x0007c0d401007387 */ /* 0x000fe80000100a00 */
[----:B------:R-:W4:Y:S01]  /*e0a0*/  LDL.LU.64 R156, [R1+0x108] ;  /* 0x00010800019c7983 */ /* 0x000f220000300a00 */
[----:B------:R-:W-:Y:S02]  /*e0b0*/  ISETP.NE.U32.AND P6, PT, R115, RZ, PT ;  /* 0x000000ff7300720c */ /* 0x000fe40003fc5070 */
[----:B------:R-:W-:-:S11]  /*e0c0*/  LOP3.LUT R245, R245, 0xfffffffe, RZ, 0xc0, !PT ;  /* 0xfffffffef5f57812 */ /* 0x000fd600078ec0ff */
[----:B------:R1:W-:Y:S01]  /*e0d0*/  LDGSTS.E [R240+0x5e008], desc[UR16][R214.64], P6 ;  /* 0x5e008000d6f07fae */ /* 0x0003e2000b121850 */
[----:B------:R-:W-:-:S03]  /*e0e0*/  ISETP.GE.AND P6, PT, R229, UR4, PT ;  /* 0x00000004e5007c0c */ /* 0x000fc6000bfc6270 */
[----:B------:R3:W-:Y:S01]  /*e0f0*/  STL.64 [R1+0x180], R2 ;  /* 0x0001800201007387 */ /* 0x0007e20000100a00 */
[----:B--2---:R-:W-:-:S09]  /*e100*/  IMAD.WIDE R10, R154, 0x4, R10 ;  /* 0x000000049a0a7825 */ /* 0x004fd200078e020a */
[----:B------:R-:W-:Y:S01]  /*e110*/  @P6 LOP3.LUT R245, R245, 0x1, RZ, 0xfc, !PT ;  /* 0x00000001f5f56812 */ /* 0x000fe200078efcff */
[----:B------:R-:W0:Y:S01]  /*e120*/  LDGDEPBAR ;  /* 0x00000000000079af */ /* 0x000e220000000000 */
[----:B------:R-:W-:-:S03]  /*e130*/  IMAD.WIDE R114, R154, 0x4, R4 ;  /* 0x000000049a727825 */ /* 0x000fc600078e0204 */
[----:B------:R-:W-:Y:S01]  /*e140*/  STL.64 [R1+0x778], R244 ;  /* 0x000778f401007387 */ /* 0x000fe20000100a00 */
[----:B---3--:R-:W-:-:S03]  /*e150*/  IMAD.WIDE R2, R154, 0x4, R120 ;  /* 0x000000049a027825 */ /* 0x008fc600078e0278 */
[----:B------:R-:W2:Y:S04]  /*e160*/  LDL.LU.64 R4, [R1+0xd0] ;  /* 0x0000d00001047983 */ /* 0x000ea80000300a00 */
[----:B------:R4:W-:Y:S02]  /*e170*/  STL.64 [R1+0x148], R114 ;  /* 0x0001487201007387 */ /* 0x0009e40000100a00 */
[C---:B----4-:R-:W-:Y:S02]  /*e180*/  IMAD.WIDE R114, R154.reuse, 0x4, R6 ;  /* 0x000000049a727825 */ /* 0x050fe400078e0206 */
[----:B------:R-:W3:Y:S04]  /*e190*/  LDL.LU.64 R6, [R1+0x98] ;  /* 0x0000980001067983 */ /* 0x000ee80000300a00 */
[----:B------:R4:W-:Y:S04]  /*e1a0*/  STL.64 [R1+0x110], R2 ;  /* 0x0001100201007387 */ /* 0x0009e80000100a00 */
[----:B------:R1:W-:Y:S01]  /*e1b0*/  STL.64 [R1+0x460], R114 ;  /* 0x0004607201007387 */ /* 0x0003e20000100a00 */
[----:B----4-:R-:W-:-:S03]  /*e1c0*/  IMAD.WIDE R2, R154, 0x4, R8 ;  /* 0x000000049a027825 */ /* 0x010fc600078e0208 */
[----:B------:R-:W4:Y:S01]  /*e1d0*/  LDL.LU.64 R8, [R1+0x60] ;  /* 0x0000600001087983 */ /* 0x000f220000300a00 */
[----:B-1----:R-:W-:-:S03]  /*e1e0*/  IMAD.WIDE R114, R154, 0x4, R186 ;  /* 0x000000049a727825 */ /* 0x002fc600078e02ba */
[----:B------:R1:W-:Y:S04]  /*e1f0*/  STL.64 [R1+0x478], R2 ;  /* 0x0004780201007387 */ /* 0x0003e80000100a00 */
[----:B------:R1:W-:Y:S04]  /*e200*/  STL.64 [R1+0x4a0], R114 ;  /* 0x0004a07201007387 */ /* 0x0003e80000100a00 */
[----:B------:R-:W4:Y:S01]  /*e210*/  LDL.LU.64 R120, [R1+0x28] ;  /* 0x0000280001787983 */ /* 0x000f220000300a00 */
[----:B-1----:R-:W-:-:S04]  /*e220*/  IMAD.WIDE R2, R154, 0x4, R250 ;  /* 0x000000049a027825 */ /* 0x002fc800078e02fa */
[C---:B------:R-:W-:Y:S01]  /*e230*/  IMAD.WIDE R114, R154.reuse, 0x4, R24 ;  /* 0x000000049a727825 */ /* 0x040fe200078e0218 */
[----:B------:R1:W-:Y:S04]  /*e240*/  STL.64 [R1+0x4e8], R2 ;  /* 0x0004e80201007387 */ /* 0x0003e80000100a00 */
[----:B------:R1:W-:Y:S04]  /*e250*/  STL.64 [R1+0x508], R114 ;  /* 0x0005087201007387 */ /* 0x0003e80000100a00 */
[----:B------:R-:W-:Y:S01]  /*e260*/  STL.64 [R1+0x4c8], R10 ;  /* 0x0004c80a01007387 */ /* 0x000fe20000100a00 */
[----:B-1----:R-:W-:-:S03]  /*e270*/  IMAD.WIDE R2, R154, 0x4, R38 ;  /* 0x000000049a027825 */ /* 0x002fc600078e0226 */
[----:B------:R-:W-:Y:S04]  /*e280*/  STL.64 [R1+0x788], R10 ;  /* 0x0007880a01007387 */ /* 0x000fe80000100a00 */
[----:B------:R1:W-:Y:S01]  /*e290*/  STL.64 [R1+0x520], R2 ;  /* 0x0005200201007387 */ /* 0x0003e20000100a00 */
[----:B------:R-:W-:-:S04]  /*e2a0*/  IMAD.WIDE R114, R154, 0x4, R66 ;  /* 0x000000049a727825 */ /* 0x000fc800078e0242 */
[----:B------:R-:W-:-:S04]  /*e2b0*/  IMAD.WIDE R210, R154, 0x4, R184 ;  /* 0x000000049ad27825 */ /* 0x000fc800078e02b8 */
[----:B-1----:R-:W-:-:S04]  /*e2c0*/  IMAD.WIDE R2, R154, 0x4, R52 ;  /* 0x000000049a027825 */ /* 0x002fc800078e0234 */
[C---:B------:R-:W-:Y:S01]  /*e2d0*/  IMAD.WIDE R10, R154.reuse, 0x4, R78 ;  /* 0x000000049a0a7825 */ /* 0x040fe200078e024e */
[----:B------:R1:W-:Y:S03]  /*e2e0*/  STL.64 [R1+0x538], R2 ;  /* 0x0005380201007387 */ /* 0x0003e60000100a00 */
[C---:B------:R-:W-:Y:S01]  /*e2f0*/  IMAD.WIDE R208, R154.reuse, 0x4, R148 ;  /* 0x000000049ad07825 */ /* 0x040fe200078e0294 */
[----:B------:R-:W-:Y:S03]  /*e300*/  STL.64 [R1+0x548], R114 ;  /* 0x0005487201007387 */ /* 0x000fe60000100a00 */
[C---:B------:R-:W-:Y:S01]  /*e310*/  IMAD.WIDE R202, R154.reuse, 0x4, R146 ;  /* 0x000000049aca7825 */ /* 0x040fe200078e0292 */
[----:B------:R-:W-:Y:S03]  /*e320*/  STL.64 [R1+0x558], R10 ;  /* 0x0005580a01007387 */ /* 0x000fe60000100a00 */
[----:B-1----:R-:W-:-:S04]  /*e330*/  IMAD.WIDE R2, R154, 0x4, R90 ;  /* 0x000000049a027825 */ /* 0x002fc800078e025a */
[C---:B------:R-:W-:Y:S01]  /*e340*/  IMAD.WIDE R244, R154.reuse, 0x4, R102 ;  /* 0x000000049af47825 */ /* 0x040fe200078e0266 */
[----:B------:R1:W-:Y:S04]  /*e350*/  STL.64 [R1+0x568], R2 ;  /* 0x0005680201007387 */ /* 0x0003e80000100a00 */
[----:B------:R-:W-:Y:S01]  /*e360*/  STL.64 [R1+0x790], R210 ;  /* 0x000790d201007387 */ /* 0x000fe20000100a00 */
[----:B------:R-:W-:-:S03]  /*e370*/  IMAD.WIDE R200, R154, 0x4, R156 ;  /* 0x000000049ac87825 */ /* 0x000fc600078e029c */
[----:B------:R-:W-:Y:S04]  /*e380*/  STL.64 [R1+0x798], R208 ;  /* 0x000798d001007387 */ /* 0x000fe80000100a00 */
[----:B------:R-:W4:Y:S04]  /*e390*/  LDL.LU.64 R148, [R1+0x1a8] ;  /* 0x0001a80001947983 */ /* 0x000f280000300a00 */
[----:B------:R-:W-:Y:S04]  /*e3a0*/  STL.64 [R1+0x7a0], R202 ;  /* 0x0007a0ca01007387 */ /* 0x000fe80000100a00 */
[----:B------:R-:W-:Y:S04]  /*e3b0*/  STL.64 [R1+0x570], R244 ;  /* 0x000570f401007387 */ /* 0x000fe80000100a00 */
[----:B------:R-:W-:Y:S04]  /*e3c0*/  STL.64 [R1+0x7a8], R244 ;  /* 0x0007a8f401007387 */ /* 0x000fe80000100a00 */
[----:B------:R-:W4:Y:S04]  /*e3d0*/  LDL.LU.64 R186, [R1+0x170] ;  /* 0x0001700001ba7983 */ /* 0x000f280000300a00 */
[----:B------:R-:W-:Y:S04]  /*e3e0*/  STL.64 [R1+0x7b0], R200 ;  /* 0x0007b0c801007387 */ /* 0x000fe80000100a00 */
[----:B------:R-:W4:Y:S01]  /*e3f0*/  LDL.LU.64 R184, [R1+0x138] ;  /* 0x0001380001b87983 */ /* 0x000f220000300a00 */
[----:B------:R-:W-:-:S04]  /*e400*/  IMAD.WIDE R216, R154, 0x4, R12 ;  /* 0x000000049ad87825 */ /* 0x000fc800078e020c */
[----:B-1----:R-:W-:-:S04]  /*e410*/  IMAD.WIDE R2, R154, 0x4, R26 ;  /* 0x000000049a027825 */ /* 0x002fc800078e021a */
[----:B------:R-:W-:-:S04]  /*e420*/  IMAD.WIDE R218, R154, 0x4, R40 ;  /* 0x000000049ada7825 */ /* 0x000fc800078e0228 */
[----:B------:R-:W-:-:S04]  /*e430*/  IMAD.WIDE R152, R154, 0x4, R54 ;  /* 0x000000049a987825 */ /* 0x000fc800078e0236 */
[----:B------:R-:W-:-:S04]  /*e440*/  IMAD.WIDE R236, R154, 0x4, R68 ;  /* 0x000000049aec7825 */ /* 0x000fc800078e0244 */
[----:B------:R-:W-:-:S04]  /*e450*/  IMAD.WIDE R238, R154, 0x4, R80 ;  /* 0x000000049aee7825 */ /* 0x000fc800078e0250 */
[----:B------:R-:W-:-:S04]  /*e460*/  IMAD.WIDE R226, R154, 0x4, R92 ;  /* 0x000000049ae27825 */ /* 0x000fc800078e025c */
[----:B------:R-:W-:-:S04]  /*e470*/  IMAD.WIDE R232, R154, 0x4, R104 ;  /* 0x000000049ae87825 */ /* 0x000fc800078e0268 */
[----:B--2---:R-:W-:-:S05]  /*e480*/  IMAD.WIDE R198, R154, 0x4, R4 ;  /* 0x000000049ac67825 */ /* 0x004fca00078e0204 */
[----:B------:R1:W-:Y:S04]  /*e490*/  STL.64 [R1+0x7c8], R198 ;  /* 0x0007c8c601007387 */ /* 0x0003e80000100a00 */
[----:B------:R-:W2:Y:S04]  /*e4a0*/  LDL.LU.64 R146, [R1+0x100] ;  /* 0x0001000001927983 */ /* 0x000ea80000300a00 */
[----:B------:R-:W2:Y:S04]  /*e4b0*/  LDL.LU.64 R156, [R1+0xc8] ;  /* 0x0000c800019c7983 */ /* 0x000ea80000300a00 */
[----:B------:R-:W2:Y:S01]  /*e4c0*/  LDL.LU.64 R4, [R1+0x90] ;  /* 0x0000900001047983 */ /* 0x000ea20000300a00 */
[----:B---3--:R-:W-:-:S03]  /*e4d0*/  IMAD.WIDE R228, R154, 0x4, R6 ;  /* 0x000000049ae47825 */ /* 0x008fc600078e0206 */
[----:B------:R-:W3:Y:S01]  /*e4e0*/  LDL.LU.64 R6, [R1+0x58] ;  /* 0x0000580001067983 */ /* 0x000ee20000300a00 */
[----:B----4-:R-:W-:-:S03]  /*e4f0*/  IMAD.WIDE R240, R154, 0x4, R8 ;  /* 0x000000049af07825 */ /* 0x010fc600078e0208 */
[----:B------:R-:W4:Y:S04]  /*e500*/  LDL.LU.64 R8, [R1+0x20] ;  /* 0x0000200001087983 */ /* 0x000f280000300a00 */
[----:B------:R1:W-:Y:S01]  /*e510*/  STL.64 [R1+0x30], R228 ;  /* 0x000030e401007387 */ /* 0x0003e20000100a00 */
[----:B------:R-:W-:-:S03]  /*e520*/  IMAD.WIDE R214, R154, 0x4, R120 ;  /* 0x000000049ad67825 */ /* 0x000fc600078e0278 */
[----:B------:R1:W-:Y:S04]  /*e530*/  STL.64 [R1+0x458], R240 ;  /* 0x000458f001007387 */ /* 0x0003e80000100a00 */
[----:B------:R1:W-:Y:S04]  /*e540*/  STL.64 [R1+0x470], R214 ;  /* 0x000470d601007387 */ /* 0x0003e80000100a00 */
[----:B------:R1:W-:Y:S04]  /*e550*/  STL.64 [R1+0x498], R216 ;  /* 0x000498d801007387 */ /* 0x0003e80000100a00 */
[----:B------:R1:W-:Y:S04]  /*e560*/  STL.64 [R1+0x4c0], R2 ;  /* 0x0004c00201007387 */ /* 0x0003e80000100a00 */
[----:B------:R1:W-:Y:S04]  /*e570*/  STL.64 [R1+0x4e0], R218 ;  /* 0x0004e0da01007387 */ /* 0x0003e80000100a00 */
[----:B------:R1:W-:Y:S04]  /*e580*/  STL.64 [R1+0x500], R152 ;  /* 0x0005009801007387 */ /* 0x0003e80000100a00 */
[----:B------:R1:W-:Y:S01]  /*e590*/  STL.64 [R1+0x518], R236 ;  /* 0x000518ec01007387 */ /* 0x0003e20000100a00 */
[----:B------:R-:W-:-:S03]  /*e5a0*/  IMAD.WIDE R26, R154, 0x4, R148 ;  /* 0x000000049a1a7825 */ /* 0x000fc600078e0294 */
[----:B------:R-:W4:Y:S04]  /*e5b0*/  LDL.LU.64 R148, [R1+0x1a0] ;  /* 0x0001a00001947983 */ /* 0x000f280000300a00 */
[----:B------:R1:W-:Y:S01]  /*e5c0*/  STL.64 [R1+0x530], R238 ;  /* 0x000530ee01007387 */ /* 0x0003e20000100a00 */
[----:B------:R-:W-:-:S03]  /*e5d0*/  IMAD.WIDE R38, R154, 0x4, R186 ;  /* 0x000000049a267825 */ /* 0x000fc600078e02ba */
[----:B------:R-:W4:Y:S04]  /*e5e0*/  LDL.LU.64 R186, [R1+0x168] ;  /* 0x0001680001ba7983 */ /* 0x000f280000300a00 */
[----:B------:R1:W-:Y:S01]  /*e5f0*/  STL.64 [R1+0x540], R226 ;  /* 0x000540e201007387 */ /* 0x0003e20000100a00 */
[----:B------:R-:W-:-:S03]  /*e600*/  IMAD.WIDE R40, R154, 0x4, R184 ;  /* 0x000000049a287825 */ /* 0x000fc600078e02b8 */
[----:B------:R1:W-:Y:S04]  /*e610*/  STL.64 [R1+0x550], R232 ;  /* 0x000550e801007387 */ /* 0x0003e80000100a00 */
[----:B------:R-:W4:Y:S01]  /*e620*/  LDL.LU.64 R184, [R1+0x130] ;  /* 0x0001300001b87983 */ /* 0x000f220000300a00 */
[----:B------:R-:W-:-:S03]  /*e630*/  IMAD.WIDE R230, R154, 0x4, R14 ;  /* 0x000000049ae67825 */ /* 0x000fc600078e020e */
[----:B------:R-:W4:Y:S01]  /*e640*/  LDL.LU.64 R158, [R1+0xf8] ;  /* 0x0000f800019e7983 */ /* 0x000f220000300a00 */
[----:B------:R-:W-:-:S04]  /*e650*/  IMAD.WIDE R242, R154, 0x4, R28 ;  /* 0x000000049af27825 */ /* 0x000fc800078e021c */
[----:B------:R-:W-:-:S04]  /*e660*/  IMAD.WIDE R122, R154, 0x4, R56 ;  /* 0x000000049a7a7825 */ /* 0x000fc800078e0238 */
[----:B------:R-:W-:-:S04]  /*e670*/  IMAD.WIDE R126, R154, 0x4, R70 ;  /* 0x000000049a7e7825 */ /* 0x000fc800078e0246 */
[----:B------:R-:W-:-:S04]  /*e680*/  IMAD.WIDE R124, R154, 0x4, R82 ;  /* 0x000000049a7c7825 */ /* 0x000fc800078e0252 */
[----:B------:R-:W-:-:S04]  /*e690*/  IMAD.WIDE R246, R154, 0x4, R94 ;  /* 0x000000049af67825 */ /* 0x000fc800078e025e */
[C---:B--2---:R-:W-:Y:S02]  /*e6a0*/  IMAD.WIDE R52, R154.reuse, 0x4, R146 ;  /* 0x000000049a347825 */ /* 0x044fe400078e0292 */
[----:B------:R-:W2:Y:S02]  /*e6b0*/  LDL.LU.64 R146, [R1+0xc0] ;  /* 0x0000c00001927983 */ /* 0x000ea40000300a00 */
[C---:B------:R-:W-:Y:S02]  /*e6c0*/  IMAD.WIDE R54, R154.reuse, 0x4, R156 ;  /* 0x000000049a367825 */ /* 0x040fe400078e029c */
[----:B------:R-:W2:Y:S02]  /*e6d0*/  LDL.LU.64 R156, [R1+0x88] ;  /* 0x00008800019c7983 */ /* 0x000ea40000300a00 */
[C---:B------:R-:W-:Y:S02]  /*e6e0*/  IMAD.WIDE R66, R154.reuse, 0x4, R4 ;  /* 0x000000049a427825 */ /* 0x040fe400078e0204 */
[----:B------:R-:W2:Y:S02]  /*e6f0*/  LDL.LU.64 R4, [R1+0x50] ;  /* 0x0000500001047983 */ /* 0x000ea40000300a00 */
[----:B---3--:R-:W-:-:S02]  /*e700*/  IMAD.WIDE R68, R154, 0x4, R6 ;  /* 0x000000049a447825 */ /* 0x008fc400078e0206 */
[----:B------:R-:W3:Y:S02]  /*e710*/  LDL.LU.64 R6, [R1+0x18] ;  /* 0x0000180001067983 */ /* 0x000ee40000300a00 */
[----:B----4-:R-:W-:-:S04]  /*e720*/  IMAD.WIDE R224, R154, 0x4, R8 ;  /* 0x000000049ae07825 */ /* 0x010fc800078e0208 */
[C---:B------:R-:W-:Y:S01]  /*e730*/  IMAD.WIDE R8, R154.reuse, 0x4, R42 ;  /* 0x000000049a087825 */ /* 0x040fe200078e022a */
        /* <DEDUP_REMOVED lines=8> */
[----:B------:R1:W-:Y:S04]  /*e7c0*/  STL.64 [R1+0x4f8], R124 ;  /* 0x0004f87c01007387 */ /* 0x0003e80000100a00 */
[----:B------:R-:W4:Y:S04]  /*e7d0*/  LDL.LU.64 R160, [R1+0x160] ;  /* 0x0001600001a07983 */ /* 0x000f280000300a00 */
[----:B------:R-:W4:Y:S01]  /*e7e0*/  LDL.LU.64 R190, [R1+0x128] ;  /* 0x0001280001be7983 */ /* 0x000f220000300a00 */
[----:B------:R-:W-:-:S03]  /*e7f0*/  IMAD.WIDE R42, R154, 0x4, R186 ;  /* 0x000000049a2a7825 */ /* 0x000fc600078e02ba */
[----:B------:R1:W-:Y:S04]  /*e800*/  STL.64 [R1+0x510], R246 ;  /* 0x000510f601007387 */ /* 0x0003e80000100a00 */
[----:B------:R-:W4:Y:S04]  /*e810*/  LDL.LU.64 R120, [R1+0xf0] ;  /* 0x0000f00001787983 */ /* 0x000f280000300a00 */
[----:B------:R-:W4:Y:S01]  /*e820*/  LDL.LU.64 R186, [R1+0xb8] ;  /* 0x0000b80001ba7983 */ /* 0x000f220000300a00 */
[----:B------:R-:W-:-:S03]  /*e830*/  IMAD.WIDE R78, R154, 0x4, R184 ;  /* 0x000000049a4e7825 */ /* 0x000fc600078e02b8 */
[----:B------:R-:W4:Y:S01]  /*e840*/  LDL.LU.64 R184, [R1+0x80] ;  /* 0x0000800001b87983 */ /* 0x000f220000300a00 */
[----:B------:R-:W-:-:S05]  /*e850*/  IMAD.WIDE R248, R154, 0x4, R106 ;  /* 0x000000049af87825 */ /* 0x000fca00078e026a */
[----:B------:R1:W-:Y:S04]  /*e860*/  STL.64 [R1+0x528], R248 ;  /* 0x000528f801007387 */ /* 0x0003e80000100a00 */
        /* <DEDUP_REMOVED lines=10> */
[----:B------:R-:W-:-:S04]  /*e910*/  IMAD.WIDE R116, R154, 0x4, R4 ;  /* 0x000000049a747825 */ /* 0x000fc800078e0204 */
[----:B------:R-:W-:-:S04]  /*e920*/  IMAD.WIDE R156, R154, 0x4, R30 ;  /* 0x000000049a9c7825 */ /* 0x000fc800078e021e */
[----:B---3--:R-:W-:-:S04]  /*e930*/  IMAD.WIDE R70, R154, 0x4, R6 ;  /* 0x000000049a467825 */ /* 0x008fc800078e0206 */
[C---:B------:R-:W-:Y:S01]  /*e940*/  IMAD.WIDE R4, R154.reuse, 0x4, R44 ;  /* 0x000000049a047825 */ /* 0x040fe200078e022c */
[----:B------:R3:W-:Y:S03]  /*e950*/  STL.64 [R1+0x28], R156 ;  /* 0x0000289c01007387 */ /* 0x0007e60000100a00 */
[C---:B------:R-:W-:Y:S01]  /*e960*/  IMAD.WIDE R6, R154.reuse, 0x4, R58 ;  /* 0x000000049a067825 */ /* 0x040fe200078e023a */
[----:B------:R3:W-:Y:S04]  /*e970*/  STL.64 [R1+0x138], R4 ;  /* 0x0001380401007387 */ /* 0x0007e80000100a00 */
[----:B------:R3:W-:Y:S04]  /*e980*/  STL.64 [R1+0x168], R6 ;  /* 0x0001680601007387 */ /* 0x0007e80000100a00 */
[----:B------:R-:W-:Y:S01]  /*e990*/  STL.64 [R1+0x488], R250 ;  /* 0x000488fa01007387 */ /* 0x000fe20000100a00 */
[----:B----4-:R-:W-:-:S03]  /*e9a0*/  IMAD.WIDE R30, R154, 0x4, R148 ;  /* 0x000000049a1e7825 */ /* 0x010fc600078e0294 */
[----:B------:R-:W4:Y:S04]  /*e9b0*/  LDL.LU.64 R148, [R1+0x158] ;  /* 0x0001580001947983 */ /* 0x000f280000300a00 */
[----:B------:R3:W-:Y:S04]  /*e9c0*/  STL.64 [R1+0x4b0], R234 ;  /* 0x0004b0ea01007387 */ /* 0x0007e80000100a00 */
[----:B------:R-:W-:Y:S04]  /*e9d0*/  STL.64 [R1+0x4d0], R106 ;  /* 0x0004d06a01007387 */ /* 0x000fe80000100a00 */
[----:B------:R-:W-:Y:S04]  /*e9e0*/  STL.64 [R1+0x4f0], R104 ;  /* 0x0004f06801007387 */ /* 0x000fe80000100a00 */
[----:B------:R-:W3:Y:S01]  /*e9f0*/  LDL.LU.64 R164, [R1+0x120] ;  /* 0x0001200001a47983 */ /* 0x000ee20000300a00 */
[----:B------:R-:W-:-:S03]  /*ea00*/  IMAD.WIDE R132, R154, 0x4, R186 ;  /* 0x000000049a847825 */ /* 0x000fc600078e02ba */
[----:B------:R-:W3:Y:S01]  /*ea10*/  LDL.LU.64 R186, [R1+0xe8] ;  /* 0x0000e80001ba7983 */ /* 0x000ee20000300a00 */
[----:B------:R-:W-:-:S03]  /*ea20*/  IMAD.WIDE R136, R154, 0x4, R184 ;  /* 0x000000049a887825 */ /* 0x000fc600078e02b8 */
[----:B------:R-:W3:Y:S01]  /*ea30*/  LDL.LU.64 R184, [R1+0xb0] ;  /* 0x0000b00001b87983 */ /* 0x000ee20000300a00 */
[----:B------:R-:W-:-:S03]  /*ea40*/  IMAD.WIDE R84, R154, 0x4, R160 ;  /* 0x000000049a547825 */ /* 0x000fc600078e02a0 */
[----:B------:R-:W3:Y:S01]  /*ea50*/  LDL.LU.64 R162, [R1+0x78] ;  /* 0x0000780001a27983 */ /* 0x000ee20000300a00 */
[----:B------:R-:W-:-:S03]  /*ea60*/  IMAD.WIDE R102, R154, 0x4, R60 ;  /* 0x000000049a667825 */ /* 0x000fc600078e023c */
[----:B------:R-:W3:Y:S01]  /*ea70*/  LDL.LU.64 R160, [R1+0x40] ;  /* 0x0000400001a07983 */ /* 0x000ee20000300a00 */
[----:B------:R-:W-:-:S04]  /*ea80*/  IMAD.WIDE R96, R154, 0x4, R74 ;  /* 0x000000049a607825 */ /* 0x000fc800078e024a */
[----:B------:R-:W-:-:S04]  /*ea90*/  IMAD.WIDE R94, R154, 0x4, R86 ;  /* 0x000000049a5e7825 */ /* 0x000fc800078e0256 */
[----:B------:R-:W-:-:S04]  /*eaa0*/  IMAD.WIDE R118, R154, 0x4, R190 ;  /* 0x000000049a767825 */ /* 0x000fc800078e02be */
[----:B------:R-:W-:-:S04]  /*eab0*/  IMAD.WIDE R92, R154, 0x4, R98 ;  /* 0x000000049a5c7825 */ /* 0x000fc800078e0262 */
[----:B------:R-:W-:-:S04]  /*eac0*/  IMAD.WIDE R134, R154, 0x4, R188 ;  /* 0x000000049a867825 */ /* 0x000fc800078e02bc */
[----:B------:R-:W-:-:S04]  /*ead0*/  IMAD.WIDE R72, R154, 0x4, R32 ;  /* 0x000000049a487825 */ /* 0x000fc800078e0220 */
[----:B------:R-:W-:-:S04]  /*eae0*/  IMAD.WIDE R90, R154, 0x4, R110 ;  /* 0x000000049a5a7825 */ /* 0x000fc800078e026e */
[C---:B--2---:R-:W-:Y:S02]  /*eaf0*/  IMAD.WIDE R44, R154.reuse, 0x4, R146 ;  /* 0x000000049a2c7825 */ /* 0x044fe400078e0292 */
[----:B------:R-:W2:Y:S04]  /*eb00*/  LDL.LU.64 R146, [R1+0x8] ;  /* 0x0000080001927983 */ /* 0x000ea80000300a00 */
[----:B------:R-:W2:Y:S04]  /*eb10*/  LDL.LU.64 R222, [R1+0x188] ;  /* 0x0001880001de7983 */ /* 0x000ea80000300a00 */
[----:B------:R-:W2:Y:S04]  /*eb20*/  LDL.LU.64 R220, [R1+0x150] ;  /* 0x0001500001dc7983 */ /* 0x000ea80000300a00 */
[----:B------:R-:W-:Y:S04]  /*eb30*/  STL.64 [R1+0x20], R102 ;  /* 0x0000206601007387 */ /* 0x000fe80000100a00 */
[----:B------:R-:W-:Y:S04]  /*eb40*/  STL.64 [R1+0xc0], R96 ;  /* 0x0000c06001007387 */ /* 0x000fe80000100a00 */
[----:B------:R-:W2:Y:S01]  /*eb50*/  LDL.LU.64 R194, [R1+0x118] ;  /* 0x0001180001c27983 */ /* 0x000ea20000300a00 */
[----:B------:R-:W-:-:S03]  /*eb60*/  IMAD.WIDE R32, R154, 0x4, R158 ;  /* 0x000000049a207825 */ /* 0x000fc600078e029e */
[----:B------:R-:W-:Y:S04]  /*eb70*/  STL.64 [R1+0x160], R94 ;  /* 0x0001605e01007387 */ /* 0x000fe80000100a00 */
[----:B------:R-:W2:Y:S04]  /*eb80*/  LDL.LU.64 R192, [R1+0xe0] ;  /* 0x0000e00001c07983 */ /* 0x000ea80000300a00 */
[----:B------:R-:W2:Y:S04]  /*eb90*/  LDL.LU.64 R190, [R1+0xa8] ;  /* 0x0000a80001be7983 */ /* 0x000ea80000300a00 */
[----:B------:R-:W2:Y:S04]  /*eba0*/  LDL.LU.64 R188, [R1+0x70] ;  /* 0x0000700001bc7983 */ /* 0x000ea80000300a00 */
[----:B------:R-:W2:Y:S01]  /*ebb0*/  LDL.LU.64 R158, [R1+0x38] ;  /* 0x00003800019e7983 */ /* 0x000ea20000300a00 */
[----:B----4-:R-:W-:-:S03]  /*ebc0*/  IMAD.WIDE R86, R154, 0x4, R148 ;  /* 0x000000049a567825 */ /* 0x010fc600078e0294 */
[----:B------:R-:W4:Y:S04]  /*ebd0*/  LDL.LU.64 R148, [R1] ;  /* 0x0000000001947983 */ /* 0x000f280000300a00 */
[----:B------:R-:W-:Y:S04]  /*ebe0*/  STL.64 [R1+0x480], R92 ;  /* 0x0004805c01007387 */ /* 0x000fe80000100a00 */
[----:B------:R-:W-:Y:S01]  /*ebf0*/  STL.64 [R1+0x4a8], R90 ;  /* 0x0004a85a01007387 */ /* 0x000fe20000100a00 */
[----:B---3--:R-:W-:-:S03]  /*ec00*/  IMAD.WIDE R140, R154, 0x4, R186 ;  /* 0x000000049a8c7825 */ /* 0x008fc600078e02ba */
[----:B------:R-:W3:Y:S01]  /*ec10*/  LDL.LU.64 R186, [R1+0x1e0] ;  /* 0x0001e00001ba7983 */ /* 0x000ee20000300a00 */
[----:B------:R-:W-:-:S03]  /*ec20*/  IMAD.WIDE R144, R154, 0x4, R184 ;  /* 0x000000049a907825 */ /* 0x000fc600078e02b8 */
[----:B------:R-:W4:Y:S01]  /*ec30*/  LDL.LU.64 R184, [R1+0x1e8] ;  /* 0x0001e80001b87983 */ /* 0x000f220000300a00 */
[----:B------:R-:W-:-:S04]  /*ec40*/  IMAD.WIDE R56, R154, 0x4, R16 ;  /* 0x000000049a387825 */ /* 0x000fc800078e0210 */
[----:B------:R-:W-:-:S04]  /*ec50*/  IMAD.WIDE R16, R154, 0x4, R88 ;  /* 0x000000049a107825 */ /* 0x000fc800078e0258 */
[C---:B------:R-:W-:Y:S01]  /*ec60*/  IMAD.WIDE R14, R154.reuse, 0x4, R100 ;  /* 0x000000049a0e7825 */ /* 0x040fe200078e0264 */
[----:B------:R-:W-:Y:S03]  /*ec70*/  STL.64 [R1+0x8], R16 ;  /* 0x0000081001007387 */ /* 0x000fe60000100a00 */
[C---:B------:R-:W-:Y:S01]  /*ec80*/  IMAD.WIDE R12, R154.reuse, 0x4, R112 ;  /* 0x000000049a0c7825 */ /* 0x040fe200078e0270 */
[----:B------:R-:W4:Y:S03]  /*ec90*/  LDL.LU.64 R204, [R1+0x1f8] ;  /* 0x0001f80001cc7983 */ /* 0x000f260000300a00 */
[----:B------:R-:W-:Y:S01]  /*eca0*/  IMAD.WIDE R138, R154, 0x4, R164 ;  /* 0x000000049a8a7825 */ /* 0x000fe200078e02a4 */
[----:B------:R-:W-:-:S03]  /*ecb0*/  ISETP.GT.AND P0, PT, R151, 0x17f, PT ;  /* 0x0000017f9700780c */ /* 0x000fc60003f04270 */
[C---:B--2---:R-:W-:Y:S02]  /*ecc0*/  IMAD.WIDE R164, R154.reuse, 0x4, R220 ;  /* 0x000000049aa47825 */ /* 0x044fe400078e02dc */
[----:B------:R-:W2:Y:S04]  /*ecd0*/  LDL.LU.64 R220, [R1+0x1f0] ;  /* 0x0001f00001dc7983 */ /* 0x000ea80000300a00 */
[----:B------:R-:W-:Y:S04]  /*ece0*/  STL.64 [R1+0x98], R14 ;  /* 0x0000980e01007387 */ /* 0x000fe80000100a00 */
[----:B------:R2:W-:Y:S04]  /*ecf0*/  STL.64 [R1+0xe8], R12 ;  /* 0x0000e80c01007387 */ /* 0x0005e80000100a00 */
[----:B------:R-:W2:Y:S01]  /*ed00*/  LDL.LU.64 R182, [R1+0x240] ;  /* 0x0002400001b67983 */ /* 0x000ea20000300a00 */
[----:B------:R-:W-:-:S04]  /*ed10*/  IMAD.WIDE R166, R154, 0x4, R194 ;  /* 0x000000049aa67825 */ /* 0x000fc800078e02c2 */
[----:B------:R-:W-:-:S04]  /*ed20*/  IMAD.WIDE R176, R154, 0x4, R192 ;  /* 0x000000049ab07825 */ /* 0x000fc800078e02c0 */
[----:B------:R-:W-:-:S04]  /*ed30*/  IMAD.WIDE R180, R154, 0x4, R188 ;  /* 0x000000049ab47825 */ /* 0x000fc800078e02bc */
[----:B---3--:R-:W-:-:S04]  /*ed40*/  IMAD.WIDE R172, R154, 0x4, R186 ;  /* 0x000000049aac7825 */ /* 0x008fc800078e02ba */
[C---:B----4-:R-:W-:Y:S02]  /*ed50*/  IMAD.WIDE R188, R154.reuse, 0x4, R184 ;  /* 0x000000049abc7825 */ /* 0x050fe400078e02b8 */
[----:B------:R-:W3:Y:S04]  /*ed60*/  LDL.LU.64 R184, [R1+0x238] ;  /* 0x0002380001b87983 */ /* 0x000ee80000300a00 */
[----:B------:R-:W4:Y:S04]  /*ed70*/  LDL.LU.64 R186, [R1+0x230] ;  /* 0x0002300001ba7983 */ /* 0x000f280000300a00 */
[----:B------:R-:W4:Y:S04]  /*ed80*/  LDL.LU.64 R192, [R1+0x228] ;  /* 0x0002280001c07983 */ /* 0x000f280000300a00 */
[----:B------:R-:W4:Y:S04]  /*ed90*/  LDL.LU.64 R194, [R1+0x220] ;  /* 0x0002200001c27983 */ /* 0x000f280000300a00 */
[----:B------:R-:W4:Y:S04]  /*eda0*/  LDL.LU.64 R196, [R1+0x218] ;  /* 0x0002180001c47983 */ /* 0x000f280000300a00 */
[----:B-1----:R-:W2:Y:S04]  /*edb0*/  LDL.LU.64 R198, [R1+0x210] ;  /* 0x0002100001c67983 */ /* 0x002ea80000300a00 */
[----:B------:R-:W3:Y:S04]  /*edc0*/  LDL.LU.64 R212, [R1+0x208] ;  /* 0x0002080001d47983 */ /* 0x000ee80000300a00 */
[----:B------:R-:W4:Y:S01]  /*edd0*/  LDL.LU.64 R150, [R1+0x200] ;  /* 0x0002000001967983 */ /* 0x000f220000300a00 */
[----:B------:R-:W-:-:S03]  /*ede0*/  IMAD.WIDE R168, R154, 0x4, R158 ;  /* 0x000000049aa87825 */ /* 0x000fc600078e029e */
        /* <DEDUP_REMOVED lines=11> */
[----:B------:R-:W-:-:S04]  /*eea0*/  IMAD.WIDE R170, R154, 0x4, R76 ;  /* 0x000000049aaa7825 */ /* 0x000fc800078e024c */
[C---:B------:R-:W-:Y:S02]  /*eeb0*/  IMAD.WIDE R34, R154.reuse, 0x4, R222 ;  /* 0x000000049a227825 */ /* 0x040fe400078e02de */
[----:B------:R-:W4:Y:S02]  /*eec0*/  LDL.LU.64 R222, [R1+0x278] ;  /* 0x0002780001de7983 */ /* 0x000f240000300a00 */
[C---:B------:R-:W-:Y:S02]  /*eed0*/  IMAD.WIDE R58, R154.reuse, 0x4, R18 ;  /* 0x000000049a3a7825 */ /* 0x040fe400078e0212 */
[----:B------:R-:W4:Y:S02]  /*eee0*/  LDL.64 R200, [R1+0x180] ;  /* 0x0001800001c87983 */ /* 0x000f240000100a00 */
[C---:B------:R-:W-:Y:S02]  /*eef0*/  IMAD.WIDE R60, R154.reuse, 0x4, R20 ;  /* 0x000000049a3c7825 */ /* 0x040fe400078e0214 */
[----:B------:R-:W4:Y:S02]  /*ef00*/  LDL.64 R244, [R1+0x148] ;  /* 0x0001480001f47983 */ /* 0x000f240000100a00 */
[----:B------:R-:W-:-:S02]  /*ef10*/  IMAD.WIDE R130, R154, 0x4, R48 ;  /* 0x000000049a827825 */ /* 0x000fc400078e0230 */
[----:B------:R-:W4:Y:S02]  /*ef20*/  LDL.64 R202, [R1+0x110] ;  /* 0x0001100001ca7983 */ /* 0x000f240000100a00 */
        /* <DEDUP_REMOVED lines=9> */
[----:B------:R-:W4:Y:S04]  /*efc0*/  LDL.64 R100, [R1+0x508] ;  /* 0x0005080001647983 */ /* 0x000f280000100a00 */
[----:B------:R-:W4:Y:S04]  /*efd0*/  LDL.64 R88, [R1+0x520] ;  /* 0x0005200001587983 */ /* 0x000f280000100a00 */
[----:B------:R-:W4:Y:S04]  /*efe0*/  LDL.64 R20, [R1+0x538] ;  /* 0x0005380001147983 */ /* 0x000f280000100a00 */
[----:B------:R-:W4:Y:S04]  /*eff0*/  LDL.64 R110, [R1+0x548] ;  /* 0x00054800016e7983 */ /* 0x000f280000100a00 */
[----:B------:R-:W4:Y:S04]  /*f000*/  LDL.64 R18, [R1+0x558] ;  /* 0x0005580001127983 */ /* 0x000f280000100a00 */
[----:B------:R-:W4:Y:S01]  /*f010*/  LDL.64 R108, [R1+0x568] ;  /* 0x00056800016c7983 */ /* 0x000f220000100a00 */
[----:B--2---:R-:W-:-:S03]  /*f020*/  IMAD.WIDE R36, R154, 0x4, R198 ;  /* 0x000000049a247825 */ /* 0x004fc600078e02c6 */
[----:B------:R-:W2:Y:S01]  /*f030*/  LDL.LU.64 R198, [R1+0x7c8] ;  /* 0x0007c80001c67983 */ /* 0x000ea20000300a00 */
[----:B---3--:R-:W-:-:S03]  /*f040*/  IMAD.WIDE R50, R154, 0x4, R212 ;  /* 0x000000049a327825 */ /* 0x008fc600078e02d4 */
[----:B------:R-:W3:Y:S01]  /*f050*/  LDL.LU.64 R212, [R1+0x7c0] ;  /* 0x0007c00001d47983 */ /* 0x000ee20000300a00 */
[----:B----4-:R-:W-:-:S03]  /*f060*/  IMAD.WIDE R64, R154, 0x4, R150 ;  /* 0x000000049a407825 */ /* 0x010fc600078e0296 */
[----:B------:R-:W3:Y:S04]  /*f070*/  LDL.LU.64 R150, [R1+0x7b8] ;  /* 0x0007b80001967983 */ /* 0x000ee80000300a00 */
[----:B---3--:R-:W-:Y:S04]  /*f080*/  LDGSTS.E [R150+0x10000], desc[UR16][R212.64], P5 ;  /* 0x10000000d4967fae */ /* 0x008fe8000a921850 */
[----:B------:R-:W-:Y:S04]  /*f090*/  LDGSTS.E [R150+0x10400], desc[UR16][R200.64], P5 ;  /* 0x10400000c8967fae */ /* 0x000fe8000a921850 */
[----:B------:R-:W-:Y:S04]  /*f0a0*/  LDGSTS.E [R150+0x10800], desc[UR16][R244.64], P5 ;  /* 0x10800000f4967fae */ /* 0x000fe8000a921850 */
[----:B------:R-:W-:Y:S04]  /*f0b0*/  LDGSTS.E [R150+0x10c00], desc[UR16][R202.64], P5 ;  /* 0x10c00000ca967fae */ /* 0x000fe8000a921850 */
[----:B------:R-:W3:Y:S04]  /*f0c0*/  LDL.LU.64 R200, [R1+0x7b0] ;  /* 0x0007b00001c87983 */ /* 0x000ee80000300a00 */
[----:B------:R-:W4:Y:S04]  /*f0d0*/  LDL.LU.64 R244, [R1+0x7a8] ;  /* 0x0007a80001f47983 */ /* 0x000f280000300a00 */
[----:B------:R-:W2:Y:S04]  /*f0e0*/  LDL.LU.64 R202, [R1+0x7a0] ;  /* 0x0007a00001ca7983 */ /* 0x000ea80000300a00 */
[----:B------:R-:W-:Y:S04]  /*f0f0*/  LDGSTS.E [R150+0x11000], desc[UR16][R208.64], P5 ;  /* 0x11000000d0967fae */ /* 0x000fe8000a921850 */
[----:B------:R-:W-:Y:S04]  /*f100*/  LDGSTS.E [R150+0x11400], desc[UR16][R210.64], P5 ;  /* 0x11400000d2967fae */ /* 0x000fe8000a921850 */
[----:B------:R-:W-:Y:S04]  /*f110*/  LDGSTS.E [R150+0x11800], desc[UR16][R10.64], P5 ;  /* 0x118000000a967fae */ /* 0x000fe8000a921850 */
[----:B------:R-:W3:Y:S04]  /*f120*/  LDL.LU.64 R208, [R1+0x798] ;  /* 0x0007980001d07983 */ /* 0x000ee80000300a00 */
[----:B------:R-:W2:Y:S04]  /*f130*/  LDL.LU.64 R210, [R1+0x790] ;  /* 0x0007900001d27983 */ /* 0x000ea80000300a00 */
[----:B------:R-:W4:Y:S04]  /*f140*/  LDL.LU.64 R10, [R1+0x788] ;  /* 0x00078800010a7983 */ /* 0x000f280000300a00 */
[----:B----4-:R-:W-:Y:S04]  /*f150*/  LDGSTS.E [R150+0x11c00], desc[UR16][R10.64], P5 ;  /* 0x11c000000a967fae */ /* 0x010fe8000a921850 */
[----:B------:R-:W-:Y:S04]  /*f160*/  LDGSTS.E [R150+0x12000], desc[UR16][R22.64], P5 ;  /* 0x1200000016967fae */ /* 0x000fe8000a921850 */
[----:B------:R-:W-:Y:S04]  /*f170*/  LDGSTS.E [R150+0x12400], desc[UR16][R100.64], P5 ;  /* 0x1240000064967fae */ /* 0x000fe8000a921850 */
[----:B------:R-:W2:Y:S04]  /*f180*/  LDL.LU.64 R10, [R1+0x780] ;  /* 0x00078000010a7983 */ /* 0x000ea80000300a00 */
[----:B------:R-:W-:Y:S04]  /*f190*/  LDGSTS.E [R150+0x12800], desc[UR16][R88.64], P5 ;  /* 0x1280000058967fae */ /* 0x000fe8000a921850 */
[----:B------:R-:W-:Y:S04]  /*f1a0*/  LDGSTS.E [R150+0x12c00], desc[UR16][R20.64], P5 ;  /* 0x12c0000014967fae */ /* 0x000fe8000a921850 */
[----:B------:R-:W-:Y:S04]  /*f1b0*/  LDGSTS.E [R150+0x13000], desc[UR16][R110.64], P5 ;  /* 0x130000006e967fae */ /* 0x000fe8000a921850 */
[----:B------:R-:W-:Y:S04]  /*f1c0*/  LDGSTS.E [R150+0x13400], desc[UR16][R18.64], P5 ;  /* 0x1340000012967fae */ /* 0x000fe8000a921850 */
[----:B------:R-:W-:Y:S04]  /*f1d0*/  LDGSTS.E [R150+0x13800], desc[UR16][R108.64], P5 ;  /* 0x138000006c967fae */ /* 0x000fe8000a921850 */
[----:B------:R-:W-:Y:S04]  /*f1e0*/  LDGSTS.E [R150+0x13c00], desc[UR16][R244.64], P5 ;  /* 0x13c00000f4967fae */ /* 0x000fe8000a921850 */
[----:B------:R-:W4:Y:S04]  /*f1f0*/  LDL.LU.64 R244, [R1+0x778] ;  /* 0x0007780001f47983 */ /* 0x000f280000300a00 */
[----:B--2---:R-:W-:Y:S04]  /*f200*/  LDGSTS.E [R11+0x10080], desc[UR16][R210.64], P5 ;  /* 0x10080000d20b7fae */ /* 0x004fe8000a921850 */
        /* <DEDUP_REMOVED lines=12> */
[----:B------:R-:W2:Y:S04]  /*f2d0*/  LDL.LU.64 R228, [R1+0x770] ;  /* 0x0007700001e47983 */ /* 0x000ea80000300a00 */
[----:B------:R-:W-:Y:S04]  /*f2e0*/  LDGSTS.E [R11+0x13480], desc[UR16][R238.64], P5 ;  /* 0x13480000ee0b7fae */ /* 0x000fe8000a921850 */
[----:B------:R-:W3:Y:S04]  /*f2f0*/  LDL.LU.64 R240, [R1+0x768] ;  /* 0x0007680001f07983 */ /* 0x000ee80000300a00 */
[----:B------:R-:W-:Y:S04]  /*f300*/  LDGSTS.E [R11+0x13880], desc[UR16][R226.64], P5 ;  /* 0x13880000e20b7fae */ /* 0x000fe8000a921850 */
[----:B------:R-:W3:Y:S04]  /*f310*/  LDL.LU.64 R214, [R1+0x760] ;  /* 0x0007600001d67983 */ /* 0x000ee80000300a00 */
[----:B------:R-:W-:Y:S04]  /*f320*/  LDGSTS.E [R11+0x13c80], desc[UR16][R232.64], P5 ;  /* 0x13c80000e80b7fae */ /* 0x000fe8000a921850 */
[----:B------:R-:W3:Y:S04]  /*f330*/  LDL.LU.64 R216, [R1+0x758] ;  /* 0x0007580001d87983 */ /* 0x000ee80000300a00 */
[----:B------:R-:W-:Y:S04]  /*f340*/  LDGSTS.E [R10+0x10100], desc[UR16][R26.64], P5 ;  /* 0x101000001a0a7fae */ /* 0x000fe8000a921850 */
[----:B------:R-:W4:Y:S04]  /*f350*/  LDL.LU.64 R2, [R1+0x750] ;  /* 0x0007500001027983 */ /* 0x000f280000300a00 */
[----:B------:R-:W-:Y:S04]  /*f360*/  LDGSTS.E [R10+0x10500], desc[UR16][R38.64], P5 ;  /* 0x10500000260a7fae */ /* 0x000fe8000a921850 */
[----:B------:R-:W3:Y:S04]  /*f370*/  LDL.LU.64 R218, [R1+0x748] ;  /* 0x0007480001da7983 */ /* 0x000ee80000300a00 */
[----:B------:R-:W-:Y:S04]  /*f380*/  LDGSTS.E [R10+0x10900], desc[UR16][R40.64], P5 ;  /* 0x10900000280a7fae */ /* 0x000fe8000a921850 */
[----:B------:R-:W2:Y:S04]  /*f390*/  LDL.LU R152, [R1+0x740] ;  /* 0x0007400001987983 */ /* 0x000ea80000300800 */
[----:B------:R-:W-:Y:S04]  /*f3a0*/  LDGSTS.E [R10+0x10d00], desc[UR16][R52.64], P5 ;  /* 0x10d00000340a7fae */ /* 0x000fe8000a921850 */
[----:B------:R-:W3:Y:S04]  /*f3b0*/  LDL.LU.64 R236, [R1+0x738] ;  /* 0x0007380001ec7983 */ /* 0x000ee80000300a00 */
[----:B------:R-:W-:Y:S04]  /*f3c0*/  LDGSTS.E [R10+0x11100], desc[UR16][R54.64], P5 ;  /* 0x11100000360a7fae */ /* 0x000fe8000a921850 */
[----:B------:R-:W3:Y:S04]  /*f3d0*/  LDL.LU.64 R238, [R1+0x730] ;  /* 0x0007300001ee7983 */ /* 0x000ee80000300a00 */
[----:B------:R-:W-:Y:S04]  /*f3e0*/  LDGSTS.E [R10+0x11500], desc[UR16][R66.64], P5 ;  /* 0x11500000420a7fae */ /* 0x000fe8000a921850 */
[----:B------:R-:W3:Y:S04]  /*f3f0*/  LDL.LU.64 R226, [R1+0x728] ;  /* 0x0007280001e27983 */ /* 0x000ee80000300a00 */
[----:B------:R-:W-:Y:S04]  /*f400*/  LDGSTS.E [R10+0x11900], desc[UR16][R68.64], P5 ;  /* 0x11900000440a7fae */ /* 0x000fe8000a921850 */
[----:B------:R-:W3:Y:S04]  /*f410*/  LDL.LU.64 R232, [R1+0x720] ;  /* 0x0007200001e87983 */ /* 0x000ee80000300a00 */
[----:B------:R-:W-:Y:S04]  /*f420*/  LDGSTS.E [R10+0x11d00], desc[UR16][R224.64], P5 ;  /* 0x11d00000e00a7fae */ /* 0x000fe8000a921850 */
[----:B------:R-:W-:Y:S04]  /*f430*/  LDGSTS.E [R10+0x12100], desc[UR16][R230.64], P5 ;  /* 0x12100000e60a7fae */ /* 0x000fe8000a921850 */
[----:B------:R-:W-:Y:S04]  /*f440*/  LDGSTS.E [R10+0x12500], desc[UR16][R242.64], P5 ;  /* 0x12500000f20a7fae */ /* 0x000fe8000a921850 */
[----:B------:R-:W3:Y:S04]  /*f450*/  LDL.LU.64 R224, [R1+0x718] ;  /* 0x0007180001e07983 */ /* 0x000ee80000300a00 */
[----:B------:R-:W3:Y:S04]  /*f460*/  LDL.LU R230, [R1+0x710] ;  /* 0x0007100001e67983 */ /* 0x000ee80000300800 */
[----:B------:R-:W3:Y:S04]  /*f470*/  LDL.LU.64 R242, [R1+0x708] ;  /* 0x0007080001f27983 */ /* 0x000ee80000300a00 */
[----:B------:R-:W-:Y:S04]  /*f480*/  LDGSTS.E [R10+0x12900], desc[UR16][R8.64], P5 ;  /* 0x12900000080a7fae */ /* 0x000fe8000a921850 */
[----:B------:R-:W-:Y:S04]  /*f490*/  LDGSTS.E [R10+0x12d00], desc[UR16][R122.64], P5 ;  /* 0x12d000007a0a7fae */ /* 0x000fe8000a921850 */
[----:B------:R-:W-:Y:S04]  /*f4a0*/  LDGSTS.E [R10+0x13100], desc[UR16][R126.64], P5 ;  /* 0x131000007e0a7fae */ /* 0x000fe8000a921850 */
[----:B------:R-:W4:Y:S04]  /*f4b0*/  LDL.LU.64 R8, [R1+0x700] ;  /* 0x0007000001087983 */ /* 0x000f280000300a00 */
[----:B------:R-:W-:Y:S04]  /*f4c0*/  LDGSTS.E [R10+0x13500], desc[UR16][R124.64], P5 ;  /* 0x135000007c0a7fae */ /* 0x000fe8000a921850 */
[----:B------:R-:W-:Y:S04]  /*f4d0*/  LDGSTS.E [R10+0x13900], desc[UR16][R246.64], P5 ;  /* 0x13900000f60a7fae */ /* 0x000fe8000a921850 */
[----:B------:R-:W-:Y:S04]  /*f4e0*/  LDGSTS.E [R10+0x13d00], desc[UR16][R248.64], P5 ;  /* 0x13d00000f80a7fae */ /* 0x000fe8000a921850 */
[----:B------:R-:W3:Y:S04]  /*f4f0*/  LDL.LU.64 R122, [R1+0x6f8] ;  /* 0x0006f800017a7983 */ /* 0x000ee80000300a00 */
[----:B------:R-:W2:Y:S04]  /*f500*/  LDL.LU.64 R126, [R1+0x6f0] ;  /* 0x0006f000017e7983 */ /* 0x000ea80000300a00 */
[----:B------:R-:W3:Y:S04]  /*f510*/  LDL.LU.64 R124, [R1+0x6e8] ;  /* 0x0006e800017c7983 */ /* 0x000ee80000300a00 */
[----:B------:R-:W3:Y:S04]  /*f520*/  LDL.LU.64 R246, [R1+0x6e0] ;  /* 0x0006e00001f67983 */ /* 0x000ee80000300a00 */
[----:B------:R-:W3:Y:S04]  /*f530*/  LDL.LU.64 R248, [R1+0x6d8] ;  /* 0x0006d80001f87983 */ /* 0x000ee80000300a00 */
[----:B----4-:R-:W-:Y:S04]  /*f540*/  LDGSTS.E [R9+0x10180], desc[UR16][R28.64], P5 ;  /* 0x101800001c097fae */ /* 0x010fe8000a921850 */
        /* <DEDUP_REMOVED lines=11> */
[----:B------:R-:W4:Y:S04]  /*f600*/  LDL.LU.64 R156, [R1+0x6d0] ;  /* 0x0006d000019c7983 */ /* 0x000f280000300a00 */
[----:B------:R-:W2:Y:S04]  /*f610*/  LDL.LU.64 R4, [R1+0x6c8] ;  /* 0x0006c80001047983 */ /* 0x000ea80000300a00 */
[----:B------:R-:W3:Y:S01]  /*f620*/  LDL.LU.64 R6, [R1+0x6c0] ;  /* 0x0006c00001067983 */ /* 0x000ee20000300a00 */
[----:B------:R-:W-:-:S03]  /*f630*/  IMAD.WIDE R120, R154, 0x4, R120 ;  /* 0x000000049a787825 */ /* 0x000fc600078e0278 */
[----:B------:R-:W-:Y:S04]  /*f640*/  LDGSTS.E [R9+0x13180], desc[UR16][R250.64], P5 ;  /* 0x13180000fa097fae */ /* 0x000fe8000a921850 */
[----:B------:R1:W-:Y:S04]  /*f650*/  LDGSTS.E [R9+0x13580], desc[UR16][R234.64], P5 ;  /* 0x13580000ea097fae */ /* 0x0003e8000a921850 */
        /* <DEDUP_REMOVED lines=15> */
[----:B------:R-:W-:-:S03]  /*f750*/  IMAD.WIDE R162, R154, 0x4, R162 ;  /* 0x000000049aa27825 */ /* 0x000fc600078e02a2 */
[----:B------:R-:W-:Y:S01]  /*f760*/  LDGSTS.E [R8+0x13600], desc[UR16][R94.64], P5 ;  /* 0x136000005e087fae */ /* 0x000fe2000a921850 */
[----:B------:R-:W-:-:S03]  /*f770*/  IMAD.WIDE R160, R154, 0x4, R160 ;  /* 0x000000049aa07825 */ /* 0x000fc600078e02a0 */
[----:B------:R-:W-:Y:S04]  /*f780*/  LDGSTS.E [R8+0x13a00], desc[UR16][R92.64], P5 ;  /* 0x13a000005c087fae */ /* 0x000fe8000a921850 */
[----:B------:R-:W-:Y:S01]  /*f790*/  LDGSTS.E [R8+0x13e00], desc[UR16][R90.64], P5 ;  /* 0x13e000005a087fae */ /* 0x000fe2000a921850 */
[----:B------:R-:W-:-:S04]  /*f7a0*/  IMAD.WIDE R204, R154, 0x4, R204 ;  /* 0x000000049acc7825 */ /* 0x000fc800078e02cc */
        /* <DEDUP_REMOVED lines=11> */
[----:B------:R-:W-:Y:S01]  /*f860*/  IMAD.WIDE R190, R154, 0x4, R190 ;  /* 0x000000049abe7825 */ /* 0x000fe200078e02be */
[----:B-1----:R-:W-:-:S03]  /*f870*/  LOP3.LUT R235, R3, 0x20, RZ, 0xfc, !PT ;  /* 0x0000002003eb7812 */ /* 0x002fc600078efcff */
[----:B------:R-:W-:Y:S01]  /*f880*/  IMAD.WIDE R206, R154, 0x4, R206 ;  /* 0x000000049ace7825 */ /* 0x000fe200078e02ce */
[----:B------:R-:W-:-:S03]  /*f890*/  LOP3.LUT R231, R3, 0x22, RZ, 0xfc, !PT ;  /* 0x0000002203e77812 */ /* 0x000fc600078efcff */
[----:B------:R-:W-:Y:S01]  /*f8a0*/  IMAD.WIDE R222, R154, 0x4, R222 ;  /* 0x000000049ade7825 */ /* 0x000fe200078e02de */
[----:B------:R-:W-:Y:S02]  /*f8b0*/  SEL R20, RZ, 0x4, P2 ;  /* 0x00000004ff147807 */ /* 0x000fe40001000000 */
[----:B------:R-:W-:Y:S02]  /*f8c0*/  SEL R21, RZ, 0x4, P1 ;  /* 0x00000004ff157807 */ /* 0x000fe40000800000 */
[----:B------:R-:W-:Y:S02]  /*f8d0*/  LOP3.LUT R153, R3, 0xa, RZ, 0xfc, !PT ;  /* 0x0000000a03997812 */ /* 0x000fe400078efcff */
[----:B------:R-:W-:Y:S01]  /*f8e0*/  LOP3.LUT R245, R245, 0xfffffffd, RZ, 0xc0, !PT ;  /* 0xfffffffdf5f57812 */ /* 0x000fe200078ec0ff */
        /* <DEDUP_REMOVED lines=32> */
[----:B--2---:R-:W-:Y:S04]  /*faf0*/  LDGSTS.E [R5+0x10380], desc[UR16][R182.64], P5 ;  /* 0x10380000b6057fae */ /* 0x004fe8000a921850 */
        /* <DEDUP_REMOVED lines=11> */
[----:B-1----:R-:W-:-:S03]  /*fbb0*/  SEL R13, RZ, 0x4, P4 ;  /* 0x00000004ff0d7807 */ /* 0x002fc60002000000 */
[----:B------:R-:W-:Y:S01]  /*fbc0*/  LDGSTS.E [R5+0x13380], desc[UR16][R174.64], P5 ;  /* 0x13380000ae057fae */ /* 0x000fe2000a921850 */
[----:B------:R-:W-:-:S03]  /*fbd0*/  ISETP.GE.AND P4, PT, R231, UR4, PT ;  /* 0x00000004e7007c0c */ /* 0x000fc6000bf86270 */
[----:B------:R-:W-:Y:S01]  /*fbe0*/  LDGSTS.E [R5+0x13780], desc[UR16][R190.64], P5 ;  /* 0x13780000be057fae */ /* 0x000fe2000a921850 */
[----:B------:R-:W-:-:S03]  /*fbf0*/  LOP3.LUT R231, R3, 0x42, RZ, 0xfc, !PT ;  /* 0x0000004203e77812 */ /* 0x000fc600078efcff */
[----:B------:R-:W-:Y:S04]  /*fc00*/  LDGSTS.E [R5+0x13b80], desc[UR16][R206.64], P5 ;  /* 0x13b80000ce057fae */ /* 0x000fe8000a921850 */
[----:B------:R-:W-:Y:S01]  /*fc10*/  LDGSTS.E [R5+0x13f80], desc[UR16][R222.64], P5 ;  /* 0x13f80000de057fae */ /* 0x000fe2000a921850 */
[----:B------:R-:W-:Y:S02]  /*fc20*/  ISETP.GE.AND P5, PT, R235, UR4, PT ;  /* 0x00000004eb007c0c */ /* 0x000fe4000bfa6270 */
[----:B------:R-:W-:Y:S01]  /*fc30*/  LOP3.LUT R235, R3, 0x40, RZ, 0xfc, !PT ;  /* 0x0000004003eb7812 */ /* 0x000fe200078efcff */
[----:B------:R-:W0:Y:S01]  /*fc40*/  LDGDEPBAR ;  /* 0x00000000000079af */ /* 0x000e220000000000 */
[----:B------:R-:W-:Y:S02]  /*fc50*/  SEL R12, RZ, 0x4, P3 ;  /* 0x00000004ff0c7807 */ /* 0x000fe40001800000 */
[----:B------:R-:W-:-:S02]  /*fc60*/  SEL R14, RZ, 0x4, P5 ;  /* 0x00000004ff0e7807 */ /* 0x000fc40002800000 */
[----:B------:R-:W-:Y:S02]  /*fc70*/  ISETP.GE.AND P3, PT, R235, UR4, PT ;  /* 0x00000004eb007c0c */ /* 0x000fe4000bf66270 */
[----:B------:R-:W-:Y:S02]  /*fc80*/  ISETP.GE.AND P5, PT, R231, UR4, PT ;  /* 0x00000004e7007c0c */ /* 0x000fe4000bfa6270 */
[C---:B------:R-:W-:Y:S02]  /*fc90*/  LOP3.LUT R235, R3.reuse, 0x60, RZ, 0xfc, !PT ;  /* 0x0000006003eb7812 */ /* 0x040fe400078efcff */
[----:B------:R-:W-:Y:S02]  /*fca0*/  LOP3.LUT R231, R3, 0x62, RZ, 0xfc, !PT ;  /* 0x0000006203e77812 */ /* 0x000fe400078efcff */
[----:B------:R-:W-:Y:S02]  /*fcb0*/  SEL R15, RZ, 0x4, P4 ;  /* 0x00000004ff0f7807 */ /* 0x000fe40002000000 */
[----:B------:R-:W-:-:S02]  /*fcc0*/  SEL R16, RZ, 0x4, P3 ;  /* 0x00000004ff107807 */ /* 0x000fc40001800000 */
[----:B------:R-:W-:Y:S02]  /*fcd0*/  ISETP.GE.AND P4, PT, R235, UR4, PT ;  /* 0x00000004eb007c0c */ /* 0x000fe4000bf86270 */
[----:B------:R-:W-:Y:S02]  /*fce0*/  ISETP.GE.AND P3, PT, R231, UR4, PT ;  /* 0x00000004e7007c0c */ /* 0x000fe4000bf66270 */
[----:B------:R-:W-:Y:S02]  /*fcf0*/  LOP3.LUT R231, R3, 0xc, RZ, 0xfc, !PT ;  /* 0x0000000c03e77812 */ /* 0x000fe400078efcff */
[----:B------:R-:W-:Y:S02]  /*fd00*/  SEL R18, RZ, 0x4, P4 ;  /* 0x00000004ff127807 */ /* 0x000fe40002000000 */
[----:B------:R-:W-:Y:S02]  /*fd10*/  ISETP.GE.AND P4, PT, R231, UR4, PT ;  /* 0x00000004e7007c0c */ /* 0x000fe4000bf86270 */
[----:B------:R-:W-:-:S02]  /*fd20*/  LOP3.LUT R231, R3, 0x24, RZ, 0xfc, !PT ;  /* 0x0000002403e77812 */ /* 0x000fc400078efcff */
[----:B------:R-:W-:Y:S02]  /*fd30*/  LOP3.LUT R235, R3, 0x26, RZ, 0xfc, !PT ;  /* 0x0000002603eb7812 */ /* 0x000fe400078efcff */
[----:B------:R-:W-:Y:S02]  /*fd40*/  SEL R19, RZ, 0x4, P3 ;  /* 0x00000004ff137807 */ /* 0x000fe40001800000 */
[----:B------:R-:W-:Y:S02]  /*fd50*/  ISETP.GE.AND P3, PT, R231, UR4, PT ;  /* 0x00000004e7007c0c */ /* 0x000fe4000bf66270 */
[----:B------:R-:W-:Y:S02]  /*fd60*/  ISETP.GE.AND P2, PT, R235, UR4, PT ;  /* 0x00000004eb007c0c */ /* 0x000fe4000bf46270 */
[C---:B------:R-:W-:Y:S02]  /*fd70*/  LOP3.LUT R231, R3.reuse, 0x44, RZ, 0xfc, !PT ;  /* 0x0000004403e77812 */ /* 0x040fe400078efcff */
[----:B------:R-:W-:-:S02]  /*fd80*/  LOP3.LUT R235, R3, 0x46, RZ, 0xfc, !PT ;  /* 0x0000004603eb7812 */ /* 0x000fc400078efcff */
[----:B------:R-:W-:Y:S02]  /*fd90*/  SEL R22, RZ, 0x4, P3 ;  /* 0x00000004ff167807 */ /* 0x000fe40001800000 */
[----:B------:R-:W-:Y:S02]  /*fda0*/  ISETP.GE.AND P1, PT, R231, UR4, PT ;  /* 0x00000004e7007c0c */ /* 0x000fe4000bf26270 */
[----:B------:R-:W-:Y:S02]  /*fdb0*/  ISETP.GE.AND P3, PT, R235, UR4, PT ;  /* 0x00000004eb007c0c */ /* 0x000fe4000bf66270 */
[C---:B------:R-:W-:Y:S02]  /*fdc0*/  LOP3.LUT R231, R3.reuse, 0x64, RZ, 0xfc, !PT ;  /* 0x0000006403e77812 */ /* 0x040fe400078efcff */
[----:B------:R-:W-:Y:S02]  /*fdd0*/  LOP3.LUT R235, R3, 0x66, RZ, 0xfc, !PT ;  /* 0x0000006603eb7812 */ /* 0x000fe400078efcff */
[----:B------:R-:W-:-:S02]  /*fde0*/  SEL R23, RZ, 0x4, P2 ;  /* 0x00000004ff177807 */ /* 0x000fc40001000000 */
[----:B------:R-:W-:Y:S02]  /*fdf0*/  SEL R24, RZ, 0x4, P1 ;  /* 0x00000004ff187807 */ /* 0x000fe40000800000 */
[----:B------:R-:W-:Y:S02]  /*fe00*/  ISETP.GE.AND P2, PT, R231, UR4, PT ;  /* 0x00000004e7007c0c */ /* 0x000fe4000bf46270 */
[----:B------:R-:W-:Y:S02]  /*fe10*/  ISETP.GE.AND P1, PT, R235, UR4, PT ;  /* 0x00000004eb007c0c */ /* 0x000fe4000bf26270 */
[----:B------:R-:W-:Y:S02]  /*fe20*/  SEL R88, RZ, 0x4, P2 ;  /* 0x00000004ff587807 */ /* 0x000fe40001000000 */
[----:B------:R-:W-:Y:S02]  /*fe30*/  SEL R89, RZ, 0x4, P1 ;  /* 0x00000004ff597807 */ /* 0x000fe40000800000 */
[----:B------:R-:W-:-:S02]  /*fe40*/  ISETP.GE.AND P2, PT, R126, UR4, PT ;  /* 0x000000047e007c0c */ /* 0x000fc4000bf46270 */
[----:B------:R-:W-:Y:S01]  /*fe50*/  ISETP.GE.AND P1, PT, R127, UR4, PT ;  /* 0x000000047f007c0c */ /* 0x000fe2000bf26270 */
[----:B----4-:R-:W-:Y:S02]  /*fe60*/  IMAD.WIDE R126, R152, 0x4, R156 ;  /* 0x00000004987e7825 */ /* 0x010fe400078e029c */
[----:B------:R-:W2:Y:S01]  /*fe70*/  LDL.LU.64 R156, [R1+0x6b8] ;  /* 0x0006b800019c7983 */ /* 0x000ea20000300a00 */
[----:B------:R-:W-:Y:S02]  /*fe80*/  SEL R17, RZ, 0x4, P5 ;  /* 0x00000004ff117807 */ /* 0x000fe40002800000 */
[----:B------:R-:W-:Y:S02]  /*fe90*/  ISETP.GE.AND P5, PT, R153, UR4, PT ;  /* 0x0000000499007c0c */ /* 0x000fe4000bfa6270 */
[----:B------:R-:W-:Y:S02]  /*fea0*/  LOP3.LUT R231, R3, 0xe, RZ, 0xfc, !PT ;  /* 0x0000000e03e77812 */ /* 0x000fe400078efcff */
[----:B------:R-:W-:-:S02]  /*feb0*/  SEL R25, RZ, 0x4, P3 ;  /* 0x00000004ff197807 */ /* 0x000fc40001800000 */
[----:B------:R-:W-:-:S07]  /*fec0*/  ISETP.GE.AND P3, PT, R231, UR4, PT ;  /* 0x00000004e7007c0c */ /* 0x000fce000bf66270 */
[----:B------:R-:W-:-:S04]  /*fed0*/  @P5 LOP3.LUT R245, R245, 0x2, RZ, 0xfc, !PT ;  /* 0x00000002f5f55812 */ /* 0x000fc800078efcff */
[----:B------:R-:W-:-:S04]  /*fee0*/  LOP3.LUT R245, R245, 0xfffffeff, RZ, 0xc0, !PT ;  /* 0xfffffefff5f57812 */ /* 0x000fc800078ec0ff */
[----:B------:R-:W-:-:S04]  /*fef0*/  @P4 LOP3.LUT R245, R245, 0x100, RZ, 0xfc, !PT ;  /* 0x00000100f5f54812 */ /* 0x000fc800078efcff */
[----:B------:R-:W-:-:S04]  /*ff00*/  LOP3.LUT R245, R245, 0xfffffdff, RZ, 0xc0, !PT ;  /* 0xfffffdfff5f57812 */ /* 0x000fc800078ec0ff */
[----:B------:R-:W-:-:S04]  /*ff10*/  @P3 LOP3.LUT R245, R245, 0x200, RZ, 0xfc, !PT ;  /* 0x00000200f5f53812 */ /* 0x000fc800078efcff */
[----:B------:R-:W-:Y:S02]  /*ff20*/  LOP3.LUT R245, R245, 0xfffeffff, RZ, 0xc0, !PT ;  /* 0xfffefffff5f57812 */ /* 0x000fe400078ec0ff */
[----:B------:R-:W-:Y:S02]  /*ff30*/  LOP3.LUT R231, R3, 0x14, RZ, 0xfc, !PT ;  /* 0x0000001403e77812 */ /* 0x000fe400078efcff */
[----:B------:R-:W-:Y:S02]  /*ff40*/  @P2 LOP3.LUT R245, R245, 0x10000, RZ, 0xfc, !PT ;  /* 0x00010000f5f52812 */ /* 0x000fe400078efcff */
[----:B------:R-:W-:Y:S02]  /*ff50*/  ISETP.GE.AND P3, PT, R231, UR4, PT ;  /* 0x00000004e7007c0c */ /* 0x000fe4000bf66270 */
[----:B------:R-:W-:Y:S02]  /*ff60*/  LOP3.LUT R245, R245, 0xfffdffff, RZ, 0xc0, !PT ;  /* 0xfffdfffff5f57812 */ /* 0x000fe400078ec0ff */
[----:B------:R-:W-:-:S02]  /*ff70*/  LOP3.LUT R235, R3, 0x16, RZ, 0xfc, !PT ;  /* 0x0000001603eb7812 */ /* 0x000fc400078efcff */
[----:B------:R-:W-:Y:S02]  /*ff80*/  @P1 LOP3.LUT R245, R245, 0x20000, RZ, 0xfc, !PT ;  /* 0x00020000f5f51812 */ /* 0x000fe400078efcff */
[----:B------:R-:W-:Y:S02]  /*ff90*/  ISETP.GE.AND P1, PT, R235, UR4, PT ;  /* 0x00000004eb007c0c */ /* 0x000fe4000bf26270 */
[----:B------:R-:W-:Y:S02]  /*ffa0*/  LOP3.LUT R245, R245, 0xfeffffff, RZ, 0xc0, !PT ;  /* 0xfefffffff5f57812 */ /* 0x000fe400078ec0ff */
[----:B------:R-:W-:Y:S02]  /*ffb0*/  LOP3.LUT R234, R3, 0x18, RZ, 0xfc, !PT ;  /* 0x0000001803ea7812 */ /* 0x000fe400078efcff */
[----:B------:R-:W-:Y:S02]  /*ffc0*/  @P3 LOP3.LUT R245, R245, 0x1000000, RZ, 0xfc, !PT ;  /* 0x01000000f5f53812 */ /* 0x000fe400078efcff */
[----:B------:R-:W-:-:S02]  /*ffd0*/  ISETP.GE.AND P2, PT, R234, UR4, PT ;  /* 0x00000004ea007c0c */ /* 0x000fc4000bf46270 */
[----:B------:R-:W-:Y:S02]  /*ffe0*/  LOP3.LUT R245, R245, 0xfdffffff, RZ, 0xc0, !PT ;  /* 0xfdfffffff5f57812 */ /* 0x000fe400078ec0ff */
[----:B------:R-:W-:Y:S02]  /*fff0*/  LOP3.LUT R235, R3, 0x1a, RZ, 0xfc, !PT ;  /* 0x0000001a03eb7812 */ /* 0x000fe400078efcff */
[----:B------:R-:W-:Y:S02]  /*10000*/  @P1 LOP3.LUT R245, R245, 0x2000000, RZ, 0xfc, !PT ;  /* 0x02000000f5f51812 */ /* 0x000fe400078efcff */
[----:B------:R-:W-:Y:S02]  /*10010*/  ISETP.GE.AND P3, PT, R235, UR4, PT ;  /* 0x00000004eb007c0c */ /* 0x000fe4000bf66270 */
[----:B------:R-:W-:-:S04]  /*10020*/  LOP3.LUT R245, R245, 0xbfffffff, RZ, 0xc0, !PT ;  /* 0xbffffffff5f57812 */ /* 0x000fc800078ec0ff */
[----:B------:R-:W-:Y:S02]  /*10030*/  @P2 LOP3.LUT R245, R245, 0x40000000, RZ, 0xfc, !PT ;  /* 0x40000000f5f52812 */ /* 0x000fe400078efcff */
[----:B------:R-:W-:Y:S02]  /*10040*/  ISETP.GE.AND P1, PT, R232, UR4, PT ;  /* 0x00000004e8007c0c */ /* 0x000fe4000bf26270 */
[----:B------:R-:W-:Y:S02]  /*10050*/  LOP3.LUT R245, R245, 0x7fffffff, RZ, 0xc0, !PT ;  /* 0x7ffffffff5f57812 */ /* 0x000fe400078ec0ff */
[----:B------:R-:W-:Y:S02]  /*10060*/  LOP3.LUT R234, R3, 0x28, RZ, 0xfc, !PT ;  /* 0x0000002803ea7812 */ /* 0x000fe400078efcff */
[----:B------:R-:W-:Y:S02]  /*10070*/  @P3 LOP3.LUT R245, R245, 0x80000000, RZ, 0xfc, !PT ;  /* 0x80000000f5f53812 */ /* 0x000fe400078efcff */
[----:B------:R-:W-:-:S02]  /*10080*/  ISETP.GE.AND P3, PT, R234, UR4, PT ;  /* 0x00000004ea007c0c */ /* 0x000fc4000bf66270 */
[----:B------:R-:W-:Y:S02]  /*10090*/  ISETP.GE.AND P2, PT, R230, UR4, PT ;  /* 0x00000004e6007c0c */ /* 0x000fe4000bf46270 */
[----:B------:R-:W-:Y:S02]  /*100a0*/  LOP3.LUT R246, R246, 0xffffffef, RZ, 0xc0, !PT ;  /* 0xffffffeff6f67812 */ /* 0x000fe400078ec0ff */
[----:B------:R-:W-:Y:S02]  /*100b0*/  LOP3.LUT R230, R3, 0x2a, RZ, 0xfc, !PT ;  /* 0x0000002a03e67812 */ /* 0x000fe400078efcff */
[----:B------:R-:W-:Y:S02]  /*100c0*/  @P1 LOP3.LUT R246, R246, 0x10, RZ, 0xfc, !PT ;  /* 0x00000010f6f61812 */ /* 0x000fe400078efcff */
[----:B------:R-:W-:Y:S02]  /*100d0*/  ISETP.GE.AND P1, PT, R230, UR4, PT ;  /* 0x00000004e6007c0c */ /* 0x000fe4000bf26270 */
[----:B------:R-:W-:-:S02]  /*100e0*/  LOP3.LUT R245, R245, 0xfffffffb, RZ, 0xc0, !PT ;  /* 0xfffffffbf5f57812 */ /* 0x000fc400078ec0ff */
[----:B------:R-:W-:Y:S02]  /*100f0*/  LOP3.LUT R246, R246, 0xfffffff7, RZ, 0xc0, !PT ;  /* 0xfffffff7f6f67812 */ /* 0x000fe400078ec0ff */
[----:B------:R-:W-:Y:S02]  /*10100*/  LOP3.LUT R232, R3, 0x2c, RZ, 0xfc, !PT ;  /* 0x0000002c03e87812 */ /* 0x000fe400078efcff */
[----:B------:R-:W-:Y:S02]  /*10110*/  @P3 LOP3.LUT R245, R245, 0x4, RZ, 0xfc, !PT ;  /* 0x00000004f5f53812 */ /* 0x000fe400078efcff */
[----:B------:R-:W-:Y:S02]  /*10120*/  @P2 LOP3.LUT R246, R246, 0x8, RZ, 0xfc, !PT ;  /* 0x00000008f6f62812 */ /* 0x000fe400078efcff */
[----:B------:R-:W-:Y:S02]  /*10130*/  ISETP.GE.AND P2, PT, R232, UR4, PT ;  /* 0x00000004e8007c0c */ /* 0x000fe4000bf46270 */
[----:B------:R-:W-:-:S02]  /*10140*/  LOP3.LUT R245, R245, 0xfffffff7, RZ, 0xc0, !PT ;  /* 0xfffffff7f5f57812 */ /* 0x000fc400078ec0ff */
[----:B------:R-:W-:Y:S02]  /*10150*/  LOP3.LUT R232, R3, 0x2e, RZ, 0xfc, !PT ;  /* 0x0000002e03e87812 */ /* 0x000fe400078efcff */
[----:B------:R-:W-:Y:S02]  /*10160*/  @P1 LOP3.LUT R245, R245, 0x8, RZ, 0xfc, !PT ;  /* 0x00000008f5f51812 */ /* 0x000fe400078efcff */
[----:B------:R-:W-:Y:S02]  /*10170*/  ISETP.GE.AND P3, PT, R232, UR4, PT ;  /* 0x00000004e8007c0c */ /* 0x000fe4000bf66270 */
[----:B------:R-:W-:Y:S02]  /*10180*/  LOP3.LUT R245, R245, 0xfffffbff, RZ, 0xc0, !PT ;  /* 0xfffffbfff5f57812 */ /* 0x000fe400078ec0ff */
[----:B------:R-:W-:Y:S02]  /*10190*/  LOP3.LUT R250, R3, 0x30, RZ, 0xfc, !PT ;  /* 0x0000003003fa7812 */ /* 0x000fe400078efcff */
[----:B------:R-:W-:-:S02]  /*101a0*/  @P2 LOP3.LUT R245, R245, 0x400, RZ, 0xfc, !PT ;  /* 0x00000400f5f52812 */ /* 0x000fc400078efcff */
[----:B------:R-:W-:Y:S02]  /*101b0*/  ISETP.GE.AND P1, PT, R250, UR4, PT ;  /* 0x00000004fa007c0c */ /* 0x000fe4000bf26270 */
[----:B------:R-:W-:Y:S02]  /*101c0*/  LOP3.LUT R245, R245, 0xfffff7ff, RZ, 0xc0, !PT ;  /* 0xfffff7fff5f57812 */ /* 0x000fe400078ec0ff */
[----:B------:R-:W-:Y:S02]  /*101d0*/  LOP3.LUT R251, R3, 0x32, RZ, 0xfc, !PT ;  /* 0x0000003203fb7812 */ /* 0x000fe400078efcff */
[----:B------:R-:W-:Y:S02]  /*101e0*/  @P3 LOP3.LUT R245, R245, 0x800, RZ, 0xfc, !PT ;  /* 0x00000800f5f53812 */ /* 0x000fe400078efcff */
[----:B------:R-:W-:Y:S02]  /*101f0*/  ISETP.GE.AND P2, PT, R251, UR4, PT ;  /* 0x00000004fb007c0c */ /* 0x000fe4000bf46270 */
[----:B------:R-:W-:-:S02]  /*10200*/  LOP3.LUT R245, R245, 0xfffbffff, RZ, 0xc0, !PT ;  /* 0xfffbfffff5f57812 */ /* 0x000fc400078ec0ff */
[----:B------:R-:W-:Y:S02]  /*10210*/  LOP3.LUT R235, R3, 0x34, RZ, 0xfc, !PT ;  /* 0x0000003403eb7812 */ /* 0x000fe400078efcff */
[----:B------:R-:W-:Y:S02]  /*10220*/  @P1 LOP3.LUT R245, R245, 0x40000, RZ, 0xfc, !PT ;  /* 0x00040000f5f51812 */ /* 0x000fe400078efcff */
[----:B------:R-:W-:Y:S02]  /*10230*/  ISETP.GE.AND P3, PT, R235, UR4, PT ;  /* 0x00000004eb007c0c */ /* 0x000fe4000bf66270 */
[----:B------:R-:W-:Y:S02]  /*10240*/  LOP3.LUT R245, R245, 0xfff7ffff, RZ, 0xc0, !PT ;  /* 0xfff7fffff5f57812 */ /* 0x000fe400078ec0ff */
[C---:B------:R-:W-:Y:S02]  /*10250*/  LOP3.LUT R91, R3.reuse, 0x38, RZ, 0xfc, !PT ;  /* 0x00000038035b7812 */ /* 0x040fe400078efcff */
[----:B------:R-:W-:-:S02]  /*10260*/  LOP3.LUT R232, R3, 0x36, RZ, 0xfc, !PT ;  /* 0x0000003603e87812 */ /* 0x000fc400078efcff */
[----:B------:R-:W-:Y:S02]  /*10270*/  @P2 LOP3.LUT R245, R245, 0x80000, RZ, 0xfc, !PT ;  /* 0x00080000f5f52812 */ /* 0x000fe400078efcff */
[----:B------:R-:W-:Y:S02]  /*10280*/  ISETP.GE.AND P2, PT, R91, UR4, PT ;  /* 0x000000045b007c0c */ /* 0x000fe4000bf46270 */
        /* <DEDUP_REMOVED lines=46> */
[----:B------:R-:W-:-:S04]  /*10570*/  LOP3.LUT R245, R245, 0xff7fffff, RZ, 0xc0, !PT ;  /* 0xff7ffffff5f57812 */ /* 0x000fc800078ec0ff */
        /* <DEDUP_REMOVED lines=12> */
[----:B------:R-:W-:-:S04]  /*10640*/  LOP3.LUT R245, R245, 0xffffff7f, RZ, 0xc0, !PT ;  /* 0xffffff7ff5f57812 */ /* 0x000fc800078ec0ff */
[----:B------:R-:W-:Y:S02]  /*10650*/  @P2 LOP3.LUT R245, R245, 0x80, RZ, 0xfc, !PT ;  /* 0x00000080f5f52812 */ /* 0x000fe400078efcff */
[----:B------:R-:W-:Y:S02]  /*10660*/  LOP3.LUT R227, R3, 0x6a, RZ, 0xfc, !PT ;  /* 0x0000006a03e37812 */ /* 0x000fe400078efcff */
[----:B------:R-:W-:Y:S02]  /*10670*/  LOP3.LUT R245, R245, 0xffffffbf, RZ, 0xc0, !PT ;  /* 0xffffffbff5f57812 */ /* 0x000fe400078ec0ff */
[----:B------:R-:W-:Y:S02]  /*10680*/  SEL R13, R13, RZ, P0 ;  /* 0x000000ff0d0d7207 */ /* 0x000fe40000000000 */
[----:B------:R-:W-:Y:S02]  /*10690*/  @P3 LOP3.LUT R245, R245, 0x40, RZ, 0xfc, !PT ;  /* 0x00000040f5f53812 */ /* 0x000fe400078efcff */
[----:B------:R-:W-:-:S02]  /*106a0*/  ISETP.GE.AND P1, PT, R227, UR4, PT ;  /* 0x00000004e3007c0c */ /* 0x000fc4000bf26270 */
[----:B------:R-:W-:Y:S02]  /*106b0*/  ISETP.GE.AND P2, PT, R124, UR4, PT ;  /* 0x000000047c007c0c */ /* 0x000fe4000bf46270 */
[----:B------:R-:W-:Y:S02]  /*106c0*/  ISETP.GE.AND P3, PT, R125, UR4, PT ;  /* 0x000000047d007c0c */ /* 0x000fe4000bf66270 */
[----:B------:R-:W-:Y:S02]  /*106d0*/  ISETP.GE.AND P4, PT, R122, UR4, PT ;  /* 0x000000047a007c0c */ /* 0x000fe4000bf86270 */
[----:B------:R-:W-:Y:S01]  /*106e0*/  ISETP.GE.AND P5, PT, R123, UR4, PT ;  /* 0x000000047b007c0c */ /* 0x000fe2000bfa6270 */
[----:B------:R-:W3:Y:S01]  /*106f0*/  LDL.LU.64 R124, [R1+0x448] ;  /* 0x00044800017c7983 */ /* 0x000ee20000300a00 */
[----:B------:R-:W-:Y:S01]  /*10700*/  ISETP.NE.U32.AND P6, PT, R13, RZ, PT ;  /* 0x000000ff0d00720c */ /* 0x000fe20003fc5070 */
[----:B------:R-:W-:Y:S02]  /*10710*/  ULDC UR8, c[0x0][0x230] ;  /* 0x00008c0000087ab9 */ /* 0x000fe40000000800 */
[----:B------:R-:W4:Y:S04]  /*10720*/  LDL.LU.64 R226, [R1+0x3d0] ;  /* 0x0003d00001e27983 */ /* 0x000f280000300a00 */
[----:B------:R-:W4:Y:S04]  /*10730*/  LDL.LU.64 R232, [R1+0x3c8] ;  /* 0x0003c80001e87983 */ /* 0x000f280000300a00 */
[----:B------:R-:W4:Y:S01]  /*10740*/  LDL.LU.64 R122, [R1+0x358] ;  /* 0x00035800017a7983 */ /* 0x000f220000300a00 */
[----:B------:R-:W-:Y:S01]  /*10750*/  SEL R12, R12, RZ, P0 ;  /* 0x000000ff0c0c7207 */ /* 0x000fe20000000000 */
[----:B------:R-:W-:Y:S06]  /*10760*/  BAR.SYNC.DEFER_BLOCKING 0x0 ;  /* 0x0000000000007b1d */ /* 0x000fec0000010000 */
[----:B------:R1:W-:Y:S04]  /*10770*/  STL.64 [R1+0x900], R10 ;  /* 0x0009000a01007387 */ /* 0x0003e80000100a00 */
[----:B------:R-:W-:Y:S04]  /*10780*/  STL.64 [R1+0x898], R8 ;  /* 0x0008980801007387 */ /* 0x000fe80000100a00 */
[----:B------:R-:W-:Y:S04]  /*10790*/  STL.64 [R1+0x838], R6 ;  /* 0x0008380601007387 */ /* 0x000fe80000100a00 */
[----:B------:R-:W-:Y:S04]  /*107a0*/  STL [R1+0x76c], R4 ;  /* 0x00076c0401007387 */ /* 0x000fe80000100800 */
[----:B------:R-:W-:Y:S04]  /*107b0*/  STL [R1+0x768], R0 ;  /* 0x0007680001007387 */ /* 0x000fe80000100800 */
[----:B--2---:R-:W-:Y:S04]  /*107c0*/  STL.64 [R1+0x6b8], R156 ;  /* 0x0006b89c01007387 */ /* 0x004fe80000100a00 */
[----:B------:R-:W-:Y:S01]  /*107d0*/  @!PT LDS RZ, [RZ] ;  /* 0x00000000fffff984 */ /* 0x000fe20000000800 */
[----:B------:R-:W-:Y:S01]  /*107e0*/  @!PT LDS RZ, [RZ] ;  /* 0x00000000fffff984 */ /* 0x000fe20000000800 */
[----:B------:R-:W-:Y:S01]  /*107f0*/  @!PT LDS RZ, [RZ] ;  /* 0x00000000fffff984 */ /* 0x000fe20000000800 */
[----:B------:R-:W-:Y:S01]  /*10800*/  LDGSTS.E [R249+0x60000], desc[UR16][R126.64], P6 ;  /* 0x600000007ef97fae */ /* 0x000fe2000b121850 */
[----:B------:R-:W-:-:S03]  /*10810*/  ISETP.GE.AND P6, PT, R229, UR4, PT ;  /* 0x00000004e5007c0c */ /* 0x000fc6000bfc6270 */
[----:B------:R-:W-:Y:S01]  /*10820*/  STL.64 [R1+0x7d0], R126 ;  /* 0x0007d07e01007387 */ /* 0x000fe20000100a00 */
[----:B------:R-:W-:-:S03]  /*10830*/  SEL R111, RZ, 0x4, P6 ;  /* 0x00000004ff6f7807 */ /* 0x000fc60003000000 */
[----:B------:R-:W2:Y:S01]  /*10840*/  LDL.LU.64 R228, [R1+0x350] ;  /* 0x0003500001e47983 */ /* 0x000ea20000300a00 */
[----:B---3--:R-:W-:-:S04]  /*10850*/  IMAD.WIDE R124, R152, 0x4, R124 ;  /* 0x00000004987c7825 */ /* 0x008fc800078e027c */
[C---:B----4-:R-:W-:Y:S01]  /*10860*/  IMAD.WIDE R100, R152.reuse, 0x4, R226 ;  /* 0x0000000498647825 */ /* 0x050fe200078e02e2 */
[----:B------:R3:W-:Y:S04]  /*10870*/  STL.64 [R1+0x7d8], R124 ;  /* 0x0007d87c01007387 */ /* 0x0007e80000100a00 */
[----:B------:R-:W4:Y:S01]  /*10880*/  LDL.LU.64 R226, [R1+0x2f8] ;  /* 0x0002f80001e27983 */ /* 0x000f220000300a00 */
[----:B------:R-:W-:-:S03]  /*10890*/  IMAD.WIDE R102, R152, 0x4, R232 ;  /* 0x0000000498667825 */ /* 0x000fc600078e02e8 */
[----:B------:R-:W-:Y:S04]  /*108a0*/  STL.64 [R1+0x7e0], R100 ;  /* 0x0007e06401007387 */ /* 0x000fe80000100a00 */
[----:B------:R-:W3:Y:S01]  /*108b0*/  LDL.LU.64 R104, [R1+0x2f0] ;  /* 0x0002f00001687983 */ /* 0x000ee20000300a00 */
[----:B------:R-:W-:-:S03]  /*108c0*/  IMAD.WIDE R90, R152, 0x4, R122 ;  /* 0x00000004985a7825 */ /* 0x000fc600078e027a */
[----:B------:R-:W-:Y:S04]  /*108d0*/  STL [R1+0x7cc], R103 ;  /* 0x0007cc6701007387 */ /* 0x000fe80000100800 */
[----:B------:R-:W3:Y:S04]  /*108e0*/  LDL.LU.64 R122, [R1+0x440] ;  /* 0x00044000017a7983 */ /* 0x000ee80000300a00 */
[----:B------:R-:W-:Y:S04]  /*108f0*/  STL [R1+0x7c8], R91 ;  /* 0x0007c85b01007387 */ /* 0x000fe80000100800 */
[----:B------:R-:W3:Y:S01]  /*10900*/  LDL.LU.64 R232, [R1+0x438] ;  /* 0x0004380001e87983 */ /* 0x000ee20000300a00 */
[----:B--2---:R-:W-:-:S05]  /*10910*/  IMAD.WIDE R92, R152, 0x4, R228 ;  /* 0x00000004985c7825 */ /* 0x004fca00078e02e4 */
[----:B------:R2:W-:Y:S04]  /*10920*/  STL [R1+0x7c4], R93 ;  /* 0x0007c45d01007387 */ /* 0x0005e80000100800 */
[----:B------:R-:W2:Y:S01]  /*10930*/  LDL.LU.64 R228, [R1+0x3c0] ;  /* 0x0003c00001e47983 */ /* 0x000ea20000300a00 */
[----:B------:R-:W-:Y:S02]  /*10940*/  ISETP.NE.U32.AND P6, PT, R12, RZ, PT ;  /* 0x000000ff0c00720c */ /* 0x000fe40003fc5070 */
[----:B------:R-:W-:-:S11]  /*10950*/  SEL R14, R14, RZ, P0 ;  /* 0x000000ff0e0e7207 */ /* 0x000fd60000000000 */
[----:B------:R2:W-:Y:S01]  /*10960*/  LDGSTS.E [R249+0x60008], desc[UR16][R124.64], P6 ;  /* 0x600080007cf97fae */ /* 0x0005e2000b121850 */
[----:B------:R-:W-:-:S04]  /*10970*/  ISETP.GE.AND P6, PT, R153, UR4, PT ;  /* 0x0000000499007c0c */ /* 0x000fc8000bfc6270 */
[----:B------:R-:W-:Y:S02]  /*10980*/  SEL R109, RZ, 0x4, P6 ;  /* 0x00000004ff6d7807 */ /* 0x000fe40003000000 */
[----:B------:R-:W-:Y:S02]  /*10990*/  ISETP.NE.U32.AND P6, PT, R14, RZ, PT ;  /* 0x000000ff0e00720c */ /* 0x000fe40003fc5070 */
[----:B------:R-:W-:-:S11]  /*109a0*/  SEL R15, R15, RZ, P0 ;  /* 0x000000ff0f0f7207 */ /* 0x000fd60000000000 */
[----:B------:R-:W-:Y:S01]  /*109b0*/  LDGSTS.E [R249+0x62000], desc[UR16][R100.64], P6 ;  /* 0x6200000064f97fae */ /* 0x000fe2000b121850 */
[----:B----4-:R-:W-:-:S05]  /*109c0*/  IMAD.WIDE R94, R152, 0x4, R226 ;  /* 0x00000004985e7825 */ /* 0x010fca00078e02e2 */
[----:B------:R-:W-:Y:S01]  /*109d0*/  STL [R1+0x7c0], R95 ;  /* 0x0007c05f01007387 */ /* 0x000fe20000100800 */
[----:B---3--:R-:W-:-:S03]  /*109e0*/  IMAD.WIDE R96, R152, 0x4, R104 ;  /* 0x0000000498607825 */ /* 0x008fc600078e0268 */
[----:B------:R-:W3:Y:S04]  /*109f0*/  LDL.LU.64 R106, [R1+0x3b8] ;  /* 0x0003b800016a7983 */ /* 0x000ee80000300a00 */
[----:B------:R-:W-:Y:S01]  /*10a00*/  STL [R1+0x7bc], R97 ;  /* 0x0007bc6101007387 */ /* 0x000fe20000100800 */
[----:B------:R-:W-:-:S03]  /*10a10*/  IMAD.WIDE R122, R152, 0x4, R122 ;  /* 0x00000004987a7825 */ /* 0x000fc600078e027a */
[----:B-1----:R-:W4:Y:S04]  /*10a20*/  LDL.LU.64 R10, [R1+0x348] ;  /* 0x00034800010a7983 */ /* 0x002f280000300a00 */
[----:B------:R-:W-:Y:S01]  /*10a30*/  STL [R1+0x7b8], R123 ;  /* 0x0007b87b01007387 */ /* 0x000fe20000100800 */
[----:B------:R-:W-:-:S03]  /*10a40*/  IMAD.WIDE R12, R152, 0x4, R232 ;  /* 0x00000004980c7825 */ /* 0x000fc600078e02e8 */
[----:B------:R-:W4:Y:S01]  /*10a50*/  LDL.LU.64 R232, [R1+0x340] ;  /* 0x0003400001e87983 */ /* 0x000f220000300a00 */
[----:B------:R-:W-:-:S04]  /*10a60*/  ISETP.GE.AND P6, PT, R234, UR4, PT ;  /* 0x00000004ea007c0c */ /* 0x000fc8000bfc6270 */
[----:B------:R-:W-:Y:S02]  /*10a70*/  SEL R108, RZ, 0x4, P6 ;  /* 0x00000004ff6c7807 */ /* 0x000fe40003000000 */
[----:B------:R-:W-:Y:S02]  /*10a80*/  ISETP.NE.U32.AND P6, PT, R15, RZ, PT ;  /* 0x000000ff0f00720c */ /* 0x000fe40003fc5070 */
[----:B------:R-:W-:-:S11]  /*10a90*/  SEL R16, R16, RZ, P0 ;  /* 0x000000ff10107207 */ /* 0x000fd60000000000 */
[----:B------:R-:W-:Y:S01]  /*10aa0*/  LDGSTS.E [R249+0x62008], desc[UR16][R102.64], P6 ;  /* 0x6200800066f97fae */ /* 0x000fe2000b121850 */
[----:B------:R-:W-:-:S04]  /*10ab0*/  ISETP.GE.AND P6, PT, R230, UR4, PT ;  /* 0x00000004e6007c0c */ /* 0x000fc8000bfc6270 */
[----:B------:R-:W-:Y:S02]  /*10ac0*/  SEL R110, RZ, 0x4, P6 ;  /* 0x00000004ff6e7807 */ /* 0x000fe40003000000 */
[----:B------:R-:W-:Y:S02]  /*10ad0*/  ISETP.NE.U32.AND P6, PT, R16, RZ, PT ;  /* 0x000000ff1000720c */ /* 0x000fe40003fc5070 */
[----:B------:R-:W-:Y:S01]  /*10ae0*/  SEL R17, R17, RZ, P0 ;  /* 0x000000ff11117207 */ /* 0x000fe20000000000 */
[----:B------:R1:W-:Y:S01]  /*10af0*/  STL [R1+0x7b4], R13 ;  /* 0x0007b40d01007387 */ /* 0x0003e20000100800 */
[----:B--2---:R-:W-:-:S03]  /*10b00*/  IMAD.WIDE R104, R152, 0x4, R228 ;  /* 0x0000000498687825 */ /* 0x004fc600078e02e4 */
[----:B------:R-:W2:Y:S06]  /*10b10*/  LDL.LU.64 R228, [R1+0x2e8] ;  /* 0x0002e80001e47983 */ /* 0x000eac0000300a00 */
[----:B------:R-:W-:Y:S01]  /*10b20*/  LDGSTS.E [R249+0x64000], desc[UR16][R90.64], P6 ;  /* 0x640000005af97fae */ /* 0x000fe2000b121850 */
[----:B------:R-:W-:-:S04]  /*10b30*/  ISETP.GE.AND P6, PT, R224, UR4, PT ;  /* 0x00000004e0007c0c */ /* 0x000fc8000bfc6270 */
[----:B------:R-:W-:Y:S02]  /*10b40*/  SEL R153, RZ, 0x4, P6 ;  /* 0x00000004ff997807 */ /* 0x000fe40003000000 */
[----:B------:R-:W-:Y:S02]  /*10b50*/  ISETP.NE.U32.AND P6, PT, R17, RZ, PT ;  /* 0x000000ff1100720c */ /* 0x000fe40003fc5070 */
[----:B------:R-:W-:-:S11]  /*10b60*/  SEL R18, R18, RZ, P0 ;  /* 0x000000ff12127207 */ /* 0x000fd60000000000 */
[----:B------:R1:W-:Y:S01]  /*10b70*/  LDGSTS.E [R249+0x64008], desc[UR16][R92.64], P6 ;  /* 0x640080005cf97fae */ /* 0x0003e2000b121850 */
[----:B------:R-:W-:-:S04]  /*10b80*/  ISETP.GE.AND P6, PT, R155, UR4, PT ;  /* 0x000000049b007c0c */ /* 0x000fc8000bfc6270 */
[----:B------:R-:W-:Y:S02]  /*10b90*/  SEL R224, RZ, 0x4, P6 ;  /* 0x00000004ffe07807 */ /* 0x000fe40003000000 */
[----:B------:R-:W-:Y:S02]  /*10ba0*/  ISETP.NE.U32.AND P6, PT, R18, RZ, PT ;  /* 0x000000ff1200720c */ /* 0x000fe40003fc5070 */
[----:B------:R-:W-:Y:S01]  /*10bb0*/  LOP3.LUT R124, R3, 0x68, RZ, 0xfc, !PT ;  /* 0x00000068037c7812 */ /* 0x000fe200078efcff */
[----:B------:R-:W-:Y:S01]  /*10bc0*/  STL [R1+0x7b0], R105 ;  /* 0x0007b06901007387 */ /* 0x000fe20000100800 */
[----:B------:R-:W-:Y:S02]  /*10bd0*/  SEL R19, R19, RZ, P0 ;  /* 0x000000ff13137207 */ /* 0x000fe40000000000 */
[----:B------:R-:W-:Y:S01]  /*10be0*/  SEL R20, R20, RZ, P0 ;  /* 0x000000ff14147207 */ /* 0x000fe20000000000 */
[----:B------:R-:W2:Y:S06]  /*10bf0*/  LDL.LU.64 R8, [R1+0x2e0] ;  /* 0x0002e00001087983 */ /* 0x000eac0000300a00 */
[----:B------:R-:W-:Y:S01]  /*10c00*/  LDGSTS.E [R249+0x66000], desc[UR16][R94.64], P6 ;  /* 0x660000005ef97fae */ /* 0x000fe2000b121850 */
[----:B------:R-:W-:-:S02]  /*10c10*/  ISETP.GE.AND P6, PT, R124, UR4, PT ;  /* 0x000000047c007c0c */ /* 0x000fc4000bfc6270 */
[----:B------:R-:W-:Y:S02]  /*10c20*/  SEL R227, RZ, 0x4, P1 ;  /* 0x00000004ffe37807 */ /* 0x000fe40000800000 */
[----:B------:R-:W-:Y:S02]  /*10c30*/  SEL R226, RZ, 0x4, P6 ;  /* 0x00000004ffe27807 */ /* 0x000fe40003000000 */
[----:B------:R-:W-:Y:S02]  /*10c40*/  ISETP.NE.U32.AND P6, PT, R19, RZ, PT ;  /* 0x000000ff1300720c */ /* 0x000fe40003fc5070 */
[----:B------:R-:W-:Y:S02]  /*10c50*/  ISETP.NE.U32.AND P1, PT, R20, RZ, PT ;  /* 0x000000ff1400720c */ /* 0x000fe40003f25070 */
[----:B------:R-:W-:-:S09]  /*10c60*/  SEL R21, R21, RZ, P0 ;  /* 0x000000ff15157207 */ /* 0x000fd20000000000 */
[----:B------:R-:W-:Y:S04]  /*10c70*/  LDGSTS.E [R249+0x66008], desc[UR16][R96.64], P6 ;  /* 0x6600800060f97fae */ /* 0x000fe8000b121850 */
[----:B------:R-:W-:Y:S01]  /*10c80*/  LDGSTS.E [R248+0x60000], desc[UR16][R122.64], P1 ;  /* 0x600000007af87fae */ /* 0x000fe20008921850 */
[----:B------:R-:W-:Y:S02]  /*10c90*/  ISETP.NE.U32.AND P1, PT, R21, RZ, PT ;  /* 0x000000ff1500720c */ /* 0x000fe40003f25070 */
[----:B------:R-:W-:-:S11]  /*10ca0*/  SEL R22, R22, RZ, P0 ;  /* 0x000000ff16167207 */ /* 0x000fd60000000000 */
[----:B------:R1:W-:Y:S01]  /*10cb0*/  LDGSTS.E [R248+0x60008], desc[UR16][R12.64], P1 ;  /* 0x600080000cf87fae */ /* 0x0003e20008921850 */
[----:B---3--:R-:W-:-:S05]  /*10cc0*/  IMAD.WIDE R106, R152, 0x4, R106 ;  /* 0x00000004986a7825 */ /* 0x008fca00078e026a */
[----:B------:R-:W-:Y:S01]  /*10cd0*/  STL.64 [R1+0x7e8], R106 ;  /* 0x0007e86a01007387 */ /* 0x000fe20000100a00 */
[----:B----4-:R-:W-:-:S03]  /*10ce0*/  IMAD.WIDE R14, R152, 0x4, R10 ;  /* 0x00000004980e7825 */ /* 0x010fc600078e020a */
[----:B------:R-:W3:Y:S04]  /*10cf0*/  LDL.LU.64 R10, [R1+0x430] ;  /* 0x00043000010a7983 */ /* 0x000ee80000300a00 */
[----:B------:R-:W-:Y:S01]  /*10d00*/  STL [R1+0x7ac], R15 ;  /* 0x0007ac0f01007387 */ /* 0x000fe20000100800 */
[----:B------:R-:W-:-:S03]  /*10d10*/  IMAD.WIDE R20, R152, 0x4, R232 ;  /* 0x0000000498147825 */ /* 0x000fc600078e02e8 */
[----:B------:R-:W4:Y:S01]  /*10d20*/  LDL.LU.64 R232, [R1+0x428] ;  /* 0x0004280001e87983 */ /* 0x000f220000300a00 */
[----:B------:R-:W-:Y:S02]  /*10d30*/  ISETP.NE.U32.AND P1, PT, R22, RZ, PT ;  /* 0x000000ff1600720c */ /* 0x000fe40003f25070 */
[----:B------:R-:W-:-:S11]  /*10d40*/  SEL R23, R23, RZ, P0 ;  /* 0x000000ff17177207 */ /* 0x000fd60000000000 */
[----:B------:R-:W-:Y:S01]  /*10d50*/  LDGSTS.E [R248+0x62000], desc[UR16][R104.64], P1 ;  /* 0x6200000068f87fae */ /* 0x000fe20008921850 */
[----:B------:R-:W-:Y:S02]  /*10d60*/  ISETP.NE.U32.AND P1, PT, R23, RZ, PT ;  /* 0x000000ff1700720c */ /* 0x000fe40003f25070 */
[----:B------:R-:W-:Y:S01]  /*10d70*/  SEL R24, R24, RZ, P0 ;  /* 0x000000ff18187207 */ /* 0x000fe20000000000 */
[----:B------:R-:W-:Y:S04]  /*10d80*/  STL [R1+0x7a8], R20 ;  /* 0x0007a81401007387 */ /* 0x000fe80000100800 */
[----:B------:R1:W-:Y:S06]  /*10d90*/  STL [R1+0x7a4], R21 ;  /* 0x0007a41501007387 */ /* 0x0003ec0000100800 */
[----:B------:R-:W-:Y:S01]  /*10da0*/  LDGSTS.E [R248+0x62008], desc[UR16][R106.64], P1 ;  /* 0x620080006af87fae */ /* 0x000fe20008921850 */
[----:B------:R-:W-:Y:S01]  /*10db0*/  ISETP.NE.U32.AND P1, PT, R24, RZ, PT ;  /* 0x000000ff1800720c */ /* 0x000fe20003f25070 */
[----:B--2---:R-:W-:-:S02]  /*10dc0*/  IMAD.WIDE R22, R152, 0x4, R228 ;  /* 0x0000000498167825 */ /* 0x004fc400078e02e4 */
[----:B------:R-:W2:Y:S01]  /*10dd0*/  LDL.LU.64 R228, [R1+0x3b0] ;  /* 0x0003b00001e47983 */ /* 0x000ea20000300a00 */
[----:B------:R-:W-:-:S09]  /*10de0*/  SEL R25, R25, RZ, P0 ;  /* 0x000000ff19197207 */ /* 0x000fd20000000000 */
[----:B------:R-:W-:Y:S01]  /*10df0*/  LDGSTS.E [R248+0x64000], desc[UR16][R14.64], P1 ;  /* 0x640000000ef87fae */ /* 0x000fe20008921850 */
[----:B------:R-:W-:Y:S02]  /*10e00*/  ISETP.NE.U32.AND P1, PT, R25, RZ, PT ;  /* 0x000000ff1900720c */ /* 0x000fe40003f25070 */
[----:B------:R-:W-:Y:S01]  /*10e10*/  SEL R88, R88, RZ, P0 ;  /* 0x000000ff58587207 */ /* 0x000fe20000000000 */
[----:B------:R-:W-:Y:S10]  /*10e20*/  STL [R1+0x7a0], R23 ;  /* 0x0007a01701007387 */ /* 0x000ff40000100800 */
[----:B------:R-:W-:Y:S01]  /*10e30*/  LDGSTS.E [R248+0x64008], desc[UR16][R20.64], P1 ;  /* 0x6400800014f87fae */ /* 0x000fe20008921850 */
[----:B------:R-:W-:-:S02]  /*10e40*/  ISETP.NE.U32.AND P1, PT, R88, RZ, PT ;  /* 0x000000ff5800720c */ /* 0x000fc40003f25070 */
[----:B------:R-:W-:-:S11]  /*10e50*/  SEL R89, R89, RZ, P0 ;  /* 0x000000ff59597207 */ /* 0x000fd60000000000 */
[----:B------:R-:W-:Y:S01]  /*10e60*/  LDGSTS.E [R248+0x66000], desc[UR16][R22.64], P1 ;  /* 0x6600000016f87fae */ /* 0x000fe20008921850 */
[----:B------:R-:W-:-:S03]  /*10e70*/  IMAD.WIDE R24, R152, 0x4, R8 ;  /* 0x0000000498187825 */ /* 0x000fc600078e0208 */
[----:B------:R-:W2:Y:S01]  /*10e80*/  LDL.LU.64 R8, [R1+0x3a8] ;  /* 0x0003a80001087983 */ /* 0x000ea20000300a00 */
[----:B------:R-:W-:Y:S02]  /*10e90*/  ISETP.NE.U32.AND P1, PT, R89, RZ, PT ;  /* 0x000000ff5900720c */ /* 0x000fe40003f25070 */
[----:B------:R-:W-:Y:S01]  /*10ea0*/  SEL R16, R111, RZ, P0 ;  /* 0x000000ff6f107207 */ /* 0x000fe20000000000 */
[----:B------:R-:W-:Y:S10]  /*10eb0*/  STL.64 [R1+0x7f0], R248 ;  /* 0x0007f0f801007387 */ /* 0x000ff40000100a00 */
[----:B------:R-:W-:Y:S01]  /*10ec0*/  LDGSTS.E [R248+0x66008], desc[UR16][R24.64], P1 ;  /* 0x6600800018f87fae */ /* 0x000fe20008921850 */
[----:B------:R-:W-:Y:S01]  /*10ed0*/  ISETP.NE.U32.AND P1, PT, R16, RZ, PT ;  /* 0x000000ff1000720c */ /* 0x000fe20003f25070 */
[----:B---3--:R-:W-:-:S02]  /*10ee0*/  IMAD.WIDE R88, R152, 0x4, R10 ;  /* 0x0000000498587825 */ /* 0x008fc400078e020a */
[----:B------:R-:W3:Y:S04]  /*10ef0*/  LDL.LU.64 R10, [R1+0x338] ;  /* 0x00033800010a7983 */ /* 0x000ee80000300a00 */
[----:B------:R-:W-:Y:S01]  /*10f00*/  STL [R1+0x79c], R88 ;  /* 0x00079c5801007387 */ /* 0x000fe20000100800 */
[----:B----4-:R-:W-:-:S03]  /*10f10*/  IMAD.WIDE R16, R152, 0x4, R232 ;  /* 0x0000000498107825 */ /* 0x010fc600078e02e8 */
[----:B------:R4:W-:Y:S04]  /*10f20*/  STL [R1+0x798], R89 ;  /* 0x0007985901007387 */ /* 0x0009e80000100800 */
[----:B------:R-:W4:Y:S01]  /*10f30*/  LDL.LU.64 R232, [R1+0x330] ;  /* 0x0003300001e87983 */ /* 0x000f220000300a00 */
[C---:B------:R-:W-:Y:S02]  /*10f40*/  LOP3.LUT R126, R3.reuse, 0xc, RZ, 0xfc, !PT ;  /* 0x0000000c037e7812 */ /* 0x040fe400078efcff */
[C---:B------:R-:W-:Y:S01]  /*10f50*/  LOP3.LUT R127, R3.reuse, 0xe, RZ, 0xfc, !PT ;  /* 0x0000000e037f7812 */ /* 0x040fe200078efcff */
[----:B------:R-:W-:Y:S01]  /*10f60*/  LDGSTS.E [R247+0x60000], desc[UR16][R88.64], P1 ;  /* 0x6000000058f77fae */ /* 0x000fe20008921850 */
[----:B------:R-:W-:Y:S02]  /*10f70*/  ISETP.GE.AND P6, PT, R126, UR4, PT ;  /* 0x000000047e007c0c */ /* 0x000fe4000bfc6270 */
[----:B------:R-:W-:-:S02]  /*10f80*/  LOP3.LUT R157, R3, 0x2c, RZ, 0xfc, !PT ;  /* 0x0000002c039d7812 */ /* 0x000fc400078efcff */
[----:B------:R-:W-:Y:S02]  /*10f90*/  SEL R230, RZ, 0x4, P6 ;  /* 0x00000004ffe67807 */ /* 0x000fe40003000000 */
[----:B------:R-:W-:Y:S02]  /*10fa0*/  ISETP.GE.AND P6, PT, R127, UR4, PT ;  /* 0x000000047f007c0c */ /* 0x000fe4000bfc6270 */
[----:B------:R-:W-:Y:S02]  /*10fb0*/  LOP3.LUT R156, R3, 0x2e, RZ, 0xfc, !PT ;  /* 0x0000002e039c7812 */ /* 0x000fe400078efcff */
[----:B------:R-:W-:Y:S02]  /*10fc0*/  SEL R155, RZ, 0x4, P6 ;  /* 0x00000004ff9b7807 */ /* 0x000fe40003000000 */
[----:B------:R-:W-:-:S04]  /*10fd0*/  ISETP.GE.AND P6, PT, R157, UR4, PT ;  /* 0x000000049d007c0c */ /* 0x000fc8000bfc6270 */
[----:B------:R-:W-:Y:S02]  /*10fe0*/  SEL R234, RZ, 0x4, P6 ;  /* 0x00000004ffea7807 */ /* 0x000fe40003000000 */
[----:B------:R-:W-:Y:S02]  /*10ff0*/  ISETP.GE.AND P6, PT, R156, UR4, PT ;  /* 0x000000049c007c0c */ /* 0x000fe4000bfc6270 */
[C---:B------:R-:W-:Y:S02]  /*11000*/  LOP3.LUT R4, R3.reuse, 0x4e, RZ, 0xfc, !PT ;  /* 0x0000004e03047812 */ /* 0x040fe400078efcff */
[----:B------:R-:W-:Y:S02]  /*11010*/  SEL R245, RZ, 0x4, P6 ;  /* 0x00000004fff57807 */ /* 0x000fe40003000000 */
[----:B------:R-:W-:Y:S02]  /*11020*/  ISETP.GE.AND P6, PT, R252, UR4, PT ;  /* 0x00000004fc007c0c */ /* 0x000fe4000bfc6270 */
[----:B------:R-:W-:-:S02]  /*11030*/  LOP3.LUT R7, R3, 0x10, RZ, 0xfc, !PT ;  /* 0x0000001003077812 */ /* 0x000fc400078efcff */
[----:B------:R-:W-:Y:S02]  /*11040*/  SEL R246, RZ, 0x4, P6 ;  /* 0x00000004fff67807 */ /* 0x000fe40003000000 */
[----:B------:R-:W-:-:S04]  /*11050*/  ISETP.GE.AND P6, PT, R4, UR4, PT ;  /* 0x0000000404007c0c */ /* 0x000fc8000bfc6270 */
[----:B------:R-:W-:Y:S02]  /*11060*/  SEL R252, RZ, 0x4, P6 ;  /* 0x00000004fffc7807 */ /* 0x000fe40003000000 */
[----:B------:R-:W-:Y:S02]  /*11070*/  ISETP.GE.AND P6, PT, R7, UR4, PT ;  /* 0x0000000407007c0c */ /* 0x000fe4000bfc6270 */
[----:B------:R-:W-:Y:S02]  /*11080*/  LOP3.LUT R7, R3, 0x12, RZ, 0xfc, !PT ;  /* 0x0000001203077812 */ /* 0x000fe400078efcff */
[----:B-1----:R-:W-:Y:S02]  /*11090*/  SEL R93, RZ, 0x4, P6 ;  /* 0x00000004ff5d7807 */ /* 0x002fe40003000000 */
[----:B------:R-:W-:Y:S02]  /*110a0*/  SEL R18, R109, RZ, P0 ;  /* 0x000000ff6d127207 */ /* 0x000fe40000000000 */
[----:B------:R-:W-:-:S02]  /*110b0*/  ISETP.GE.AND P6, PT, R7, UR4, PT ;  /* 0x0000000407007c0c */ /* 0x000fc4000bfc6270 */
[----:B------:R-:W-:Y:S01]  /*110c0*/  ISETP.NE.U32.AND P1, PT, R18, RZ, PT ;  /* 0x000000ff1200720c */ /* 0x000fe20003f25070 */
[----:B------:R1:W-:Y:S01]  /*110d0*/  STL [R1+0x794], R17 ;  /* 0x0007941101007387 */ /* 0x0003e20000100800 */
[----:B------:R-:W-:Y:S02]  /*110e0*/  SEL R6, RZ, 0x4, P6 ;  /* 0x00000004ff067807 */ /* 0x000fe40003000000 */
[----:B------:R-:W-:Y:S01]  /*110f0*/  SEL R18, R108, RZ, P0 ;  /* 0x000000ff6c127207 */ /* 0x000fe20000000000 */
[----:B--2---:R-:W-:Y:S01]  /*11100*/  IMAD.WIDE R108, R152, 0x4, R228 ;  /* 0x00000004986c7825 */ /* 0x004fe200078e02e4 */
[----:B------:R-:W-:Y:S01]  /*11110*/  ISETP.GE.AND P6, PT, R250, UR4, PT ;  /* 0x00000004fa007c0c */ /* 0x000fe2000bfc6270 */
[----:B------:R-:W2:Y:S03]  /*11120*/  LDL.LU.64 R228, [R1+0x2d8] ;  /* 0x0002d80001e47983 */ /* 0x000ea60000300a00 */
[----:B------:R-:W-:Y:S01]  /*11130*/  SEL R13, RZ, 0x4, P6 ;  /* 0x00000004ff0d7807 */ /* 0x000fe20003000000 */
[----:B------:R-:W-:Y:S01]  /*11140*/  STL [R1+0x790], R109 ;  /* 0x0007906d01007387 */ /* 0x000fe20000100800 */
[----:B------:R-:W-:-:S03]  /*11150*/  ISETP.GE.AND P6, PT, R251, UR4, PT ;  /* 0x00000004fb007c0c */ /* 0x000fc6000bfc6270 */
[----:B------:R-:W2:Y:S04]  /*11160*/  LDL.LU.64 R250, [R1+0x2d0] ;  /* 0x0002d00001fa7983 */ /* 0x000ea80000300a00 */
[----:B------:R1:W-:Y:S01]  /*11170*/  LDGSTS.E [R247+0x60008], desc[UR16][R16.64], P1 ;  /* 0x6000800010f77fae */ /* 0x0003e20008921850 */
[----:B------:R-:W-:Y:S02]  /*11180*/  ISETP.NE.U32.AND P1, PT, R18, RZ, PT ;  /* 0x000000ff1200720c */ /* 0x000fe40003f25070 */
[----:B------:R-:W-:Y:S01]  /*11190*/  SEL R18, R110, RZ, P0 ;  /* 0x000000ff6e127207 */ /* 0x000fe20000000000 */
[----:B------:R-:W-:-:S05]  /*111a0*/  IMAD.WIDE R110, R152, 0x4, R8 ;  /* 0x00000004986e7825 */ /* 0x000fca00078e0208 */
[----:B------:R-:W-:Y:S04]  /*111b0*/  STL.64 [R1+0x7f8], R110 ;  /* 0x0007f86e01007387 */ /* 0x000fe80000100a00 */
[----:B------:R-:W2:Y:S04]  /*111c0*/  LDL.LU.64 R100, [R1+0x420] ;  /* 0x0004200001647983 */ /* 0x000ea80000300a00 */
[----:B------:R-:W-:Y:S01]  /*111d0*/  LDGSTS.E [R247+0x62000], desc[UR16][R108.64], P1 ;  /* 0x620000006cf77fae */ /* 0x000fe20008921850 */
[----:B------:R-:W-:Y:S02]  /*111e0*/  ISETP.NE.U32.AND P1, PT, R18, RZ, PT ;  /* 0x000000ff1200720c */ /* 0x000fe40003f25070 */
[----:B------:R-:W-:-:S02]  /*111f0*/  LOP3.LUT R9, R3, 0x50, RZ, 0xfc, !PT ;  /* 0x0000005003097812 */ /* 0x000fc400078efcff */
[----:B------:R-:W-:Y:S02]  /*11200*/  SEL R91, RZ, 0x4, P6 ;  /* 0x00000004ff5b7807 */ /* 0x000fe40003000000 */
[----:B------:R-:W-:Y:S02]  /*11210*/  SEL R153, R153, RZ, P0 ;  /* 0x000000ff99997207 */ /* 0x000fe40000000000 */
[----:B------:R-:W-:-:S04]  /*11220*/  ISETP.GE.AND P6, PT, R9, UR4, PT ;  /* 0x0000000409007c0c */ /* 0x000fc8000bfc6270 */
[----:B------:R-:W-:Y:S01]  /*11230*/  SEL R9, RZ, 0x4, P6 ;  /* 0x00000004ff097807 */ /* 0x000fe20003000000 */
[----:B------:R-:W-:Y:S01]  /*11240*/  LDGSTS.E [R247+0x62008], desc[UR16][R110.64], P1 ;  /* 0x620080006ef77fae */ /* 0x000fe20008921850 */
[----:B------:R-:W-:Y:S02]  /*11250*/  ISETP.NE.U32.AND P1, PT, R153, RZ, PT ;  /* 0x000000ff9900720c */ /* 0x000fe40003f25070 */
[----:B------:R-:W-:Y:S02]  /*11260*/  SEL R153, R224, RZ, P0 ;  /* 0x000000ffe0997207 */ /* 0x000fe40000000000 */
[----:B------:R-:W-:Y:S01]  /*11270*/  ISETP.GE.AND P6, PT, R225, UR4, PT ;  /* 0x00000004e1007c0c */ /* 0x000fe2000bfc6270 */
[----:B---3--:R-:W-:-:S05]  /*11280*/  IMAD.WIDE R18, R152, 0x4, R10 ;  /* 0x0000000498127825 */ /* 0x008fca00078e020a */
[----:B------:R-:W-:Y:S04]  /*11290*/  STL [R1+0x78c], R19 ;  /* 0x00078c1301007387 */ /* 0x000fe80000100800 */
[----:B------:R-:W-:Y:S01]  /*112a0*/  LDGSTS.E [R247+0x64000], desc[UR16][R18.64], P1 ;  /* 0x6400000012f77fae */ /* 0x000fe20008921850 */
[----:B----4-:R-:W-:-:S03]  /*112b0*/  IMAD.WIDE R224, R152, 0x4, R232 ;  /* 0x0000000498e07825 */ /* 0x010fc600078e02e8 */
[----:B------:R-:W3:Y:S01]  /*112c0*/  LDL.LU.64 R232, [R1+0x418] ;  /* 0x0004180001e87983 */ /* 0x000ee20000300a00 */
[----:B------:R-:W-:-:S03]  /*112d0*/  ISETP.NE.U32.AND P1, PT, R153, RZ, PT ;  /* 0x000000ff9900720c */ /* 0x000fc60003f25070 */
[----:B------:R-:W-:Y:S04]  /*112e0*/  STL [R1+0x788], R224 ;  /* 0x000788e001007387 */ /* 0x000fe80000100800 */
[----:B------:R-:W-:Y:S04]  /*112f0*/  STL [R1+0x784], R225 ;  /* 0x000784e101007387 */ /* 0x000fe80000100800 */
[----:B------:R-:W4:Y:S01]  /*11300*/  LDL.LU.64 R10, [R1+0x3a0] ;  /* 0x0003a000010a7983 */ /* 0x000f220000300a00 */
[----:B------:R-:W-:-:S03]  /*11310*/  SEL R153, R226, RZ, P0 ;  /* 0x000000ffe2997207 */ /* 0x000fc60000000000 */
[----:B------:R-:W-:Y:S01]  /*11320*/  LDGSTS.E [R247+0x64008], desc[UR16][R224.64], P1 ;  /* 0x64008000e0f77fae */ /* 0x000fe20008921850 */
[----:B------:R-:W-:Y:S02]  /*11330*/  ISETP.NE.U32.AND P1, PT, R153, RZ, PT ;  /* 0x000000ff9900720c */ /* 0x000fe40003f25070 */
[----:B------:R-:W-:Y:S01]  /*11340*/  SEL R153, R227, RZ, P0 ;  /* 0x000000ffe3997207 */ /* 0x000fe20000000000 */
[----:B--2---:R-:W-:-:S05]  /*11350*/  IMAD.WIDE R228, R152, 0x4, R228 ;  /* 0x0000000498e47825 */ /* 0x004fca00078e02e4 */
[----:B------:R-:W-:Y:S01]  /*11360*/  STL [R1+0x780], R229 ;  /* 0x000780e501007387 */ /* 0x000fe20000100800 */
[----:B------:R-:W-:-:S04]  /*11370*/  IMAD.WIDE R226, R152, 0x4, R250 ;  /* 0x0000000498e27825 */ /* 0x000fc800078e02fa */
[----:B------:R-:W-:Y:S04]  /*11380*/  LDGSTS.E [R247+0x66000], desc[UR16][R228.64], P1 ;  /* 0x66000000e4f77fae */ /* 0x000fe80008921850 */
[----:B------:R-:W2:Y:S04]  /*11390*/  LDL.LU.64 R250, [R1+0x398] ;  /* 0x0003980001fa7983 */ /* 0x000ea80000300a00 */
[----:B------:R-:W-:Y:S04]  /*113a0*/  STL.64 [R1+0x800], R226 ;  /* 0x000800e201007387 */ /* 0x000fe80000100a00 */
[----:B------:R-:W2:Y:S01]  /*113b0*/  LDL.LU.64 R20, [R1+0x328] ;  /* 0x0003280001147983 */ /* 0x000ea20000300a00 */
[----:B------:R-:W-:-:S02]  /*113c0*/  SEL R8, RZ, 0x4, P6 ;  /* 0x00000004ff087807 */ /* 0x000fc40003000000 */
[----:B------:R-:W-:Y:S02]  /*113d0*/  ISETP.NE.U32.AND P1, PT, R153, RZ, PT ;  /* 0x000000ff9900720c */ /* 0x000fe40003f25070 */
[----:B------:R-:W-:Y:S02]  /*113e0*/  SEL R153, R230, RZ, P0 ;  /* 0x000000ffe6997207 */ /* 0x000fe40000000000 */
[----:B------:R-:W-:Y:S01]  /*113f0*/  ISETP.GE.AND P6, PT, R231, UR4, PT ;  /* 0x00000004e7007c0c */ /* 0x000fe2000bfc6270 */
[----:B------:R-:W-:-:S05]  /*11400*/  IMAD.WIDE R230, R152, 0x4, R100 ;  /* 0x0000000498e67825 */ /* 0x000fca00078e0264 */
[----:B------:R-:W-:Y:S04]  /*11410*/  STL [R1+0x778], R230 ;  /* 0x000778e601007387 */ /* 0x000fe80000100800 */
[----:B------:R-:W-:Y:S04]  /*11420*/  STL [R1+0x774], R231 ;  /* 0x000774e701007387 */ /* 0x000fe80000100800 */
[----:B------:R-:W2:Y:S04]  /*11430*/  LDL.LU.64 R106, [R1+0x320] ;  /* 0x00032000016a7983 */ /* 0x000ea80000300a00 */
[----:B------:R-:W-:Y:S01]  /*11440*/  LDGSTS.E [R247+0x66008], desc[UR16][R226.64], P1 ;  /* 0x66008000e2f77fae */ /* 0x000fe20008921850 */
[----:B---3--:R-:W-:-:S05]  /*11450*/  IMAD.WIDE R232, R152, 0x4, R232 ;  /* 0x0000000498e87825 */ /* 0x008fca00078e02e8 */
[----:B------:R-:W-:Y:S04]  /*11460*/  STL [R1+0x77c], R233 ;  /* 0x00077ce901007387 */ /* 0x000fe80000100800 */
[----:B------:R-:W3:Y:S01]  /*11470*/  LDL.LU.64 R100, [R1+0x2c8] ;  /* 0x0002c80001647983 */ /* 0x000ee20000300a00 */
[----:B------:R-:W-:Y:S02]  /*11480*/  ISETP.NE.U32.AND P1, PT, R153, RZ, PT ;  /* 0x000000ff9900720c */ /* 0x000fe40003f25070 */
[----:B------:R-:W-:Y:S01]  /*11490*/  SEL R153, R155, RZ, P0 ;  /* 0x000000ff9b997207 */ /* 0x000fe20000000000 */
[----:B------:R-:W3:Y:S10]  /*114a0*/  LDL.LU.64 R88, [R1+0x2c0] ;  /* 0x0002c00001587983 */ /* 0x000ef40000300a00 */
[----:B------:R-:W-:Y:S01]  /*114b0*/  LDGSTS.E [R244+0x60000], desc[UR16][R230.64], P1 ;  /* 0x60000000e6f47fae */ /* 0x000fe20008921850 */
[----:B------:R-:W-:-:S02]  /*114c0*/  ISETP.NE.U32.AND P1, PT, R153, RZ, PT ;  /* 0x000000ff9900720c */ /* 0x000fc40003f25070 */
[----:B------:R-:W-:Y:S02]  /*114d0*/  SEL R153, R234, RZ, P0 ;  /* 0x000000ffea997207 */ /* 0x000fe40000000000 */
[----:B------:R-:W-:Y:S02]  /*114e0*/  LOP3.LUT R7, R3, 0x16, RZ, 0xfc, !PT ;  /* 0x0000001603077812 */ /* 0x000fe400078efcff */
[----:B-1----:R-:W-:Y:S02]  /*114f0*/  SEL R17, RZ, 0x4, P6 ;  /* 0x00000004ff117807 */ /* 0x002fe40003000000 */
[----:B------:R-:W-:-:S05]  /*11500*/  ISETP.GE.AND P6, PT, R7, UR4, PT ;  /* 0x0000000407007c0c */ /* 0x000fca000bfc6270 */
[----:B------:R-:W-:Y:S01]  /*11510*/  LDGSTS.E [R244+0x60008], desc[UR16][R232.64], P1 ;  /* 0x60008000e8f47fae */ /* 0x000fe20008921850 */
[----:B------:R-:W-:Y:S02]  /*11520*/  ISETP.NE.U32.AND P1, PT, R153, RZ, PT ;  /* 0x000000ff9900720c */ /* 0x000fe40003f25070 */
[----:B------:R-:W-:Y:S02]  /*11530*/  SEL R15, RZ, 0x4, P6 ;  /* 0x00000004ff0f7807 */ /* 0x000fe40003000000 */
[----:B------:R-:W-:Y:S01]  /*11540*/  ISETP.GE.AND P6, PT, R235, UR4, PT ;  /* 0x00000004eb007c0c */ /* 0x000fe2000bfc6270 */
[----:B----4-:R-:W-:Y:S01]  /*11550*/  IMAD.WIDE R234, R152, 0x4, R10 ;  /* 0x0000000498ea7825 */ /* 0x010fe200078e020a */
[----:B------:R-:W-:-:S04]  /*11560*/  SEL R153, R245, RZ, P0 ;  /* 0x000000fff5997207 */ /* 0x000fc80000000000 */
[----:B------:R-:W-:Y:S04]  /*11570*/  STL [R1+0x770], R235 ;  /* 0x000770eb01007387 */ /* 0x000fe80000100800 */
[----:B------:R-:W-:Y:S01]  /*11580*/  LDGSTS.E [R244+0x62000], desc[UR16][R234.64], P1 ;  /* 0x62000000eaf47fae */ /* 0x000fe20008921850 */
[----:B------:R-:W-:-:S03]  /*11590*/  ISETP.NE.U32.AND P1, PT, R153, RZ, PT ;  /* 0x000000ff9900720c */ /* 0x000fc60003f25070 */
[----:B------:R-:W4:Y:S01]  /*115a0*/  LDL.LU.64 R248, [R1+0x410] ;  /* 0x0004100001f87983 */ /* 0x000f220000300a00 */
[----:B------:R-:W-:Y:S01]  /*115b0*/  SEL R153, R246, RZ, P0 ;  /* 0x000000fff6997207 */ /* 0x000fe20000000000 */
[----:B--2---:R-:W-:-:S08]  /*115c0*/  IMAD.WIDE R250, R152, 0x4, R250 ;  /* 0x0000000498fa7825 */ /* 0x004fd000078e02fa */
[----:B------:R-:W-:Y:S01]  /*115d0*/  LDGSTS.E [R244+0x62008], desc[UR16][R250.64], P1 ;  /* 0x62008000faf47fae */ /* 0x000fe20008921850 */
[----:B------:R-:W-:Y:S01]  /*115e0*/  ISETP.NE.U32.AND P1, PT, R153, RZ, PT ;  /* 0x000000ff9900720c */ /* 0x000fe20003f25070 */
[----:B------:R-:W-:Y:S02]  /*115f0*/  IMAD.WIDE R20, R152, 0x4, R20 ;  /* 0x0000000498147825 */ /* 0x000fe400078e0214 */
[----:B------:R-:W-:Y:S04]  /*11600*/  STL.64 [R1+0x808], R250 ;  /* 0x000808fa01007387 */ /* 0x000fe80000100a00 */
[----:B------:R1:W-:Y:S06]  /*11610*/  STL.64 [R1+0x10], R20 ;  /* 0x0000101401007387 */ /* 0x0003ec0000100a00 */
[----:B------:R-:W-:Y:S01]  /*11620*/  LDGSTS.E [R244+0x64000], desc[UR16][R20.64], P1 ;  /* 0x6400000014f47fae */ /* 0x000fe20008921850 */
[----:B------:R-:W-:-:S03]  /*11630*/  SEL R153, R252, RZ, P0 ;  /* 0x000000fffc997207 */ /* 0x000fc60000000000 */
[----:B-1----:R-:W2:Y:S01]  /*11640*/  LDL.LU.64 R20, [R1+0x408] ;  /* 0x0004080001147983 */ /* 0x002ea20000300a00 */
[----:B------:R-:W-:Y:S02]  /*11650*/  ISETP.NE.U32.AND P1, PT, R153, RZ, PT ;  /* 0x000000ff9900720c */ /* 0x000fe40003f25070 */
[----:B------:R-:W-:Y:S01]  /*11660*/  SEL R97, RZ, 0x4, P2 ;  /* 0x00000004ff617807 */ /* 0x000fe20001000000 */
[----:B------:R-:W-:-:S03]  /*11670*/  IMAD.WIDE R106, R152, 0x4, R106 ;  /* 0x00000004986a7825 */ /* 0x000fc600078e026a */
[----:B------:R-:W-:Y:S02]  /*11680*/  SEL R153, R97, RZ, P0 ;  /* 0x000000ff61997207 */ /* 0x000fe40000000000 */
[----:B------:R1:W-:Y:S05]  /*11690*/  STL.64 [R1+0x18], R106 ;  /* 0x0000186a01007387 */ /* 0x0003ea0000100a00 */
[----:B------:R-:W-:Y:S01]  /*116a0*/  LDGSTS.E [R244+0x64008], desc[UR16][R106.64], P1 ;  /* 0x640080006af47fae */ /* 0x000fe20008921850 */
[----:B------:R-:W-:-:S03]  /*116b0*/  ISETP.NE.U32.AND P1, PT, R153, RZ, PT ;  /* 0x000000ff9900720c */ /* 0x000fc60003f25070 */
[----:B-1----:R-:W2:Y:S01]  /*116c0*/  LDL.LU.64 R106, [R1+0x390] ;  /* 0x00039000016a7983 */ /* 0x002ea20000300a00 */
[----:B---3--:R-:W-:-:S05]  /*116d0*/  IMAD.WIDE R100, R152, 0x4, R100 ;  /* 0x0000000498647825 */ /* 0x008fca00078e0264 */
[----:B------:R1:W-:Y:S04]  /*116e0*/  STL.64 [R1+0x38], R100 ;  /* 0x0000386401007387 */ /* 0x0003e80000100a00 */
[----:B------:R-:W-:Y:S04]  /*116f0*/  LDGSTS.E [R244+0x66000], desc[UR16][R100.64], P1 ;  /* 0x6600000064f47fae */ /* 0x000fe80008921850 */
[----:B-1----:R-:W3:Y:S01]  /*11700*/  LDL.LU.64 R100, [R1+0x388] ;  /* 0x0003880001647983 */ /* 0x002ee20000300a00 */
[----:B------:R-:W-:-:S04]  /*11710*/  SEL R95, RZ, 0x4, P3 ;  /* 0x00000004ff5f7807 */ /* 0x000fc80001800000 */
[----:B------:R-:W-:Y:S01]  /*11720*/  SEL R153, R95, RZ, P0 ;  /* 0x000000ff5f997207 */ /* 0x000fe20000000000 */
[----:B------:R-:W-:-:S03]  /*11730*/  IMAD.WIDE R88, R152, 0x4, R88 ;  /* 0x0000000498587825 */ /* 0x000fc600078e0258 */
[----:B------:R-:W-:Y:S02]  /*11740*/  ISETP.NE.U32.AND P1, PT, R153, RZ, PT ;  /* 0x000000ff9900720c */ /* 0x000fe40003f25070 */
[----:B------:R4:W-:Y:S04]  /*11750*/  STL.64 [R1+0x40], R88 ;  /* 0x0000405801007387 */ /* 0x0009e80000100a00 */
[----:B------:R-:W3:Y:S07]  /*11760*/  LDL.LU.64 R226, [R1+0x318] ;  /* 0x0003180001e27983 */ /* 0x000eee0000300a00 */
[----:B------:R4:W-:Y:S02]  /*11770*/  LDGSTS.E [R244+0x66008], desc[UR16][R88.64], P1 ;  /* 0x6600800058f47fae */ /* 0x0009e40008921850 */
[----:B----4-:R-:W-:-:S05]  /*11780*/  IMAD.WIDE R88, R152, 0x4, R248 ;  /* 0x0000000498587825 */ /* 0x010fca00078e02f8 */
[----:B------:R1:W-:Y:S04]  /*11790*/  STL.64 [R1+0x50], R88 ;  /* 0x0000505801007387 */ /* 0x0003e80000100a00 */
[----:B------:R-:W4:Y:S01]  /*117a0*/  LDL.LU.64 R224, [R1+0x310] ;  /* 0x0003100001e07983 */ /* 0x000f220000300a00 */
[----:B------:R-:W-:-:S03]  /*117b0*/  SEL R153, R93, RZ, P0 ;  /* 0x000000ff5d997207 */ /* 0x000fc60000000000 */
[----:B------:R-:W4:Y:S01]  /*117c0*/  LDL.LU.64 R110, [R1+0x2b8] ;  /* 0x0002b800016e7983 */ /* 0x000f220000300a00 */
[----:B------:R-:W-:Y:S02]  /*117d0*/  ISETP.NE.U32.AND P1, PT, R153, RZ, PT ;  /* 0x000000ff9900720c */ /* 0x000fe40003f25070 */
[----:B------:R-:W-:-:S11]  /*117e0*/  SEL R153, R6, RZ, P0 ;  /* 0x000000ff06997207 */ /* 0x000fd60000000000 */
[----:B------:R-:W-:Y:S01]  /*117f0*/  LDGSTS.E [R243+0x60000], desc[UR16][R88.64], P1 ;  /* 0x6000000058f37fae */ /* 0x000fe20008921850 */
[----:B------:R-:W-:Y:S01]  /*11800*/  ISETP.NE.U32.AND P1, PT, R153, RZ, PT ;  /* 0x000000ff9900720c */ /* 0x000fe20003f25070 */
[----:B--2---:R-:W-:-:S05]  /*11810*/  IMAD.WIDE R20, R152, 0x4, R20 ;  /* 0x0000000498147825 */ /* 0x004fca00078e0214 */
[----:B------:R2:W-:Y:S04]  /*11820*/  STL.64 [R1+0x60], R20 ;  /* 0x0000601401007387 */ /* 0x0005e80000100a00 */
[----:B-1----:R-:W4:Y:S01]  /*11830*/  LDL.LU.64 R88, [R1+0x2b0] ;  /* 0x0002b00001587983 */ /* 0x002f220000300a00 */
[----:B------:R-:W-:-:S03]  /*11840*/  SEL R153, R13, RZ, P0 ;  /* 0x000000ff0d997207 */ /* 0x000fc60000000000 */
[----:B------:R2:W-:Y:S01]  /*11850*/  LDGSTS.E [R243+0x60008], desc[UR16][R20.64], P1 ;  /* 0x6000800014f37fae */ /* 0x0005e20008921850 */
[----:B------:R-:W-:-:S03]  /*11860*/  ISETP.NE.U32.AND P1, PT, R153, RZ, PT ;  /* 0x000000ff9900720c */ /* 0x000fc60003f25070 */
[----:B------:R-:W4:Y:S01]  /*11870*/  LDL.LU.64 R248, [R1+0x400] ;  /* 0x0004000001f87983 */ /* 0x000f220000300a00 */
[----:B--2---:R-:W-:-:S05]  /*11880*/  IMAD.WIDE R20, R152, 0x4, R106 ;  /* 0x0000000498147825 */ /* 0x004fca00078e026a */
[----:B------:R1:W-:Y:S04]  /*11890*/  STL.64 [R1+0xa0], R20 ;  /* 0x0000a01401007387 */ /* 0x0003e80000100a00 */
[----:B------:R-:W-:Y:S04]  /*118a0*/  LDGSTS.E [R243+0x62000], desc[UR16][R20.64], P1 ;  /* 0x6200000014f37fae */ /* 0x000fe80008921850 */
[----:B-1----:R-:W2:Y:S01]  /*118b0*/  LDL.LU.64 R20, [R1+0x3f8] ;  /* 0x0003f80001147983 */ /* 0x002ea20000300a00 */
[----:B---3--:R-:W-:-:S03]  /*118c0*/  IMAD.WIDE R106, R152, 0x4, R100 ;  /* 0x00000004986a7825 */ /* 0x008fc600078e0264 */
[----:B------:R-:W3:Y:S01]  /*118d0*/  LDL.LU.64 R100, [R1+0x380] ;  /* 0x0003800001647983 */ /* 0x000ee20000300a00 */
[----:B------:R-:W-:-:S04]  /*118e0*/  SEL R153, R91, RZ, P0 ;  /* 0x000000ff5b997207 */ /* 0x000fc80000000000 */
[----:B------:R-:W-:Y:S02]  /*118f0*/  ISETP.NE.U32.AND P1, PT, R153, RZ, PT ;  /* 0x000000ff9900720c */ /* 0x000fe40003f25070 */
[----:B------:R-:W-:-:S11]  /*11900*/  SEL R153, R9, RZ, P0 ;  /* 0x000000ff09997207 */ /* 0x000fd60000000000 */
[----:B------:R-:W-:Y:S01]  /*11910*/  LDGSTS.E [R243+0x62008], desc[UR16][R106.64], P1 ;  /* 0x620080006af37fae */ /* 0x000fe20008921850 */
[----:B------:R-:W-:Y:S01]  /*11920*/  ISETP.NE.U32.AND P1, PT, R153, RZ, PT ;  /* 0x000000ff9900720c */ /* 0x000fe20003f25070 */
[----:B------:R-:W-:Y:S01]  /*11930*/  IMAD.WIDE R226, R152, 0x4, R226 ;  /* 0x0000000498e27825 */ /* 0x000fe200078e02e2 */
[----:B------:R-:W-:Y:S02]  /*11940*/  SEL R153, R8, RZ, P0 ;  /* 0x000000ff08997207 */ /* 0x000fe40000000000 */
[----:B------:R-:W-:-:S09]  /*11950*/  SEL R23, RZ, 0x4, P4 ;  /* 0x00000004ff177807 */ /* 0x000fd20002000000 */
[----:B------:R-:W-:Y:S01]  /*11960*/  LDGSTS.E [R243+0x64000], desc[UR16][R226.64], P1 ;  /* 0x64000000e2f37fae */ /* 0x000fe20008921850 */
[----:B------:R-:W-:Y:S02]  /*11970*/  ISETP.NE.U32.AND P1, PT, R153, RZ, PT ;  /* 0x000000ff9900720c */ /* 0x000fe40003f25070 */
[----:B------:R-:W-:Y:S01]  /*11980*/  SEL R153, R23, RZ, P0 ;  /* 0x000000ff17997207 */ /* 0x000fe20000000000 */
[----:B------:R1:W-:Y:S01]  /*11990*/  STL.64 [R1+0xa8], R106 ;  /* 0x0000a86a01007387 */ /* 0x0003e20000100a00 */
[----:B----4-:R-:W-:-:S09]  /*119a0*/  IMAD.WIDE R224, R152, 0x4, R224 ;  /* 0x0000000498e07825 */ /* 0x010fd200078e02e0 */
[----:B------:R-:W-:Y:S01]  /*119b0*/  LDGSTS.E [R243+0x64008], desc[UR16][R224.64], P1 ;  /* 0x64008000e0f37fae */ /* 0x000fe20008921850 */
[----:B------:R-:W-:-:S03]  /*119c0*/  ISETP.NE.U32.AND P1, PT, R153, RZ, PT ;  /* 0x000000ff9900720c */ /* 0x000fc60003f25070 */
[----:B-1----:R-:W4:Y:S01]  /*119d0*/  LDL.LU.64 R106, [R1+0x378] ;  /* 0x00037800016a7983 */ /* 0x002f220000300a00 */
[----:B------:R-:W-:Y:S01]  /*119e0*/  SEL R19, RZ, 0x4, P5 ;  /* 0x00000004ff137807 */ /* 0x000fe20002800000 */
[----:B------:R-:W-:Y:S02]  /*119f0*/  IMAD.WIDE R110, R152, 0x4, R110 ;  /* 0x00000004986e7825 */ /* 0x000fe400078e026e */
[----:B------:R-:W-:Y:S01]  /*11a00*/  STL.64 [R1+0xb0], R226 ;  /* 0x0000b0e201007387 */ /* 0x000fe20000100a00 */
[----:B------:R-:W-:-:S03]  /*11a10*/  SEL R153, R19, RZ, P0 ;  /* 0x000000ff13997207 */ /* 0x000fc60000000000 */
[----:B------:R-:W4:Y:S04]  /*11a20*/  LDL.LU.64 R8, [R1+0x308] ;  /* 0x0003080001087983 */ /* 0x000f280000300a00 */
[----:B------:R-:W-:Y:S01]  /*11a30*/  LDGSTS.E [R243+0x66000], desc[UR16][R110.64], P1 ;  /* 0x660000006ef37fae */ /* 0x000fe20008921850 */
[----:B------:R-:W-:Y:S02]  /*11a40*/  ISETP.NE.U32.AND P1, PT, R153, RZ, PT ;  /* 0x000000ff9900720c */ /* 0x000fe40003f25070 */
[----:B------:R-:W-:Y:S01]  /*11a50*/  SEL R153, R17, RZ, P0 ;  /* 0x000000ff11997207 */ /* 0x000fe20000000000 */
[----:B------:R-:W-:Y:S01]  /*11a60*/  STL.64 [R1+0xc8], R224 ;  /* 0x0000c8e001007387 */ /* 0x000fe20000100a00 */
[----:B------:R-:W-:-:S09]  /*11a70*/  IMAD.WIDE R88, R152, 0x4, R88 ;  /* 0x0000000498587825 */ /* 0x000fd200078e0258 */
[----:B------:R1:W-:Y:S01]  /*11a80*/  LDGSTS.E [R243+0x66008], desc[UR16][R88.64], P1 ;  /* 0x6600800058f37fae */ /* 0x0003e20008921850 */
[----:B------:R-:W-:-:S03]  /*11a90*/  ISETP.NE.U32.AND P1, PT, R153, RZ, PT ;  /* 0x000000ff9900720c */ /* 0x000fc60003f25070 */
[----:B------:R-:W-:Y:S01]  /*11aa0*/  STL.64 [R1+0xd8], R110 ;  /* 0x0000d86e01007387 */ /* 0x000fe20000100a00 */
[----:B------:R-:W-:-:S03]  /*11ab0*/  SEL R153, R15, RZ, P0 ;  /* 0x000000ff0f997207 */ /* 0x000fc60000000000 */
[----:B------:R1:W-:Y:S02]  /*11ac0*/  STL.64 [R1+0xe0], R88 ;  /* 0x0000e05801007387 */ /* 0x0003e40000100a00 */
[----:B-1----:R-:W-:-:S05]  /*11ad0*/  IMAD.WIDE R88, R152, 0x4, R248 ;  /* 0x0000000498587825 */ /* 0x002fca00078e02f8 */
[----:B------:R-:W-:Y:S01]  /*11ae0*/  LDGSTS.E [R242+0x60000], desc[UR16][R88.64], P1 ;  /* 0x6000000058f27fae */ /* 0x000fe20008921850 */
[----:B------:R-:W-:-:S03]  /*11af0*/  ISETP.NE.U32.AND P1, PT, R153, RZ, PT ;  /* 0x000000ff9900720c */ /* 0x000fc60003f25070 */
[----:B------:R-:W-:Y:S01]  /*11b00*/  STL.64 [R1+0xf8], R88 ;  /* 0x0000f85801007387 */ /* 0x000fe20000100a00 */
[----:B--2---:R-:W-:-:S05]  /*11b10*/  IMAD.WIDE R20, R152, 0x4, R20 ;  /* 0x0000000498147825 */ /* 0x004fca00078e0214 */
[----:B------:R3:W-:Y:S04]  /*11b20*/  STL.64 [R1+0x100], R20 ;  /* 0x0001001401007387 */ /* 0x0007e80000100a00 */
[----:B------:R3:W-:Y:S02]  /*11b30*/  LDGSTS.E [R242+0x60008], desc[UR16][R20.64], P1 ;  /* 0x6000800014f27fae */ /* 0x0007e40008921850 */
[----:B---3--:R-:W-:Y:S02]  /*11b40*/  IMAD.WIDE R20, R152, 0x4, R100 ;  /* 0x0000000498147825 */ /* 0x008fe400078e0264 */
[----:B------:R-:W2:Y:S01]  /*11b50*/  LDL.LU.64 R100, [R1+0x300] ;  /* 0x0003000001647983 */ /* 0x000ea20000300a00 */
[----:B------:R-:W-:Y:S02]  /*11b60*/  LOP3.LUT R10, R3, 0x36, RZ, 0xfc, !PT ;  /* 0x00000036030a7812 */ /* 0x000fe400078efcff */
[----:B------:R-:W-:-:S02]  /*11b70*/  SEL R11, RZ, 0x4, P6 ;  /* 0x00000004ff0b7807 */ /* 0x000fc40003000000 */
[----:B------:R-:W-:Y:S02]  /*11b80*/  ISETP.GE.AND P6, PT, R10, UR4, PT ;  /* 0x000000040a007c0c */ /* 0x000fe4000bfc6270 */
[----:B------:R-:W-:Y:S02]  /*11b90*/  LOP3.LUT R10, R3, 0x54, RZ, 0xfc, !PT ;  /* 0x00000054030a7812 */ /* 0x000fe400078efcff */
[----:B------:R-:W-:Y:S02]  /*11ba0*/  SEL R7, RZ, 0x4, P6 ;  /* 0x00000004ff077807 */ /* 0x000fe40003000000 */
[----:B------:R-:W-:Y:S02]  /*11bb0*/  SEL R153, R11, RZ, P0 ;  /* 0x000000ff0b997207 */ /* 0x000fe40000000000 */
[----:B------:R-:W-:Y:S02]  /*11bc0*/  ISETP.GE.AND P6, PT, R10, UR4, PT ;  /* 0x000000040a007c0c */ /* 0x000fe4000bfc6270 */
[----:B------:R-:W-:-:S02]  /*11bd0*/  LOP3.LUT R10, R3, 0x56, RZ, 0xfc, !PT ;  /* 0x00000056030a7812 */ /* 0x000fc400078efcff */
[----:B------:R-:W-:Y:S02]  /*11be0*/  ISETP.NE.U32.AND P1, PT, R153, RZ, PT ;  /* 0x000000ff9900720c */ /* 0x000fe40003f25070 */
[----:B------:R-:W-:Y:S02]  /*11bf0*/  SEL R0, RZ, 0x4, P6 ;  /* 0x00000004ff007807 */ /* 0x000fe40003000000 */
[----:B------:R-:W-:Y:S02]  /*11c00*/  ISETP.GE.AND P6, PT, R10, UR4, PT ;  /* 0x000000040a007c0c */ /* 0x000fe4000bfc6270 */
[----:B------:R-:W-:Y:S02]  /*11c10*/  LOP3.LUT R10, R3, 0x18, RZ, 0xfc, !PT ;  /* 0x00000018030a7812 */ /* 0x000fe400078efcff */
[----:B------:R-:W-:Y:S02]  /*11c20*/  SEL R246, RZ, 0x4, P6 ;  /* 0x00000004fff67807 */ /* 0x000fe40003000000 */
[----:B------:R-:W-:-:S02]  /*11c30*/  ISETP.GE.AND P6, PT, R10, UR4, PT ;  /* 0x000000040a007c0c */ /* 0x000fc4000bfc6270 */
[----:B------:R-:W-:Y:S01]  /*11c40*/  LOP3.LUT R10, R3, 0x1a, RZ, 0xfc, !PT ;  /* 0x0000001a030a7812 */ /* 0x000fe200078efcff */
[----:B------:R4:W-:Y:S01]  /*11c50*/  LDGSTS.E [R242+0x62000], desc[UR16][R20.64], P1 ;  /* 0x6200000014f27fae */ /* 0x0009e20008921850 */
[----:B------:R-:W-:Y:S02]  /*11c60*/  SEL R153, R7, RZ, P0 ;  /* 0x000000ff07997207 */ /* 0x000fe40000000000 */
[----:B------:R-:W-:Y:S02]  /*11c70*/  SEL R245, RZ, 0x4, P6 ;  /* 0x00000004fff57807 */ /* 0x000fe40003000000 */
[----:B------:R-:W-:Y:S02]  /*11c80*/  ISETP.GE.AND P6, PT, R10, UR4, PT ;  /* 0x000000040a007c0c */ /* 0x000fe4000bfc6270 */
[----:B------:R-:W-:Y:S02]  /*11c90*/  LOP3.LUT R10, R3, 0x38, RZ, 0xfc, !PT ;  /* 0x00000038030a7812 */ /* 0x000fe400078efcff */
[----:B------:R-:W-:-:S02]  /*11ca0*/  ISETP.NE.U32.AND P1, PT, R153, RZ, PT ;  /* 0x000000ff9900720c */ /* 0x000fc40003f25070 */
[----:B------:R-:W-:Y:S02]  /*11cb0*/  SEL R155, RZ, 0x4, P6 ;  /* 0x00000004ff9b7807 */ /* 0x000fe40003000000 */
[----:B------:R-:W-:Y:S02]  /*11cc0*/  ISETP.GE.AND P6, PT, R10, UR4, PT ;  /* 0x000000040a007c0c */ /* 0x000fe4000bfc6270 */
[C---:B------:R-:W-:Y:S01]  /*11cd0*/  LOP3.LUT R10, R3.reuse, 0x3a, RZ, 0xfc, !PT ;  /* 0x0000003a030a7812 */ /* 0x040fe200078efcff */
[----:B------:R4:W-:Y:S01]  /*11ce0*/  STL.64 [R1+0x108], R20 ;  /* 0x0001081401007387 */ /* 0x0009e20000100a00 */
[----:B------:R-:W-:Y:S02]  /*11cf0*/  SEL R252, RZ, 0x4, P6 ;  /* 0x00000004fffc7807 */ /* 0x000fe40003000000 */
[----:B------:R-:W-:Y:S02]  /*11d00*/  ISETP.GE.AND P6, PT, R10, UR4, PT ;  /* 0x000000040a007c0c */ /* 0x000fe4000bfc6270 */
[----:B------:R-:W-:-:S02]  /*11d10*/  LOP3.LUT R10, R3, 0x58, RZ, 0xfc, !PT ;  /* 0x00000058030a7812 */ /* 0x000fc400078efcff */
[----:B------:R-:W-:Y:S01]  /*11d20*/  SEL R153, R0, RZ, P0 ;  /* 0x000000ff00997207 */ /* 0x000fe20000000000 */
[----:B----4-:R-:W-:Y:S01]  /*11d30*/  IMAD.WIDE R20, R152, 0x4, R106 ;  /* 0x0000000498147825 */ /* 0x010fe200078e026a */
[----:B------:R-:W-:Y:S02]  /*11d40*/  SEL R6, RZ, 0x4, P6 ;  /* 0x00000004ff067807 */ /* 0x000fe40003000000 */
[----:B------:R-:W-:Y:S02]  /*11d50*/  ISETP.GE.AND P6, PT, R10, UR4, PT ;  /* 0x000000040a007c0c */ /* 0x000fe4000bfc6270 */
[----:B------:R-:W-:Y:S01]  /*11d60*/  LDGSTS.E [R242+0x62008], desc[UR16][R20.64], P1 ;  /* 0x6200800014f27fae */ /* 0x000fe20008921850 */
[----:B------:R-:W-:Y:S02]  /*11d70*/  LOP3.LUT R10, R3, 0x5a, RZ, 0xfc, !PT ;  /* 0x0000005a030a7812 */ /* 0x000fe400078efcff */
[----:B------:R-:W-:Y:S02]  /*11d80*/  ISETP.NE.U32.AND P1, PT, R153, RZ, PT ;  /* 0x000000ff9900720c */ /* 0x000fe40003f25070 */
[----:B------:R-:W-:-:S02]  /*11d90*/  SEL R13, RZ, 0x4, P6 ;  /* 0x00000004ff0d7807 */ /* 0x000fc40003000000 */
[----:B------:R-:W-:Y:S02]  /*11da0*/  ISETP.GE.AND P6, PT, R10, UR4, PT ;  /* 0x000000040a007c0c */ /* 0x000fe4000bfc6270 */
[----:B------:R-:W-:Y:S01]  /*11db0*/  LOP3.LUT R11, R3, 0x1e, RZ, 0xfc, !PT ;  /* 0x0000001e030b7812 */ /* 0x000fe200078efcff */
[----:B------:R-:W-:Y:S01]  /*11dc0*/  IMAD.WIDE R8, R152, 0x4, R8 ;  /* 0x0000000498087825 */ /* 0x000fe200078e0208 */
[----:B------:R-:W-:Y:S02]  /*11dd0*/  SEL R10, RZ, 0x4, P6 ;  /* 0x00000004ff0a7807 */ /* 0x000fe40003000000 */
[----:B------:R-:W-:Y:S02]  /*11de0*/  ISETP.GE.AND P6, PT, R11, UR4, PT ;  /* 0x000000040b007c0c */ /* 0x000fe4000bfc6270 */
[----:B------:R-:W-:Y:S01]  /*11df0*/  LOP3.LUT R11, R3, 0x3e, RZ, 0xfc, !PT ;  /* 0x0000003e030b7812 */ /* 0x000fe200078efcff */
[----:B------:R-:W-:Y:S01]  /*11e00*/  STL.64 [R1+0x118], R20 ;  /* 0x0001181401007387 */ /* 0x000fe20000100a00 */
[----:B------:R-:W-:-:S02]  /*11e10*/  SEL R153, R246, RZ, P0 ;  /* 0x000000fff6997207 */ /* 0x000fc40000000000 */
[----:B------:R-:W-:Y:S01]  /*11e20*/  SEL R246, RZ, 0x4, P6 ;  /* 0x00000004fff67807 */ /* 0x000fe20003000000 */
[----:B------:R1:W-:Y:S01]  /*11e30*/  STL.64 [R1+0x130], R8 ;  /* 0x0001300801007387 */ /* 0x0003e20000100a00 */
[----:B------:R-:W-:-:S03]  /*11e40*/  ISETP.GE.AND P6, PT, R11, UR4, PT ;  /* 0x000000040b007c0c */ /* 0x000fc6000bfc6270 */
[----:B------:R1:W-:Y:S01]  /*11e50*/  LDGSTS.E [R242+0x64000], desc[UR16][R8.64], P1 ;  /* 0x6400000008f27fae */ /* 0x0003e20008921850 */
[C---:B------:R-:W-:Y:S02]  /*11e60*/  LOP3.LUT R11, R3.reuse, 0x5e, RZ, 0xfc, !PT ;  /* 0x0000005e030b7812 */ /* 0x040fe400078efcff */
[----:B-1----:R-:W-:-:S04]  /*11e70*/  LOP3.LUT R8, R3, 0x5c, RZ, 0xfc, !PT ;  /* 0x0000005c03087812 */ /* 0x002fc800078efcff */
[----:B------:R-:W-:Y:S02]  /*11e80*/  ISETP.GE.AND P5, PT, R8, UR4, PT ;  /* 0x0000000408007c0c */ /* 0x000fe4000bfa6270 */
[----:B------:R-:W-:Y:S02]  /*11e90*/  SEL R8, RZ, 0x4, P6 ;  /* 0x00000004ff087807 */ /* 0x000fe40003000000 */
[----:B------:R-:W-:Y:S02]  /*11ea0*/  ISETP.GE.AND P6, PT, R11, UR4, PT ;  /* 0x000000040b007c0c */ /* 0x000fe4000bfc6270 */
[----:B------:R-:W1:Y:S01]  /*11eb0*/  S2R R11, SR_TID.X ;  /* 0x00000000000b7919 */ /* 0x000e620000002100 */
[----:B------:R-:W-:Y:S02]  /*11ec0*/  LOP3.LUT R7, R3, 0x1c, RZ, 0xfc, !PT ;  /* 0x0000001c03077812 */ /* 0x000fe400078efcff */
[----:B------:R-:W-:Y:S02]  /*11ed0*/  ISETP.NE.U32.AND P1, PT, R153, RZ, PT ;  /* 0x000000ff9900720c */ /* 0x000fe40003f25070 */
[----:B------:R-:W-:-:S02]  /*11ee0*/  ISETP.GE.AND P2, PT, R7, UR4, PT ;  /* 0x0000000407007c0c */ /* 0x000fc4000bf46270 */
[----:B------:R-:W-:Y:S02]  /*11ef0*/  SEL R245, R245, RZ, P0 ;  /* 0x000000fff5f57207 */ /* 0x000fe40000000000 */
[----:B------:R-:W-:Y:S02]  /*11f00*/  SEL R153, R252, RZ, P0 ;  /* 0x000000fffc997207 */ /* 0x000fe40000000000 */
[----:B------:R-:W-:Y:S02]  /*11f10*/  LOP3.LUT R7, R3, 0x74, RZ, 0xfc, !PT ;  /* 0x0000007403077812 */ /* 0x000fe400078efcff */
[----:B------:R-:W-:Y:S02]  /*11f20*/  SEL R0, RZ, 0x4, P2 ;  /* 0x00000004ff007807 */ /* 0x000fe40001000000 */
[----:B------:R-:W-:Y:S02]  /*11f30*/  ISETP.NE.U32.AND P2, PT, R245, RZ, PT ;  /* 0x000000fff500720c */ /* 0x000fe40003f45070 */
[----:B------:R-:W-:-:S02]  /*11f40*/  SEL R245, RZ, 0x4, P5 ;  /* 0x00000004fff57807 */ /* 0x000fc40002800000 */
[----:B------:R-:W-:Y:S02]  /*11f50*/  ISETP.NE.U32.AND P4, PT, R153, RZ, PT ;  /* 0x000000ff9900720c */ /* 0x000fe40003f85070 */
[----:B------:R-:W-:Y:S02]  /*11f60*/  ISETP.GE.AND P5, PT, R7, UR4, PT ;  /* 0x0000000407007c0c */ /* 0x000fe4000bfa6270 */
[----:B------:R-:W-:Y:S02]  /*11f70*/  SEL R7, RZ, 0x4, P6 ;  /* 0x00000004ff077807 */ /* 0x000fe40003000000 */
[----:B------:R-:W-:Y:S02]  /*11f80*/  SEL R153, R6, RZ, P0 ;  /* 0x000000ff06997207 */ /* 0x000fe40000000000 */
[----:B-1----:R-:W-:Y:S02]  /*11f90*/  LOP3.LUT R11, R11, 0x7f, RZ, 0xc0, !PT ;  /* 0x0000007f0b0b7812 */ /* 0x002fe400078ec0ff */
[----:B------:R-:W-:-:S02]  /*11fa0*/  LOP3.LUT R9, R3, 0x3c, RZ, 0xfc, !PT ;  /* 0x0000003c03097812 */ /* 0x000fc400078efcff */
[----:B------:R-:W-:Y:S02]  /*11fb0*/  ISETP.GE.AND P6, PT, R11, UR4, PT ;  /* 0x000000040b007c0c */ /* 0x000fe4000bfc6270 */
[----:B------:R-:W-:Y:S02]  /*11fc0*/  LOP3.LUT R11, R3, 0x78, RZ, 0xfc, !PT ;  /* 0x00000078030b7812 */ /* 0x000fe400078efcff */
[----:B------:R-:W-:Y:S02]  /*11fd0*/  ISETP.GE.AND P3, PT, R9, UR4, PT ;  /* 0x0000000409007c0c */ /* 0x000fe4000bf66270 */
[----:B------:R-:W-:Y:S02]  /*11fe0*/  SEL R155, R155, RZ, P0 ;  /* 0x000000ff9b9b7207 */ /* 0x000fe40000000000 */
[----:B------:R-:W-:Y:S02]  /*11ff0*/  LOP3.LUT R6, R3, 0x76, RZ, 0xfc, !PT ;  /* 0x0000007603067812 */ /* 0x000fe400078efcff */
[----:B------:R-:W-:-:S02]  /*12000*/  SEL R9, RZ, 0x4, P3 ;  /* 0x00000004ff097807 */ /* 0x000fc40001800000 */
[----:B------:R-:W-:Y:S02]  /*12010*/  ISETP.NE.U32.AND P3, PT, R155, RZ, PT ;  /* 0x000000ff9b00720c */ /* 0x000fe40003f65070 */
[----:B------:R-:W-:Y:S02]  /*12020*/  SEL R155, RZ, 0x4, P5 ;  /* 0x00000004ff9b7807 */ /* 0x000fe40002800000 */
[----:B------:R-:W-:Y:S02]  /*12030*/  ISETP.GE.AND P5, PT, R6, UR4, PT ;  /* 0x0000000406007c0c */ /* 0x000fe4000bfa6270 */
[----:B------:R-:W-:Y:S02]  /*12040*/  SEL R110, R10, RZ, P0 ;  /* 0x000000ff0a6e7207 */ /* 0x000fe40000000000 */
[----:B------:R-:W1:Y:S01]  /*12050*/  S2R R10, SR_TID.X ;  /* 0x00000000000a7919 */ /* 0x000e620000002100 */
[----:B------:R-:W-:Y:S02]  /*12060*/  SEL R6, RZ, 0x4, P5 ;  /* 0x00000004ff067807 */ /* 0x000fe40002800000 */
[----:B------:R-:W-:-:S02]  /*12070*/  SEL R226, R8, RZ, P0 ;  /* 0x000000ff08e27207 */ /* 0x000fc40000000000 */
[----:B------:R-:W-:Y:S01]  /*12080*/  SEL R107, R245, RZ, P0 ;  /* 0x000000fff56b7207 */ /* 0x000fe20000000000 */
[----:B------:R-:W3:Y:S01]  /*12090*/  S2R R8, SR_TID.X ;  /* 0x0000000000087919 */ /* 0x000ee20000002100 */
[----:B------:R-:W4:Y:S01]  /*120a0*/  S2R R125, SR_TID.X ;  /* 0x00000000007d7919 */ /* 0x000f220000002100 */
[----:B------:R-:W-:Y:S02]  /*120b0*/  SEL R227, R9, RZ, P0 ;  /* 0x000000ff09e37207 */ /* 0x000fe40000000000 */
[----:B------:R-:W-:Y:S02]  /*120c0*/  SEL R155, R155, RZ, P0 ;  /* 0x000000ff9b9b7207 */ /* 0x000fe40000000000 */
[----:B------:R-:W-:Y:S02]  /*120d0*/  SEL R106, R7, RZ, P0 ;  /* 0x000000ff076a7207 */ /* 0x000fe40000000000 */
[----:B------:R-:W-:Y:S02]  /*120e0*/  ISETP.NE.U32.AND P5, PT, R155, RZ, PT ;  /* 0x000000ff9b00720c */ /* 0x000fe40003fa5070 */
[----:B-1----:R-:W-:-:S04]  /*120f0*/  SHF.R.U32.HI R10, RZ, 0x6, R10 ;  /* 0x00000006ff0a7819 */ /* 0x002fc8000001160a */
[----:B------:R-:W-:Y:S02]  /*12100*/  SGXT.U32 R10, R10, 0x1 ;  /* 0x000000010a0a781a */ /* 0x000fe40000000000 */
[--C-:B---3--:R-:W-:Y:S02]  /*12110*/  SHF.R.U32.HI R9, RZ, 0x6, R8.reuse ;  /* 0x00000006ff097819 */ /* 0x108fe40000011608 */
[----:B------:R-:W-:Y:S02]  /*12120*/  SHF.R.U32.HI R8, RZ, 0x6, R8 ;  /* 0x00000006ff087819 */ /* 0x000fe40000011608 */
[----:B------:R-:W-:Y:S02]  /*12130*/  SGXT.U32 R9, R9, 0x1 ;  /* 0x000000010909781a */ /* 0x000fe40000000000 */
[----:B------:R-:W-:Y:S02]  /*12140*/  LOP3.LUT R10, R10, 0x2, RZ, 0xfc, !PT ;  /* 0x000000020a0a7812 */ /* 0x000fe400078efcff */
[----:B------:R-:W-:-:S02]  /*12150*/  SGXT.U32 R8, R8, 0x1 ;  /* 0x000000010808781a */ /* 0x000fc40000000000 */
[----:B------:R-:W-:Y:S02]  /*12160*/  LOP3.LUT R9, R9, 0x20, RZ, 0xfc, !PT ;  /* 0x0000002009097812 */ /* 0x000fe400078efcff */
[----:B----4-:R-:W-:Y:S02]  /*12170*/  SHF.R.U32.HI R91, RZ, 0x6, R125 ;  /* 0x00000006ff5b7819 */ /* 0x010fe4000001167d */
[----:B------:R-:W-:Y:S02]  /*12180*/  LOP3.LUT R8, R8, 0x22, RZ, 0xfc, !PT ;  /* 0x0000002208087812 */ /* 0x000fe400078efcff */
[----:B------:R-:W-:-:S04]  /*12190*/  SGXT.U32 R91, R91, 0x1 ;  /* 0x000000015b5b781a */ /* 0x000fc80000000000 */
[----:B------:R-:W-:Y:S02]  /*121a0*/  LOP3.LUT R91, R91, 0x60, RZ, 0xfc, !PT ;  /* 0x000000605b5b7812 */ /* 0x000fe400078efcff */
[----:B------:R-:W-:Y:S01]  /*121b0*/  SHF.R.U32.HI R103, RZ, 0x6, R125 ;  /* 0x00000006ff677819 */ /* 0x000fe2000001167d */
[----:B--2---:R-:W-:-:S05]  /*121c0*/  IMAD.WIDE R20, R152, 0x4, R100 ;  /* 0x0000000498147825 */ /* 0x004fca00078e0264 */
[----:B------:R1:W-:Y:S01]  /*121d0*/  LDGSTS.E [R242+0x64008], desc[UR16][R20.64], P1 ;  /* 0x6400800014f27fae */ /* 0x0003e20008921850 */
[----:B------:R-:W-:Y:S02]  /*121e0*/  ISETP.NE.U32.AND P1, PT, R153, RZ, PT ;  /* 0x000000ff9900720c */ /* 0x000fe40003f25070 */
[----:B------:R-:W-:Y:S02]  /*121f0*/  SEL R153, RZ, 0x4, P6 ;  /* 0x00000004ff997807 */ /* 0x000fe40003000000 */
[----:B------:R-:W-:Y:S02]  /*12200*/  ISETP.GE.AND P6, PT, R11, UR4, PT ;  /* 0x000000040b007c0c */ /* 0x000fe4000bfc6270 */
[----:B------:R-:W-:Y:S02]  /*12210*/  LOP3.LUT R11, R3, 0x7a, RZ, 0xfc, !PT ;  /* 0x0000007a030b7812 */ /* 0x000fe400078efcff */
[----:B------:R-:W-:Y:S02]  /*12220*/  SEL R252, RZ, 0x4, P6 ;  /* 0x00000004fffc7807 */ /* 0x000fe40003000000 */
[----:B------:R-:W-:-:S02]  /*12230*/  ISETP.GE.AND P6, PT, R11, UR4, PT ;  /* 0x000000040b007c0c */ /* 0x000fc4000bfc6270 */
[----:B------:R-:W-:Y:S02]  /*12240*/  LOP3.LUT R11, R3, 0x7c, RZ, 0xfc, !PT ;  /* 0x0000007c030b7812 */ /* 0x000fe400078efcff */
[----:B------:R-:W-:Y:S02]  /*12250*/  SEL R101, R0, RZ, P0 ;  /* 0x000000ff00657207 */ /* 0x000fe40000000000 */
[----:B------:R-:W-:Y:S02]  /*12260*/  SEL R0, R246, RZ, P0 ;  /* 0x000000fff6007207 */ /* 0x000fe40000000000 */
[----:B------:R-:W-:Y:S02]  /*12270*/  SEL R246, RZ, 0x4, P6 ;  /* 0x00000004fff67807 */ /* 0x000fe40003000000 */
[----:B------:R-:W-:Y:S02]  /*12280*/  ISETP.GE.AND P6, PT, R11, UR4, PT ;  /* 0x000000040b007c0c */ /* 0x000fe4000bfc6270 */
[----:B------:R-:W-:-:S02]  /*12290*/  LOP3.LUT R11, R3, 0x7e, RZ, 0xfc, !PT ;  /* 0x0000007e030b7812 */ /* 0x000fc400078efcff */
[----:B------:R-:W-:Y:S02]  /*122a0*/  SEL R245, RZ, 0x4, P6 ;  /* 0x00000004fff57807 */ /* 0x000fe40003000000 */
[----:B------:R-:W-:Y:S02]  /*122b0*/  ISETP.GE.AND P6, PT, R11, UR4, PT ;  /* 0x000000040b007c0c */ /* 0x000fe4000bfc6270 */
[----:B------:R-:W-:Y:S02]  /*122c0*/  SEL R11, R153, RZ, P0 ;  /* 0x000000ff990b7207 */ /* 0x000fe40000000000 */
[----:B------:R-:W-:Y:S02]  /*122d0*/  SEL R153, R6, RZ, P0 ;  /* 0x000000ff06997207 */ /* 0x000fe40000000000 */
[----:B------:R-:W2:Y:S01]  /*122e0*/  S2R R6, SR_TID.X ;  /* 0x0000000000067919 */ /* 0x000ea20000002100 */
[----:B------:R-:W-:Y:S01]  /*122f0*/  UIADD3 UR4, UR8, -0x180, URZ ;  /* 0xfffffe8008047890 */ /* 0x000fe2000fffe03f */
[----:B------:R-:W-:-:S02]  /*12300*/  SEL R155, RZ, 0x4, P6 ;  /* 0x00000004ff9b7807 */ /* 0x000fc40003000000 */
[----:B------:R-:W-:-:S03]  /*12310*/  SEL R100, R13, RZ, P0 ;  /* 0x000000ff0d647207 */ /* 0x000fc60000000000 */
[----:B------:R-:W-:Y:S02]  /*12320*/  ISETP.GE.AND P6, PT, R3, UR4, PT ;  /* 0x0000000403007c0c */ /* 0x000fe4000bfc6270 */
[----:B------:R-:W-:Y:S02]  /*12330*/  SEL R252, R252, RZ, P0 ;  /* 0x000000fffcfc7207 */ /* 0x000fe40000000000 */
[----:B------:R-:W-:Y:S02]  /*12340*/  SEL R246, R246, RZ, P0 ;  /* 0x000000fff6f67207 */ /* 0x000fe40000000000 */
[----:B------:R-:W-:Y:S02]  /*12350*/  SEL R245, R245, RZ, P0 ;  /* 0x000000fff5f57207 */ /* 0x000fe40000000000 */
[----:B------:R-:W-:Y:S02]  /*12360*/  SEL R155, R155, RZ, P0 ;  /* 0x000000ff9b9b7207 */ /* 0x000fe40000000000 */
[----:B------:R-:W-:-:S02]  /*12370*/  ISETP.GE.AND P0, PT, R10, UR4, PT ;  /* 0x000000040a007c0c */ /* 0x000fc4000bf06270 */
[----:B------:R-:W-:Y:S02]  /*12380*/  SEL R10, RZ, 0x4, P6 ;  /* 0x00000004ff0a7807 */ /* 0x000fe40003000000 */
[----:B------:R-:W-:Y:S02]  /*12390*/  ISETP.GE.AND P6, PT, R9, UR4, PT ;  /* 0x0000000409007c0c */ /* 0x000fe4000bfc6270 */
[----:B------:R-:W-:Y:S02]  /*123a0*/  SEL R9, RZ, 0x4, P0 ;  /* 0x00000004ff097807 */ /* 0x000fe40000000000 */
[--C-:B--2---:R-:W-:Y:S02]  /*123b0*/  SHF.R.U32.HI R7, RZ, 0x6, R6.reuse ;  /* 0x00000006ff077819 */ /* 0x104fe40000011606 */
[----:B------:R-:W-:Y:S02]  /*123c0*/  SHF.R.U32.HI R6, RZ, 0x6, R6 ;  /* 0x00000006ff067819 */ /* 0x000fe40000011606 */
[----:B------:R-:W-:-:S02]  /*123d0*/  SGXT.U32 R7, R7, 0x1 ;  /* 0x000000010707781a */ /* 0x000fc40000000000 */
[----:B------:R-:W-:Y:S02]  /*123e0*/  SGXT.U32 R6, R6, 0x1 ;  /* 0x000000010606781a */ /* 0x000fe40000000000 */
[----:B------:R-:W-:Y:S02]  /*123f0*/  LOP3.LUT R7, R7, 0x40, RZ, 0xfc, !PT ;  /* 0x0000004007077812 */ /* 0x000fe400078efcff */
[----:B------:R-:W-:Y:S02]  /*12400*/  ISETP.GE.AND P0, PT, R8, UR4, PT ;  /* 0x0000000408007c0c */ /* 0x000fe4000bf06270 */
[----:B------:R-:W-:Y:S02]  /*12410*/  SEL R8, RZ, 0x4, P6 ;  /* 0x00000004ff087807 */ /* 0x000fe40003000000 */
[----:B------:R-:W-:Y:S02]  /*12420*/  LOP3.LUT R6, R6, 0x42, RZ, 0xfc, !PT ;  /* 0x0000004206067812 */ /* 0x000fe400078efcff */
[----:B------:R-:W-:-:S02]  /*12430*/  ISETP.GE.AND P6, PT, R7, UR4, PT ;  /* 0x0000000407007c0c */ /* 0x000fc4000bfc6270 */
[----:B------:R-:W-:Y:S02]  /*12440*/  SEL R7, RZ, 0x4, P0 ;  /* 0x00000004ff077807 */ /* 0x000fe40000000000 */
[----:B------:R-:W-:Y:S02]  /*12450*/  ISETP.GE.AND P0, PT, R6, UR4, PT ;  /* 0x0000000406007c0c */ /* 0x000fe4000bf06270 */
[----:B------:R-:W-:Y:S02]  /*12460*/  SEL R6, RZ, 0x4, P6 ;  /* 0x00000004ff067807 */ /* 0x000fe40003000000 */
[----:B------:R-:W-:Y:S02]  /*12470*/  ISETP.GE.AND P6, PT, R91, UR4, PT ;  /* 0x000000045b007c0c */ /* 0x000fe4000bfc6270 */
[----:B------:R-:W-:Y:S02]  /*12480*/  SHF.R.U32.HI R91, RZ, 0x6, R125 ;  /* 0x00000006ff5b7819 */ /* 0x000fe4000001167d */
[----:B------:R-:W-:-:S02]  /*12490*/  SGXT.U32 R103, R103, 0x1 ;  /* 0x000000016767781a */ /* 0x000fc40000000000 */
[--C-:B------:R-:W-:Y:S02]  /*124a0*/  SHF.R.U32.HI R93, RZ, 0x6, R125.reuse ;  /* 0x00000006ff5d7819 */ /* 0x100fe4000001167d */
[----:B------:R-:W-:Y:S02]  /*124b0*/  SGXT.U32 R91, R91, 0x1 ;  /* 0x000000015b5b781a */ /* 0x000fe40000000000 */
[----:B------:R-:W-:Y:S01]  /*124c0*/  SHF.R.U32.HI R95, RZ, 0x6, R125 ;  /* 0x00000006ff5f7819 */ /* 0x000fe2000001167d */
[----:B------:R-:W-:Y:S01]  /*124d0*/  STL.64 [R1+0x188], R20 ;  /* 0x0001881401007387 */ /* 0x000fe20000100a00 */
[----:B------:R-:W-:Y:S02]  /*124e0*/  LOP3.LUT R103, R103, 0x62, RZ, 0xfc, !PT ;  /* 0x0000006267677812 */ /* 0x000fe400078efcff */
[----:B------:R-:W-:Y:S01]  /*124f0*/  SGXT.U32 R93, R93, 0x1 ;  /* 0x000000015d5d781a */ /* 0x000fe20000000000 */
[----:B------:R2:W-:Y:S01]  /*12500*/  STL.64 [R1+0x6c0], R2 ;  /* 0x0006c00201007387 */ /* 0x0005e20000100a00 */
[----:B------:R-:W-:-:S02]  /*12510*/  LOP3.LUT R91, R91, 0x4, RZ, 0xfc, !PT ;  /* 0x000000045b5b7812 */ /* 0x000fc400078efcff */
[--C-:B------:R-:W-:Y:S02]  /*12520*/  SHF.R.U32.HI R97, RZ, 0x6, R125.reuse ;  /* 0x00000006ff617819 */ /* 0x100fe4000001167d */
[----:B------:R-:W-:Y:S02]  /*12530*/  SGXT.U32 R95, R95, 0x1 ;  /* 0x000000015f5f781a */ /* 0x000fe40000000000 */
[----:B------:R-:W-:Y:S02]  /*12540*/  SHF.R.U32.HI R123, RZ, 0x6, R125 ;  /* 0x00000006ff7b7819 */ /* 0x000fe4000001167d */
[----:B------:R-:W-:Y:S02]  /*12550*/  LOP3.LUT R93, R93, 0x6, RZ, 0xfc, !PT ;  /* 0x000000065d5d7812 */ /* 0x000fe400078efcff */
[----:B--2---:R-:W-:Y:S02]  /*12560*/  SEL R2, RZ, 0x4, P0 ;  /* 0x00000004ff027807 */ /* 0x004fe40000000000 */
[----:B------:R-:W-:-:S02]  /*12570*/  ISETP.GE.AND P0, PT, R103, UR4, PT ;  /* 0x0000000467007c0c */ /* 0x000fc4000bf06270 */
[----:B------:R-:W-:Y:S02]  /*12580*/  SEL R103, RZ, 0x4, P6 ;  /* 0x00000004ff677807 */ /* 0x000fe40003000000 */
[----:B------:R-:W-:Y:S02]  /*12590*/  ISETP.GE.AND P6, PT, R91, UR4, PT ;  /* 0x000000045b007c0c */ /* 0x000fe4000bfc6270 */
[----:B------:R-:W-:Y:S02]  /*125a0*/  SGXT.U32 R97, R97, 0x1 ;  /* 0x000000016161781a */ /* 0x000fe40000000000 */
[----:B------:R-:W-:Y:S02]  /*125b0*/  LOP3.LUT R95, R95, 0x24, RZ, 0xfc, !PT ;  /* 0x000000245f5f7812 */ /* 0x000fe400078efcff */
[----:B------:R-:W-:Y:S02]  /*125c0*/  SHF.R.U32.HI R13, RZ, 0x6, R125 ;  /* 0x00000006ff0d7819 */ /* 0x000fe4000001167d */
[----:B------:R-:W-:-:S02]  /*125d0*/  SEL R91, RZ, 0x4, P0 ;  /* 0x00000004ff5b7807 */ /* 0x000fc40000000000 */
[----:B------:R-:W-:Y:S02]  /*125e0*/  SGXT.U32 R123, R123, 0x1 ;  /* 0x000000017b7b781a */ /* 0x000fe40000000000 */
[----:B------:R-:W-:Y:S02]  /*125f0*/  ISETP.GE.AND P0, PT, R93, UR4, PT ;  /* 0x000000045d007c0c */ /* 0x000fe4000bf06270 */
[----:B------:R-:W-:Y:S02]  /*12600*/  SHF.R.U32.HI R105, RZ, 0x6, R125 ;  /* 0x00000006ff697819 */ /* 0x000fe4000001167d */
[----:B------:R-:W-:Y:S02]  /*12610*/  SEL R93, RZ, 0x4, P6 ;  /* 0x00000004ff5d7807 */ /* 0x000fe40003000000 */
[----:B------:R-:W-:Y:S02]  /*12620*/  LOP3.LUT R97, R97, 0x26, RZ, 0xfc, !PT ;  /* 0x0000002661617812 */ /* 0x000fe400078efcff */
[----:B------:R-:W-:-:S02]  /*12630*/  ISETP.GE.AND P6, PT, R95, UR4, PT ;  /* 0x000000045f007c0c */ /* 0x000fc4000bfc6270 */
[----:B------:R-:W-:Y:S02]  /*12640*/  SGXT.U32 R13, R13, 0x1 ;  /* 0x000000010d0d781a */ /* 0x000fe40000000000 */
[----:B------:R-:W-:Y:S02]  /*12650*/  LOP3.LUT R123, R123, 0x44, RZ, 0xfc, !PT ;  /* 0x000000447b7b7812 */ /* 0x000fe400078efcff */
[----:B------:R-:W-:Y:S02]  /*12660*/  SHF.R.U32.HI R15, RZ, 0x6, R125 ;  /* 0x00000006ff0f7819 */ /* 0x000fe4000001167d */
[----:B------:R-:W-:Y:S02]  /*12670*/  SEL R95, RZ, 0x4, P0 ;  /* 0x00000004ff5f7807 */ /* 0x000fe40000000000 */
[----:B------:R-:W-:Y:S02]  /*12680*/  SGXT.U32 R105, R105, 0x1 ;  /* 0x000000016969781a */ /* 0x000fe40000000000 */
[----:B------:R-:W-:-:S02]  /*12690*/  ISETP.GE.AND P0, PT, R97, UR4, PT ;  /* 0x0000000461007c0c */ /* 0x000fc4000bf06270 */
[----:B-1----:R-:W-:Y:S02]  /*126a0*/  SHF.R.U32.HI R20, RZ, 0x6, R125 ;  /* 0x00000006ff147819 */ /* 0x002fe4000001167d */
[----:B------:R-:W-:Y:S02]  /*126b0*/  SEL R97, RZ, 0x4, P6 ;  /* 0x00000004ff617807 */ /* 0x000fe40003000000 */
[----:B------:R-:W-:Y:S02]  /*126c0*/  LOP3.LUT R13, R13, 0x46, RZ, 0xfc, !PT ;  /* 0x000000460d0d7812 */ /* 0x000fe400078efcff */
[----:B------:R-:W-:Y:S02]  /*126d0*/  ISETP.GE.AND P6, PT, R123, UR4, PT ;  /* 0x000000047b007c0c */ /* 0x000fe4000bfc6270 */
[----:B------:R-:W-:Y:S02]  /*126e0*/  SGXT.U32 R15, R15, 0x1 ;  /* 0x000000010f0f781a */ /* 0x000fe40000000000 */
[----:B------:R-:W-:-:S02]  /*126f0*/  LOP3.LUT R105, R105, 0x64, RZ, 0xfc, !PT ;  /* 0x0000006469697812 */ /* 0x000fc400078efcff */
[--C-:B------:R-:W-:Y:S02]  /*12700*/  SHF.R.U32.HI R21, RZ, 0x6, R125.reuse ;  /* 0x00000006ff157819 */ /* 0x100fe4000001167d */
[----:B------:R-:W-:Y:S02]  /*12710*/  SEL R123, RZ, 0x4, P0 ;  /* 0x00000004ff7b7807 */ /* 0x000fe40000000000 */
[----:B------:R-:W-:Y:S02]  /*12720*/  SGXT.U32 R20, R20, 0x1 ;  /* 0x000000011414781a */ /* 0x000fe40000000000 */
[----:B------:R-:W-:Y:S02]  /*12730*/  ISETP.GE.AND P0, PT, R13, UR4, PT ;  /* 0x000000040d007c0c */ /* 0x000fe4000bf06270 */
[----:B------:R-:W-:Y:S02]  /*12740*/  SHF.R.U32.HI R23, RZ, 0x6, R125 ;  /* 0x00000006ff177819 */ /* 0x000fe4000001167d */
[----:B------:R-:W-:-:S02]  /*12750*/  SEL R13, RZ, 0x4, P6 ;  /* 0x00000004ff0d7807 */ /* 0x000fc40003000000 */
[----:B------:R-:W-:Y:S02]  /*12760*/  LOP3.LUT R15, R15, 0x66, RZ, 0xfc, !PT ;  /* 0x000000660f0f7812 */ /* 0x000fe400078efcff */
[----:B------:R-:W-:Y:S02]  /*12770*/  ISETP.GE.AND P6, PT, R105, UR4, PT ;  /* 0x0000000469007c0c */ /* 0x000fe4000bfc6270 */
[----:B------:R-:W-:Y:S02]  /*12780*/  SGXT.U32 R21, R21, 0x1 ;  /* 0x000000011515781a */ /* 0x000fe40000000000 */
[----:B------:R-:W-:Y:S02]  /*12790*/  LOP3.LUT R20, R20, 0x8, RZ, 0xfc, !PT ;  /* 0x0000000814147812 */ /* 0x000fe400078efcff */
[----:B------:R-:W-:Y:S02]  /*127a0*/  SEL R105, RZ, 0x4, P0 ;  /* 0x00000004ff697807 */ /* 0x000fe40000000000 */
[----:B------:R-:W-:-:S02]  /*127b0*/  SGXT.U32 R23, R23, 0x1 ;  /* 0x000000011717781a */ /* 0x000fc40000000000 */
[----:B------:R-:W-:Y:S02]  /*127c0*/  ISETP.GE.AND P0, PT, R15, UR4, PT ;  /* 0x000000040f007c0c */ /* 0x000fe4000bf06270 */
[----:B------:R-:W-:Y:S02]  /*127d0*/  SHF.R.U32.HI R249, RZ, 0x6, R125 ;  /* 0x00000006fff97819 */ /* 0x000fe4000001167d */
[----:B------:R-:W-:Y:S02]  /*127e0*/  SEL R15, RZ, 0x4, P6 ;  /* 0x00000004ff0f7807 */ /* 0x000fe40003000000 */
[----:B------:R-:W-:Y:S02]  /*127f0*/  LOP3.LUT R21, R21, 0xa, RZ, 0xfc, !PT ;  /* 0x0000000a15157812 */ /* 0x000fe400078efcff */
[----:B------:R-:W-:Y:S02]  /*12800*/  ISETP.GE.AND P6, PT, R20, UR4, PT ;  /* 0x0000000414007c0c */ /* 0x000fe4000bfc6270 */
[----:B------:R-:W-:-:S02]  /*12810*/  LOP3.LUT R23, R23, 0x28, RZ, 0xfc, !PT ;  /* 0x0000002817177812 */ /* 0x000fc400078efcff */
[----:B------:R-:W-:Y:S02]  /*12820*/  SEL R20, RZ, 0x4, P0 ;  /* 0x00000004ff147807 */ /* 0x000fe40000000000 */
[----:B------:R-:W-:Y:S02]  /*12830*/  SGXT.U32 R249, R249, 0x1 ;  /* 0x00000001f9f9781a */ /* 0x000fe40000000000 */
[----:B------:R-:W-:Y:S02]  /*12840*/  ISETP.GE.AND P0, PT, R21, UR4, PT ;  /* 0x0000000415007c0c */ /* 0x000fe4000bf06270 */
[----:B------:R-:W-:Y:S02]  /*12850*/  SEL R21, RZ, 0x4, P6 ;  /* 0x00000004ff157807 */ /* 0x000fe40003000000 */
[----:B------:R-:W-:Y:S02]  /*12860*/  ISETP.GE.AND P6, PT, R23, UR4, PT ;  /* 0x0000000417007c0c */ /* 0x000fe4000bfc6270 */
[----:B------:R-:W-:-:S02]  /*12870*/  LOP3.LUT R249, R249, 0x48, RZ, 0xfc, !PT ;  /* 0x00000048f9f97812 */ /* 0x000fc400078efcff */
[----:B------:R-:W-:Y:S02]  /*12880*/  SEL R88, RZ, 0x4, P6 ;  /* 0x00000004ff587807 */ /* 0x000fe40003000000 */
[----:B------:R-:W-:Y:S02]  /*12890*/  ISETP.GE.AND P6, PT, R249, UR4, PT ;  /* 0x00000004f9007c0c */ /* 0x000fe4000bfc6270 */
[----:B------:R-:W-:Y:S02]  /*128a0*/  SHF.R.U32.HI R248, RZ, 0x6, R125 ;  /* 0x00000006fff87819 */ /* 0x000fe4000001167d */
[----:B------:R-:W-:Y:S02]  /*128b0*/  SEL R17, RZ, 0x4, P6 ;  /* 0x00000004ff117807 */ /* 0x000fe40003000000 */
[----:B------:R-:W-:Y:S02]  /*128c0*/  ISETP.GE.AND P6, PT, R124, UR4, PT ;  /* 0x000000047c007c0c */ /* 0x000fe4000bfc6270 */
[----:B------:R-:W-:-:S02]  /*128d0*/  SGXT.U32 R248, R248, 0x1 ;  /* 0x00000001f8f8781a */ /* 0x000fc40000000000 */
[----:B------:R-:W-:Y:S02]  /*128e0*/  SEL R19, RZ, 0x4, P6 ;  /* 0x00000004ff137807 */ /* 0x000fe40003000000 */
[----:B------:R-:W-:Y:S02]  /*128f0*/  ISETP.GE.AND P6, PT, R126, UR4, PT ;  /* 0x000000047e007c0c */ /* 0x000fe4000bfc6270 */
[----:B------:R-:W-:Y:S02]  /*12900*/  SHF.R.U32.HI R249, RZ, 0x6, R125 ;  /* 0x00000006fff97819 */ /* 0x000fe4000001167d */
[----:B------:R-:W-:Y:S02]  /*12910*/  LOP3.LUT R248, R248, 0x2a, RZ, 0xfc, !PT ;  /* 0x0000002af8f87812 */ /* 0x000fe400078efcff */
[----:B------:R-:W-:Y:S02]  /*12920*/  SEL R225, RZ, 0x4, P6 ;  /* 0x00000004ffe17807 */ /* 0x000fe40003000000 */
[----:B------:R-:W-:-:S02]  /*12930*/  SGXT.U32 R249, R249, 0x1 ;  /* 0x00000001f9f9781a */ /* 0x000fc40000000000 */
[----:B------:R-:W-:Y:S02]  /*12940*/  ISETP.GE.AND P6, PT, R157, UR4, PT ;  /* 0x000000049d007c0c */ /* 0x000fe4000bfc6270 */
[----:B------:R-:W-:Y:S01]  /*12950*/  SHF.R.U32.HI R125, RZ, 0x6, R125 ;  /* 0x00000006ff7d7819 */ /* 0x000fe2000001167d */
[----:B------:R-:W1:Y:S01]  /*12960*/  S2R R157, SR_TID.X ;  /* 0x00000000009d7919 */ /* 0x000e620000002100 */
[----:B------:R-:W-:Y:S02]  /*12970*/  SEL R23, RZ, 0x4, P0 ;  /* 0x00000004ff177807 */ /* 0x000fe40000000000 */
[----:B------:R-:W-:Y:S02]  /*12980*/  ISETP.GE.AND P0, PT, R248, UR4, PT ;  /* 0x00000004f8007c0c */ /* 0x000fe4000bf06270 */
[----:B------:R-:W-:Y:S01]  /*12990*/  LOP3.LUT R249, R249, 0x4a, RZ, 0xfc, !PT ;  /* 0x0000004af9f97812 */ /* 0x000fe200078efcff */
[----:B------:R-:W-:Y:S01]  /*129a0*/  STL [R1+0x2d8], R2 ;  /* 0x0002d80201007387 */ /* 0x000fe20000100800 */
[----:B------:R-:W-:-:S02]  /*129b0*/  SGXT.U32 R125, R125, 0x1 ;  /* 0x000000017d7d781a */ /* 0x000fc40000000000 */
[----:B------:R-:W-:Y:S01]  /*129c0*/  SEL R89, RZ, 0x4, P0 ;  /* 0x00000004ff597807 */ /* 0x000fe20000000000 */
[----:B------:R-:W-:Y:S01]  /*129d0*/  STL.64 [R1+0x810], R102 ;  /* 0x0008106601007387 */ /* 0x000fe20000100a00 */
[----:B------:R-:W-:Y:S02]  /*129e0*/  ISETP.GE.AND P0, PT, R249, UR4, PT ;  /* 0x00000004f9007c0c */ /* 0x000fe4000bf06270 */
[----:B------:R-:W-:Y:S01]  /*129f0*/  LOP3.LUT R125, R125, 0x6a, RZ, 0xfc, !PT ;  /* 0x0000006a7d7d7812 */ /* 0x000fe200078efcff */
[----:B------:R-:W-:Y:S01]  /*12a00*/  STL.64 [R1+0x818], R90 ;  /* 0x0008185a01007387 */ /* 0x000fe20000100a00 */
[----:B------:R-:W-:-:S03]  /*12a10*/  SEL R109, RZ, 0x4, P0 ;  /* 0x00000004ff6d7807 */ /* 0x000fc60000000000 */
[----:B------:R2:W-:Y:S01]  /*12a20*/  STL.64 [R1+0x820], R92 ;  /* 0x0008205c01007387 */ /* 0x0005e20000100a00 */
[----:B------:R-:W-:-:S03]  /*12a30*/  ISETP.GE.AND P0, PT, R125, UR4, PT ;  /* 0x000000047d007c0c */ /* 0x000fc6000bf06270 */
[----:B------:R3:W-:Y:S04]  /*12a40*/  STL.64 [R1+0x828], R94 ;  /* 0x0008285e01007387 */ /* 0x0007e80000100a00 */
[----:B------:R-:W-:Y:S04]  /*12a50*/  STL.64 [R1+0x830], R96 ;  /* 0x0008306001007387 */ /* 0x000fe80000100a00 */
[----:B------:R-:W-:Y:S04]  /*12a60*/  STL.64 [R1+0x840], R122 ;  /* 0x0008407a01007387 */ /* 0x000fe80000100a00 */
[----:B------:R-:W-:Y:S01]  /*12a70*/  STL.64 [R1+0x848], R12 ;  /* 0x0008480c01007387 */ /* 0x000fe20000100a00 */
[----:B------:R-:W-:-:S03]  /*12a80*/  SEL R224, RZ, 0x4, P0 ;  /* 0x00000004ffe07807 */ /* 0x000fc60000000000 */
[----:B------:R-:W-:Y:S01]  /*12a90*/  STL.64 [R1+0x850], R104 ;  /* 0x0008506801007387 */ /* 0x000fe20000100a00 */
[----:B------:R-:W-:-:S03]  /*12aa0*/  ISETP.GE.AND P0, PT, R127, UR4, PT ;  /* 0x000000047f007c0c */ /* 0x000fc6000bf06270 */
[----:B------:R-:W-:Y:S04]  /*12ab0*/  STL.64 [R1+0x858], R14 ;  /* 0x0008580e01007387 */ /* 0x000fe80000100a00 */
[----:B------:R-:W-:Y:S04]  /*12ac0*/  STL.64 [R1+0x860], R20 ;  /* 0x0008601401007387 */ /* 0x000fe80000100a00 */
[----:B------:R-:W-:Y:S04]  /*12ad0*/  STL.64 [R1+0x868], R22 ;  /* 0x0008681601007387 */ /* 0x000fe80000100a00 */
[----:B------:R-:W-:Y:S01]  /*12ae0*/  STL.64 [R1+0x870], R88 ;  /* 0x0008705801007387 */ /* 0x000fe20000100a00 */
[----:B------:R-:W-:-:S03]  /*12af0*/  SEL R229, RZ, 0x4, P0 ;  /* 0x00000004ffe57807 */ /* 0x000fc60000000000 */
[----:B------:R-:W-:Y:S04]  /*12b00*/  STL.64 [R1+0x878], R16 ;  /* 0x0008781001007387 */ /* 0x000fe80000100a00 */
[----:B------:R-:W-:Y:S04]  /*12b10*/  STL.64 [R1+0x880], R108 ;  /* 0x0008806c01007387 */ /* 0x000fe80000100a00 */
[----:B------:R-:W-:Y:S04]  /*12b20*/  STL.64 [R1+0x888], R18 ;  /* 0x0008881201007387 */ /* 0x000fe80000100a00 */
[----:B------:R-:W4:Y:S04]  /*12b30*/  LDL.LU.64 R124, [R1+0x2a8] ;  /* 0x0002a800017c7983 */ /* 0x000f280000300a00 */
[----:B------:R-:W-:Y:S04]  /*12b40*/  STL.64 [R1+0x890], R224 ;  /* 0x000890e001007387 */ /* 0x000fe80000100a00 */
[----:B------:R-:W-:Y:S04]  /*12b50*/  STL.64 [R1+0x8a0], R228 ;  /* 0x0008a0e401007387 */ /* 0x000fe80000100a00 */
[----:B------:R-:W4:Y:S01]  /*12b60*/  LDL.LU.64 R126, [R1+0x2a0] ;  /* 0x0002a000017e7983 */ /* 0x000f220000300a00 */
[----:B------:R-:W-:-:S02]  /*12b70*/  ISETP.GE.AND P0, PT, R156, UR4, PT ;  /* 0x000000049c007c0c */ /* 0x000fc4000bf06270 */
[----:B-1----:R-:W-:Y:S02]  /*12b80*/  SHF.R.U32.HI R249, RZ, 0x6, R157 ;  /* 0x00000006fff97819 */ /* 0x002fe4000001169d */
[----:B------:R-:W4:Y:S01]  /*12b90*/  LDL.LU.64 R156, [R1+0x3f0] ;  /* 0x0003f000019c7983 */ /* 0x000f220000300a00 */
[----:B------:R-:W-:Y:S02]  /*12ba0*/  SEL R230, RZ, 0x4, P0 ;  /* 0x00000004ffe67807 */ /* 0x000fe40000000000 */
[----:B------:R-:W-:Y:S02]  /*12bb0*/  ISETP.GE.AND P0, PT, R4, UR4, PT ;  /* 0x0000000404007c0c */ /* 0x000fe4000bf06270 */
[----:B------:R-:W1:Y:S01]  /*12bc0*/  S2R R4, SR_TID.X ;  /* 0x0000000000047919 */ /* 0x000e620000002100 */
[----:B------:R-:W-:-:S04]  /*12bd0*/  SGXT.U32 R249, R249, 0x1 ;  /* 0x00000001f9f9781a */ /* 0x000fc80000000000 */
[----:B------:R-:W-:Y:S02]  /*12be0*/  LOP3.LUT R249, R249, 0x4c, RZ, 0xfc, !PT ;  /* 0x0000004cf9f97812 */ /* 0x000fe400078efcff */
[----:B------:R-:W-:Y:S02]  /*12bf0*/  SEL R233, RZ, 0x4, P6 ;  /* 0x00000004ffe97807 */ /* 0x000fe40003000000 */
[----:B------:R-:W-:-:S04]  /*12c00*/  ISETP.GE.AND P6, PT, R249, UR4, PT ;  /* 0x00000004f9007c0c */ /* 0x000fc8000bfc6270 */
[----:B------:R-:W-:Y:S02]  /*12c10*/  SEL R231, RZ, 0x4, P6 ;  /* 0x00000004ffe77807 */ /* 0x000fe40003000000 */
[----:B-1----:R-:W-:-:S04]  /*12c20*/  SHF.R.U32.HI R4, RZ, 0x6, R4 ;  /* 0x00000006ff047819 */ /* 0x002fc80000011604 */
[----:B------:R-:W-:-:S04]  /*12c30*/  SGXT.U32 R4, R4, 0x1 ;  /* 0x000000010404781a */ /* 0x000fc80000000000 */
[----:B------:R-:W-:-:S04]  /*12c40*/  LOP3.LUT R4, R4, 0x6c, RZ, 0xfc, !PT ;  /* 0x0000006c04047812 */ /* 0x000fc800078efcff */
[----:B------:R-:W-:Y:S02]  /*12c50*/  ISETP.GE.AND P6, PT, R4, UR4, PT ;  /* 0x0000000404007c0c */ /* 0x000fe4000bfc6270 */
[----:B------:R-:W1:Y:S01]  /*12c60*/  S2R R4, SR_TID.X ;  /* 0x0000000000047919 */ /* 0x000e620000002100 */
[----:B------:R-:W-:Y:S01]  /*12c70*/  STL.64 [R1+0x8a8], R232 ;  /* 0x0008a8e801007387 */ /* 0x000fe20000100a00 */
[----:B--2---:R-:W-:-:S03]  /*12c80*/  IMAD.MOV.U32 R93, RZ, RZ, R0 ;  /* 0x000000ffff5d7224 */ /* 0x004fc600078e0000 */
[----:B------:R-:W2:Y:S04]  /*12c90*/  LDL.LU.64 R90, [R1+0x3e8] ;  /* 0x0003e800015a7983 */ /* 0x000ea80000300a00 */
[----:B------:R-:W2:Y:S01]  /*12ca0*/  LDL.LU.64 R102, [R1+0x370] ;  /* 0x0003700001667983 */ /* 0x000ea20000300a00 */
[----:B------:R-:W-:-:S03]  /*12cb0*/  SEL R235, RZ, 0x4, P0 ;  /* 0x00000004ffeb7807 */ /* 0x000fc60000000000 */
[----:B------:R-:W-:Y:S04]  /*12cc0*/  STL.64 [R1+0x8b0], R230 ;  /* 0x0008b0e601007387 */ /* 0x000fe80000100a00 */
[----:B------:R-:W2:Y:S04]  /*12cd0*/  LDL.LU.64 R2, [R1+0x368] ;  /* 0x0003680001027983 */ /* 0x000ea80000300a00 */
[----:B------:R-:W2:Y:S01]  /*12ce0*/  LDL.LU.64 R250, [R1+0x298] ;  /* 0x0002980001fa7983 */ /* 0x000ea20000300a00 */
[----:B-1----:R-:W-:Y:S02]  /*12cf0*/  SHF.R.U32.HI R0, RZ, 0x6, R4 ;  /* 0x00000006ff007819 */ /* 0x002fe40000011604 */
[----:B------:R-:W-:-:S02]  /*12d00*/  SEL R4, RZ, 0x4, P6 ;  /* 0x00000004ff047807 */ /* 0x000fc40003000000 */
[----:B------:R-:W-:Y:S01]  /*12d10*/  SGXT.U32 R0, R0, 0x1 ;  /* 0x000000010000781a */ /* 0x000fe20000000000 */
[----:B------:R-:W-:Y:S03]  /*12d20*/  STL.64 [R1+0x8b8], R234 ;  /* 0x0008b8ea01007387 */ /* 0x000fe60000100a00 */
[----:B------:R-:W-:Y:S01]  /*12d30*/  LOP3.LUT R0, R0, 0x6e, RZ, 0xfc, !PT ;  /* 0x0000006e00007812 */ /* 0x000fe200078efcff */
[----:B---3--:R-:W-:Y:S01]  /*12d40*/  IMAD.MOV.U32 R95, RZ, RZ, R110 ;  /* 0x000000ffff5f7224 */ /* 0x008fe200078e006e */
[----:B------:R4:W-:Y:S02]  /*12d50*/  STL.64 [R1+0x8c0], R4 ;  /* 0x0008c00401007387 */ /* 0x0009e40000100a00 */
[----:B------:R-:W-:Y:S02]  /*12d60*/  ISETP.GE.AND P6, PT, R0, UR4, PT ;  /* 0x0000000400007c0c */ /* 0x000fe4000bfc6270 */
[----:B------:R-:W3:Y:S04]  /*12d70*/  LDL.LU.64 R110, [R1+0x290] ;  /* 0x00029000016e7983 */ /* 0x000ee80000300a00 */
[----:B------:R-:W3:Y:S01]  /*12d80*/  LDL.LU.64 R248, [R1+0x288] ;  /* 0x0002880001f87983 */ /* 0x000ee20000300a00 */
[----:B------:R-:W-:Y:S01]  /*12d90*/  SEL R0, RZ, 0x4, P6 ;  /* 0x00000004ff007807 */ /* 0x000fe20003000000 */
[----:B------:R-:W-:Y:S01]  /*12da0*/  IMAD.MOV.U32 R92, RZ, RZ, R101 ;  /* 0x000000ffff5c7224 */ /* 0x000fe200078e0065 */
[----:B------:R-:W-:Y:S01]  /*12db0*/  ISETP.NE.U32.AND P6, PT, R100, RZ, PT ;  /* 0x000000ff6400720c */ /* 0x000fe20003fc5070 */
[----:B----4-:R-:W-:-:S05]  /*12dc0*/  IMAD.WIDE R4, R152, 0x4, R124 ;  /* 0x0000000498047825 */ /* 0x010fca00078e027c */
[----:B------:R1:W-:Y:S04]  /*12dd0*/  STL.64 [R1+0x1a0], R4 ;  /* 0x0001a00401007387 */ /* 0x0003e80000100a00 */
[----:B------:R-:W4:Y:S01]  /*12de0*/  LDL.LU.64 R100, [R1+0x280] ;  /* 0x0002800001647983 */ /* 0x000f220000300a00 */
[----:B------:R-:W-:-:S03]  /*12df0*/  IMAD.WIDE R12, R152, 0x4, R126 ;  /* 0x00000004980c7825 */ /* 0x000fc600078e027e */
[----:B------:R-:W4:Y:S04]  /*12e00*/  LDL.LU.64 R124, [R1+0x3e0] ;  /* 0x0003e000017c7983 */ /* 0x000f280000300a00 */
[----:B------:R1:W-:Y:S04]  /*12e10*/  LDGSTS.E [R242+0x66000], desc[UR16][R4.64], P5 ;  /* 0x6600000004f27fae */ /* 0x0003e8000a921850 */
[----:B------:R2:W-:Y:S04]  /*12e20*/  STL.64 [R1+0x1a8], R12 ;  /* 0x0001a80c01007387 */ /* 0x0005e80000100a00 */
[----:B------:R-:W4:Y:S01]  /*12e30*/  LDL.LU.64 R126, [R1+0x3d8] ;  /* 0x0003d800017e7983 */ /* 0x000f220000300a00 */
[----:B-1----:R-:W-:-:S03]  /*12e40*/  IMAD.WIDE R4, R152, 0x4, R156 ;  /* 0x0000000498047825 */ /* 0x002fc600078e029c */
[----:B------:R-:W4:Y:S01]  /*12e50*/  LDL.LU.64 R156, [R1+0x360] ;  /* 0x00036000019c7983 */ /* 0x000f220000300a00 */
[----:B------:R-:W-:-:S03]  /*12e60*/  ISETP.NE.U32.AND P0, PT, R153, RZ, PT ;  /* 0x000000ff9900720c */ /* 0x000fc60003f05070 */
[----:B------:R1:W-:Y:S04]  /*12e70*/  STL.64 [R1+0x1b8], R4 ;  /* 0x0001b80401007387 */ /* 0x0003e80000100a00 */
[----:B------:R-:W-:Y:S06]  /*12e80*/  STL.64 [R1+0x8c8], R242 ;  /* 0x0008c8f201007387 */ /* 0x000fec0000100a00 */
[----:B------:R2:W-:Y:S04]  /*12e90*/  LDGSTS.E [R242+0x66008], desc[UR16][R12.64], P0 ;  /* 0x660080000cf27fae */ /* 0x0005e80008121850 */
[----:B------:R1:W-:Y:S01]  /*12ea0*/  LDGSTS.E [R241+0x60000], desc[UR16][R4.64], P2 ;  /* 0x6000000004f17fae */ /* 0x0003e20009121850 */
[----:B------:R-:W-:-:S02]  /*12eb0*/  ISETP.NE.U32.AND P5, PT, R95, RZ, PT ;  /* 0x000000ff5f00720c */ /* 0x000fc40003fa5070 */
[----:B------:R-:W-:Y:S02]  /*12ec0*/  ISETP.NE.U32.AND P0, PT, R92, RZ, PT ;  /* 0x000000ff5c00720c */ /* 0x000fe40003f05070 */
[----:B------:R-:W-:Y:S01]  /*12ed0*/  ISETP.NE.U32.AND P2, PT, R93, RZ, PT ;  /* 0x000000ff5d00720c */ /* 0x000fe20003f45070 */
[----:B--2---:R-:W-:-:S04]  /*12ee0*/  IMAD.WIDE R12, R152, 0x4, R90 ;  /* 0x00000004980c7825 */ /* 0x004fc800078e025a */
[----:B-1----:R-:W-:Y:S01]  /*12ef0*/  IMAD.WIDE R4, R152, 0x4, R102 ;  /* 0x0000000498047825 */ /* 0x002fe200078e0266 */
[----:B------:R-:W-:Y:S04]  /*12f00*/  STL.64 [R1+0x1c8], R12 ;  /* 0x0001c80c01007387 */ /* 0x000fe80000100a00 */
[----:B------:R-:W-:Y:S04]  /*12f10*/  LDGSTS.E [R241+0x60008], desc[UR16][R12.64], P3 ;  /* 0x600080000cf17fae */ /* 0x000fe80009921850 */
[----:B------:R1:W-:Y:S04]  /*12f20*/  STL.64 [R1+0x1d0], R4 ;  /* 0x0001d00401007387 */ /* 0x0003e80000100a00 */
[----:B------:R1:W-:Y:S01]  /*12f30*/  LDGSTS.E [R241+0x62000], desc[UR16][R4.64], P4 ;  /* 0x6200000004f17fae */ /* 0x0003e2000a121850 */
[----:B------:R-:W-:Y:S01]  /*12f40*/  ISETP.NE.U32.AND P4, PT, R252, RZ, PT ;  /* 0x000000fffc00720c */ /* 0x000fe20003f85070 */
[----:B-1----:R-:W-:-:S04]  /*12f50*/  IMAD.WIDE R4, R152, 0x4, R2 ;  /* 0x0000000498047825 */ /* 0x002fc800078e0202 */
[----:B------:R-:W-:Y:S01]  /*12f60*/  IMAD.WIDE R2, R152, 0x4, R250 ;  /* 0x0000000498027825 */ /* 0x000fe200078e02fa */
[----:B------:R3:W-:Y:S04]  /*12f70*/  LDGSTS.E [R241+0x62008], desc[UR16][R4.64], P1 ;  /* 0x6200800004f17fae */ /* 0x0007e80008921850 */
[----:B------:R1:W-:Y:S01]  /*12f80*/  LDGSTS.E [R241+0x64000], desc[UR16][R2.64], P6 ;  /* 0x6400000002f17fae */ /* 0x0003e2000b121850 */
[----:B------:R-:W-:-:S03]  /*12f90*/  ISETP.NE.U32.AND P6, PT, R246, RZ, PT ;  /* 0x000000fff600720c */ /* 0x000fc60003fc5070 */
[----:B------:R3:W-:Y:S04]  /*12fa0*/  STL.64 [R1+0x200], R4 ;  /* 0x0002000401007387 */ /* 0x0007e80000100a00 */
[----:B------:R1:W-:Y:S01]  /*12fb0*/  STL.64 [R1+0x1f8], R2 ;  /* 0x0001f80201007387 */ /* 0x0003e20000100a00 */
[----:B------:R-:W-:-:S03]  /*12fc0*/  ISETP.NE.U32.AND P3, PT, R227, RZ, PT ;  /* 0x000000ffe300720c */ /* 0x000fc60003f65070 */
[----:B------:R-:W-:Y:S01]  /*12fd0*/  STL [R1+0x8d0], R247 ;  /* 0x0008d0f701007387 */ /* 0x000fe20000100800 */
[----:B---3--:R-:W-:-:S04]  /*12fe0*/  IMAD.WIDE R4, R152, 0x4, R110 ;  /* 0x0000000498047825 */ /* 0x008fc800078e026e */
[----:B-1----:R-:W-:Y:S01]  /*12ff0*/  IMAD.WIDE R2, R152, 0x4, R248 ;  /* 0x0000000498027825 */ /* 0x002fe200078e02f8 */
[----:B------:R4:W-:Y:S04]  /*13000*/  STL.64 [R1+0x1f0], R4 ;  /* 0x0001f00401007387 */ /* 0x0009e80000100a00 */
[----:B------:R4:W-:Y:S04]  /*13010*/  LDGSTS.E [R241+0x64008], desc[UR16][R4.64], P5 ;  /* 0x6400800004f17fae */ /* 0x0009e8000a921850 */
[----:B------:R1:W-:Y:S04]  /*13020*/  STL.64 [R1+0x1e8], R2 ;  /* 0x0001e80201007387 */ /* 0x0003e80000100a00 */
[----:B------:R1:W-:Y:S01]  /*13030*/  LDGSTS.E [R241+0x66000], desc[UR16][R2.64], P4 ;  /* 0x6600000002f17fae */ /* 0x0003e2000a121850 */
[----:B------:R-:W-:-:S02]  /*13040*/  ISETP.NE.U32.AND P1, PT, R226, RZ, PT ;  /* 0x000000ffe200720c */ /* 0x000fc40003f25070 */
[----:B------:R-:W-:Y:S02]  /*13050*/  ISETP.NE.U32.AND P5, PT, R107, RZ, PT ;  /* 0x000000ff6b00720c */ /* 0x000fe40003fa5070 */
[----:B------:R-:W-:Y:S01]  /*13060*/  ISETP.NE.U32.AND P4, PT, R106, RZ, PT ;  /* 0x000000ff6a00720c */ /* 0x000fe20003f85070 */
[----:B----4-:R-:W-:-:S04]  /*13070*/  IMAD.WIDE R4, R152, 0x4, R100 ;  /* 0x0000000498047825 */ /* 0x010fc800078e0264 */
[C---:B-1----:R-:W-:Y:S01]  /*13080*/  IMAD.WIDE R2, R152.reuse, 0x4, R124 ;  /* 0x0000000498027825 */ /* 0x042fe200078e027c */
[----:B------:R1:W-:Y:S04]  /*13090*/  STL.64 [R1+0x1d8], R4 ;  /* 0x0001d80401007387 */ /* 0x0003e80000100a00 */
[----:B------:R1:W-:Y:S04]  /*130a0*/  LDGSTS.E [R241+0x66008], desc[UR16][R4.64], P6 ;  /* 0x6600800004f17fae */ /* 0x0003e8000b121850 */
[----:B------:R2:W-:Y:S04]  /*130b0*/  STL.64 [R1+0x210], R2 ;  /* 0x0002100201007387 */ /* 0x0005e80000100a00 */
[----:B------:R2:W-:Y:S01]  /*130c0*/  LDGSTS.E [R240+0x60000], desc[UR16][R2.64], P0 ;  /* 0x6000000002f07fae */ /* 0x0005e20008121850 */
[----:B-1----:R-:W-:-:S03]  /*130d0*/  IMAD.WIDE R4, R152, 0x4, R126 ;  /* 0x0000000498047825 */ /* 0x002fc600078e027e */
[----:B------:R-:W-:Y:S01]  /*130e0*/  STL [R1+0x8d4], R244 ;  /* 0x0008d4f401007387 */ /* 0x000fe20000100800 */
[----:B--2---:R-:W-:-:S03]  /*130f0*/  IMAD.WIDE R2, R152, 0x4, R156 ;  /* 0x0000000498027825 */ /* 0x004fc600078e029c */
[----:B------:R-:W-:Y:S04]  /*13100*/  STL.64 [R1+0x218], R4 ;  /* 0x0002180401007387 */ /* 0x000fe80000100a00 */
[----:B------:R-:W-:Y:S04]  /*13110*/  LDGSTS.E [R240+0x60008], desc[UR16][R4.64], P2 ;  /* 0x6000800004f07fae */ /* 0x000fe80009121850 */
[----:B------:R1:W-:Y:S04]  /*13120*/  STL.64 [R1+0x250], R2 ;  /* 0x0002500201007387 */ /* 0x0003e80000100a00 */
[----:B------:R1:W-:Y:S01]  /*13130*/  LDGSTS.E [R240+0x62000], desc[UR16][R2.64], P3 ;  /* 0x6200000002f07fae */ /* 0x0003e20009921850 */
[----:B------:R-:W-:Y:S01]  /*13140*/  ISETP.NE.U32.AND P0, PT, R245, RZ, PT ;  /* 0x000000fff500720c */ /* 0x000fe20003f05070 */
[----:B-1----:R-:W-:-:S05]  /*13150*/  IMAD.WIDE R2, R152, 0x4, R238 ;  /* 0x0000000498027825 */ /* 0x002fca00078e02ee */
[----:B------:R1:W-:Y:S04]  /*13160*/  STL.64 [R1+0x248], R2 ;  /* 0x0002480201007387 */ /* 0x0003e80000100a00 */
[----:B------:R1:W-:Y:S01]  /*13170*/  LDGSTS.E [R240+0x62008], desc[UR16][R2.64], P1 ;  /* 0x6200800002f07fae */ /* 0x0003e20008921850 */
[----:B------:R-:W-:Y:S02]  /*13180*/  ISETP.GT.AND P3, PT, R151, 0x1ff, PT ;  /* 0x000001ff9700780c */ /* 0x000fe40003f64270 */
[----:B------:R-:W-:Y:S01]  /*13190*/  ISETP.NE.U32.AND P6, PT, R11, RZ, PT ;  /* 0x000000ff0b00720c */ /* 0x000fe20003fc5070 */
[----:B-1----:R-:W-:Y:S01]  /*131a0*/  IMAD.WIDE R2, R152, 0x4, R236 ;  /* 0x0000000498027825 */ /* 0x002fe200078e02ec */
[----:B------:R-:W-:-:S04]  /*131b0*/  SEL R153, R10, RZ, P3 ;  /* 0x000000ff0a997207 */ /* 0x000fc80001800000 */
[----:B------:R1:W-:Y:S04]  /*131c0*/  STL.64 [R1+0x240], R2 ;  /* 0x0002400201007387 */ /* 0x0003e80000100a00 */
[----:B------:R1:W-:Y:S04]  /*131d0*/  LDGSTS.E [R240+0x64000], desc[UR16][R2.64], P5 ;  /* 0x6400000002f07fae */ /* 0x0003e8000a921850 */
[----:B------:R-:W2:Y:S01]  /*131e0*/  LDL.LU.64 R10, [R1+0x180] ;  /* 0x00018000010a7983 */ /* 0x000ea20000300a00 */
[----:B-1----:R-:W-:-:S05]  /*131f0*/  IMAD.WIDE R2, R152, 0x4, R218 ;  /* 0x0000000498027825 */ /* 0x002fca00078e02da */
[----:B------:R1:W-:Y:S04]  /*13200*/  STL.64 [R1+0x238], R2 ;  /* 0x0002380201007387 */ /* 0x0003e80000100a00 */
[----:B------:R1:W-:Y:S01]  /*13210*/  LDGSTS.E [R240+0x64008], desc[UR16][R2.64], P4 ;  /* 0x6400800002f07fae */ /* 0x0003e2000a121850 */
[----:B------:R-:W-:Y:S02]  /*13220*/  ISETP.NE.U32.AND P1, PT, R153, RZ, PT ;  /* 0x000000ff9900720c */ /* 0x000fe40003f25070 */
[----:B------:R-:W-:Y:S01]  /*13230*/  SEL R153, R9, RZ, P3 ;  /* 0x000000ff09997207 */ /* 0x000fe20001800000 */
[----:B-1----:R-:W-:-:S05]  /*13240*/  IMAD.WIDE R2, R152, 0x4, R216 ;  /* 0x0000000498027825 */ /* 0x002fca00078e02d8 */
[----:B------:R1:W-:Y:S04]  /*13250*/  STL.64 [R1+0x230], R2 ;  /* 0x0002300201007387 */ /* 0x0003e80000100a00 */
[----:B------:R1:W-:Y:S01]  /*13260*/  LDGSTS.E [R240+0x66000], desc[UR16][R2.64], P0 ;  /* 0x6600000002f07fae */ /* 0x0003e20008121850 */
[----:B------:R-:W-:Y:S02]  /*13270*/  ISETP.NE.U32.AND P5, PT, R153, RZ, PT ;  /* 0x000000ff9900720c */ /* 0x000fe40003fa5070 */
[----:B------:R-:W-:Y:S01]  /*13280*/  SEL R153, R8, RZ, P3 ;  /* 0x000000ff08997207 */ /* 0x000fe20001800000 */
[----:B-1----:R-:W-:-:S05]  /*13290*/  IMAD.WIDE R2, R152, 0x4, R214 ;  /* 0x0000000498027825 */ /* 0x002fca00078e02d6 */
[----:B------:R1:W-:Y:S04]  /*132a0*/  STL.64 [R1+0x228], R2 ;  /* 0x0002280201007387 */ /* 0x0003e80000100a00 */
[----:B------:R-:W-:Y:S04]  /*132b0*/  STL.64 [R1+0x8d8], R240 ;  /* 0x0008d8f001007387 */ /* 0x000fe80000100a00 */
[----:B------:R-:W-:Y:S04]  /*132c0*/  STL [R1+0x8e0], R152 ;  /* 0x0008e09801007387 */ /* 0x000fe80000100800 */
[----:B------:R-:W3:Y:S01]  /*132d0*/  LDL.LU.64 R8, [R1+0x148] ;  /* 0x0001480001087983 */ /* 0x000ee20000300a00 */
[----:B------:R-:W-:Y:S01]  /*132e0*/  ISETP.NE.U32.AND P2, PT, R155, RZ, PT ;  /* 0x000000ff9b00720c */ /* 0x000fe20003f45070 */
[----:B------:R-:W-:-:S04]  /*132f0*/  IMAD.WIDE R4, R154, 0x4, R212 ;  /* 0x000000049a047825 */ /* 0x000fc800078e02d4 */
[C---:B------:R-:W-:Y:S01]  /*13300*/  IMAD.WIDE R242, R154.reuse, 0x4, R26 ;  /* 0x000000049af27825 */ /* 0x040fe200078e021a */
[----:B------:R4:W-:Y:S03]  /*13310*/  STL.64 [R1+0x220], R4 ;  /* 0x0002200401007387 */ /* 0x0009e60000100a00 */
[----:B------:R-:W-:-:S04]  /*13320*/  IMAD.WIDE R224, R154, 0x4, R28 ;  /* 0x000000049ae07825 */ /* 0x000fc800078e021c */
[----:B------:R1:W-:Y:S01]  /*13330*/  LDGSTS.E [R240+0x66008], desc[UR16][R2.64], P2 ;  /* 0x6600800002f07fae */ /* 0x0003e20009121850 */
[----:B------:R-:W-:-:S04]  /*13340*/  IMAD.WIDE R20, R154, 0x4, R30 ;  /* 0x000000049a147825 */ /* 0x000fc800078e021e */
[----:B------:R-:W-:-:S04]  /*13350*/  IMAD.WIDE R96, R154, 0x4, R32 ;  /* 0x000000049a607825 */ /* 0x000fc800078e0220 */
[----:B------:R-:W-:-:S04]  /*13360*/  IMAD.WIDE R250, R154, 0x4, R34 ;  /* 0x000000049afa7825 */ /* 0x000fc800078e0222 */
[----:B------:R-:W-:-:S04]  /*13370*/  IMAD.WIDE R100, R154, 0x4, R182 ;  /* 0x000000049a647825 */ /* 0x000fc800078e02b6 */
[----:B------:R-:W-:-:S04]  /*13380*/  IMAD.WIDE R18, R154, 0x4, R42 ;  /* 0x000000049a127825 */ /* 0x000fc800078e022a */
[----:B------:R-:W-:-:S04]  /*13390*/  IMAD.WIDE R14, R154, 0x4, R84 ;  /* 0x000000049a0e7825 */ /* 0x000fc800078e0254 */
[C---:B------:R-:W-:Y:S01]  /*133a0*/  IMAD.WIDE R94, R154.reuse, 0x4, R86 ;  /* 0x000000049a5e7825 */ /* 0x040fe200078e0256 */
[----:B------:R-:W-:Y:S01]  /*133b0*/  ISETP.NE.U32.AND P4, PT, R153, RZ, PT ;  /* 0x000000ff9900720c */ /* 0x000fe20003f85070 */
[----:B------:R-:W0:Y:S02]  /*133c0*/  LDGDEPBAR ;  /* 0x00000000000079af */ /* 0x000e240000000000 */
[----:B-1----:R-:W-:-:S05]  /*133d0*/  IMAD.WIDE R2, R154, 0x4, R210 ;  /* 0x000000049a027825 */ /* 0x002fca00078e02d2 */
[----:B------:R-:W-:Y:S04]  /*133e0*/  STL.64 [R1+0x268], R2 ;  /* 0x0002680201007387 */ /* 0x000fe80000100a00 */
[----:B------:R-:W-:Y:S04]  /*133f0*/  STL.64 [R1+0x290], R242 ;  /* 0x000290f201007387 */ /* 0x000fe80000100a00 */
[----:B------:R-:W-:Y:S04]  /*13400*/  STL.64 [R1+0x8e8], R242 ;  /* 0x0008e8f201007387 */ /* 0x000fe80000100a00 */
[----:B------:R-:W-:Y:S04]  /*13410*/  STL.64 [R1+0x2b0], R224 ;  /* 0x0002b0e001007387 */ /* 0x000fe80000100a00 */
[----:B------:R1:W-:Y:S04]  /*13420*/  STL.64 [R1+0x8f0], R224 ;  /* 0x0008f0e001007387 */ /* 0x0003e80000100a00 */
[----:B------:R-:W-:Y:S04]  /*13430*/  STL.64 [R1+0x2f0], R20 ;  /* 0x0002f01401007387 */ /* 0x000fe80000100a00 */
[----:B------:R-:W-:Y:S01]  /*13440*/  STL.64 [R1+0x8f8], R20 ;  /* 0x0008f81401007387 */ /* 0x000fe20000100a00 */
[----:B----4-:R-:W-:-:S04]  /*13450*/  IMAD.WIDE R4, R154, 0x4, R38 ;  /* 0x000000049a047825 */ /* 0x010fc800078e0226 */
[----:B-1----:R-:W-:-:S04]  /*13460*/  IMAD.WIDE R224, R154, 0x4, R208 ;  /* 0x000000049ae07825 */ /* 0x002fc800078e02d0 */
[C---:B--2---:R-:W-:Y:S02]  /*13470*/  IMAD.WIDE R2, R154.reuse, 0x4, R10 ;  /* 0x000000049a027825 */ /* 0x044fe400078e020a */
[----:B------:R-:W2:Y:S04]  /*13480*/  LDL.LU.64 R10, [R1+0x110] ;  /* 0x00011000010a7983 */ /* 0x000ea80000300a00 */
[----:B------:R-:W-:Y:S04]  /*13490*/  STL.64 [R1+0x350], R96 ;  /* 0x0003506001007387 */ /* 0x000fe80000100a00 */
[----:B------:R3:W-:Y:S04]  /*134a0*/  STL.64 [R1+0x1c0], R2 ;  /* 0x0001c00201007387 */ /* 0x0007e80000100a00 */
[----:B------:R-:W-:Y:S04]  /*134b0*/  STL.64 [R1+0x908], R96 ;  /* 0x0009086001007387 */ /* 0x000fe80000100a00 */
[----:B------:R-:W-:Y:S04]  /*134c0*/  STL.64 [R1+0x3d0], R250 ;  /* 0x0003d0fa01007387 */ /* 0x000fe80000100a00 */
[----:B------:R2:W-:Y:S04]  /*134d0*/  STL.64 [R1+0x910], R250 ;  /* 0x000910fa01007387 */ /* 0x0005e80000100a00 */
[----:B------:R-:W-:Y:S04]  /*134e0*/  STL.64 [R1+0x560], R100 ;  /* 0x0005606401007387 */ /* 0x000fe80000100a00 */
[----:B------:R1:W-:Y:S04]  /*134f0*/  STL.64 [R1+0x918], R100 ;  /* 0x0009186401007387 */ /* 0x0003e80000100a00 */
[----:B------:R-:W-:Y:S04]  /*13500*/  STL.64 [R1+0x1e0], R224 ;  /* 0x0001e0e001007387 */ /* 0x000fe80000100a00 */
[----:B------:R4:W-:Y:S04]  /*13510*/  STL.64 [R1+0x920], R224 ;  /* 0x000920e001007387 */ /* 0x0009e80000100a00 */
[----:B------:R-:W-:Y:S04]  /*13520*/  STL.64 [R1+0x258], R4 ;  /* 0x0002580401007387 */ /* 0x000fe80000100a00 */
[----:B------:R-:W-:Y:S04]  /*13530*/  STL.64 [R1+0x278], R18 ;  /* 0x0002781201007387 */ /* 0x000fe80000100a00 */
[----:B------:R-:W-:Y:S01]  /*13540*/  STL.64 [R1+0x2b8], R14 ;  /* 0x0002b80e01007387 */ /* 0x000fe20000100a00 */
[----:B---3--:R-:W-:-:S03]  /*13550*/  IMAD.WIDE R2, R154, 0x4, R8 ;  /* 0x000000049a027825 */ /* 0x008fc600078e0208 */
[----:B------:R-:W3:Y:S01]  /*13560*/  LDL.LU.64 R8, [R1+0x460] ;  /* 0x0004600001087983 */ /* 0x000ee20000300a00 */
[C---:B------:R-:W-:Y:S01]  /*13570*/  IMAD.WIDE R226, R154.reuse, 0x4, R164 ;  /* 0x000000049ae27825 */ /* 0x040fe200078e02a4 */
[----:B------:R-:W-:Y:S02]  /*13580*/  SEL R153, R7, RZ, P3 ;  /* 0x000000ff07997207 */ /* 0x000fe40001800000 */
[----:B------:R-:W-:Y:S01]  /*13590*/  STL.64 [R1+0x318], R94 ;  /* 0x0003185e01007387 */ /* 0x000fe20000100a00 */
[----:B------:R-:W-:-:S03]  /*135a0*/  IMAD.WIDE R124, R154, 0x4, R184 ;  /* 0x000000049a7c7825 */ /* 0x000fc600078e02b8 */
[----:B------:R4:W-:Y:S01]  /*135b0*/  STL.64 [R1+0x158], R2 ;  /* 0x0001580201007387 */ /* 0x0009e20000100a00 */
[----:B------:R-:W-:-:S03]  /*135c0*/  IMAD.WIDE R242, R154, 0x4, R202 ;  /* 0x000000049af27825 */ /* 0x000fc600078e02ca */
[----:B------:R-:W-:Y:S01]  /*135d0*/  STL.64 [R1+0x390], R226 ;  /* 0x000390e201007387 */ /* 0x000fe20000100a00 */
[----:B------:R-:W-:-:S03]  /*135e0*/  IMAD.WIDE R234, R154, 0x4, R40 ;  /* 0x000000049aea7825 */ /* 0x000fc600078e0228 */
[----:B------:R-:W-:Y:S01]  /*135f0*/  STL.64 [R1+0x438], R124 ;  /* 0x0004387c01007387 */ /* 0x000fe20000100a00 */
[C---:B------:R-:W-:Y:S01]  /*13600*/  IMAD.WIDE R108, R154.reuse, 0x4, R78 ;  /* 0x000000049a6c7825 */ /* 0x040fe200078e024e */
[----:B------:R-:W-:Y:S02]  /*13610*/  ISETP.NE.U32.AND P0, PT, R153, RZ, PT ;  /* 0x000000ff9900720c */ /* 0x000fe40003f05070 */
[----:B------:R-:W-:Y:S01]  /*13620*/  STL.64 [R1+0x180], R242 ;  /* 0x000180f201007387 */ /* 0x000fe20000100a00 */
[----:B------:R-:W-:Y:S01]  /*13630*/  IMAD.WIDE R104, R154, 0x4, R118 ;  /* 0x000000049a687825 */ /* 0x000fe200078e0276 */
[----:B------:R-:W-:Y:S02]  /*13640*/  SEL R153, R6, RZ, P3 ;  /* 0x000000ff06997207 */ /* 0x000fe40001800000 */
[----:B------:R-:W-:Y:S01]  /*13650*/  STL.64 [R1+0x198], R234 ;  /* 0x000198ea01007387 */ /* 0x000fe20000100a00 */
[----:B------:R-:W-:-:S03]  /*13660*/  IMAD.WIDE R92, R154, 0x4, R138 ;  /* 0x000000049a5c7825 */ /* 0x000fc600078e028a */
[----:B------:R-:W-:Y:S01]  /*13670*/  STL.64 [R1+0x208], R108 ;  /* 0x0002086c01007387 */ /* 0x000fe20000100a00 */
[----:B------:R-:W-:-:S03]  /*13680*/  IMAD.WIDE R110, R154, 0x4, R166 ;  /* 0x000000049a6e7825 */ /* 0x000fc600078e02a6 */
[----:B------:R-:W-:Y:S01]  /*13690*/  STL.64 [R1+0x270], R104 ;  /* 0x0002706801007387 */ /* 0x000fe20000100a00 */
[----:B------:R-:W-:Y:S01]  /*136a0*/  ISETP.NE.U32.AND P2, PT, R153, RZ, PT ;  /* 0x000000ff9900720c */ /* 0x000fe20003f45070 */
        /* <DEDUP_REMOVED lines=15> */
[----:B------:R-:W4:Y:S04]  /*137a0*/  LDL.LU.64 R6, [R1+0x30] ;  /* 0x0000300001067983 */ /* 0x000f280000300a00 */
[----:B------:R-:W-:Y:S04]  /*137b0*/  STL.64 [R1+0x2c0], R92 ;  /* 0x0002c05c01007387 */ /* 0x000fe80000100a00 */
[----:B------:R-:W-:Y:S04]  /*137c0*/  STL.64 [R1+0x358], R110 ;  /* 0x0003586e01007387 */ /* 0x000fe80000100a00 */
[----:B------:R4:W-:Y:S04]  /*137d0*/  STL.64 [R1+0x110], R250 ;  /* 0x000110fa01007387 */ /* 0x0009e80000100a00 */
[----:B------:R-:W-:Y:S04]  /*137e0*/  STL.64 [R1+0x408], R126 ;  /* 0x0004087e01007387 */ /* 0x000fe80000100a00 */
[----:B------:R-:W-:Y:S04]  /*137f0*/  STL.64 [R1+0x150], R152 ;  /* 0x0001509801007387 */ /* 0x000fe80000100a00 */
[----:B------:R-:W-:Y:S04]  /*13800*/  STL.64 [R1+0x170], R230 ;  /* 0x000170e601007387 */ /* 0x000fe80000100a00 */
[----:B------:R-:W-:Y:S04]  /*13810*/  STL.64 [R1+0x178], R16 ;  /* 0x0001781001007387 */ /* 0x000fe80000100a00 */
[----:B------:R-:W-:Y:S04]  /*13820*/  STL.64 [R1+0x1b0], R12 ;  /* 0x0001b00c01007387 */ /* 0x000fe80000100a00 */
[----:B------:R-:W4:Y:S01]  /*13830*/  LDL.LU.64 R156, [R1+0x4a0] ;  /* 0x0004a000019c7983 */ /* 0x000f220000300a00 */
[----:B---3--:R-:W-:-:S03]  /*13840*/  IMAD.WIDE R96, R154, 0x4, R8 ;  /* 0x000000049a607825 */ /* 0x008fc600078e0208 */
[----:B------:R-:W3:Y:S04]  /*13850*/  LDL.LU.64 R8, [R1+0x458] ;  /* 0x0004580001087983 */ /* 0x000ee80000300a00 */
        /* <DEDUP_REMOVED lines=8> */
[----:B------:R-:W-:Y:S04]  /*138e0*/  STL.64 [R1+0x190], R102 ;  /* 0x0001906601007387 */ /* 0x000fe80000100a00 */
[----:B-1----:R-:W3:Y:S04]  /*138f0*/  LDL.LU.64 R100, [R1+0x4c8] ;  /* 0x0004c80001647983 */ /* 0x002ee80000300a00 */
[----:B------:R-:W3:Y:S04]  /*13900*/  LDL.LU.64 R216, [R1+0x470] ;  /* 0x0004700001d87983 */ /* 0x000ee80000300a00 */
[----:B------:R-:W3:Y:S01]  /*13910*/  LDL.LU.64 R218, [R1+0x90] ;  /* 0x0000900001da7983 */ /* 0x000ee20000300a00 */
[----:B------:R-:W-:-:S04]  /*13920*/  IMAD.WIDE R106, R154, 0x4, R178 ;  /* 0x000000049a6a7825 */ /* 0x000fc800078e02b2 */
[C---:B------:R-:W-:Y:S01]  /*13930*/  IMAD.WIDE R118, R154.reuse, 0x4, R194 ;  /* 0x000000049a767825 */ /* 0x040fe200078e02c2 */
[----:B------:R-:W-:Y:S03]  /*13940*/  STL.64 [R1+0x298], R106 ;  /* 0x0002986a01007387 */ /* 0x000fe60000100a00 */
[----:B------:R-:W-:-:S04]  /*13950*/  IMAD.WIDE R228, R154, 0x4, R66 ;  /* 0x000000049ae47825 */ /* 0x000fc800078e0242 */
[----:B------:R-:W-:-:S04]  /*13960*/  IMAD.WIDE R22, R154, 0x4, R114 ;  /* 0x000000049a167825 */ /* 0x000fc800078e0272 */
[----:B------:R-:W-:-:S04]  /*13970*/  IMAD.WIDE R114, R154, 0x4, R162 ;  /* 0x000000049a727825 */ /* 0x000fc800078e02a2 */
[----:B------:R-:W-:-:S04]  /*13980*/  IMAD.WIDE R120, R154, 0x4, R180 ;  /* 0x000000049a787825 */ /* 0x000fc800078e02b4 */
[----:B--2---:R-:W-:-:S04]  /*13990*/  IMAD.WIDE R10, R154, 0x4, R10 ;  /* 0x000000049a0a7825 */ /* 0x004fc800078e020a */
[C---:B----4-:R-:W-:Y:S01]  /*139a0*/  IMAD.WIDE R244, R154.reuse, 0x4, R6 ;  /* 0x000000049af47825 */ /* 0x050fe200078e0206 */
[----:B------:R1:W-:Y:S03]  /*139b0*/  STL.64 [R1+0x88], R10 ;  /* 0x0000880a01007387 */ /* 0x0003e60000100a00 */
[C---:B------:R-:W-:Y:S01]  /*139c0*/  IMAD.WIDE R6, R154.reuse, 0x4, R136 ;  /* 0x000000049a067825 */ /* 0x040fe200078e0288 */
[----:B------:R-:W-:Y:S04]  /*139d0*/  STL.64 [R1+0x320], R118 ;  /* 0x0003207601007387 */ /* 0x000fe80000100a00 */
[----:B------:R-:W-:Y:S04]  /*139e0*/  STL.64 [R1+0x80], R244 ;  /* 0x000080f401007387 */ /* 0x000fe80000100a00 */
[----:B------:R-:W-:Y:S04]  /*139f0*/  STL.64 [R1+0x78], R228 ;  /* 0x000078e401007387 */ /* 0x000fe80000100a00 */
[----:B------:R-:W-:Y:S04]  /*13a00*/  STL.64 [R1+0x70], R22 ;  /* 0x0000701601007387 */ /* 0x000fe80000100a00 */
[----:B------:R-:W-:Y:S04]  /*13a10*/  STL.64 [R1+0x68], R6 ;  /* 0x0000680601007387 */ /* 0x000fe80000100a00 */
[----:B------:R-:W2:Y:S04]  /*13a20*/  LDL.LU.64 R208, [R1+0x4e8] ;  /* 0x0004e80001d07983 */ /* 0x000ea80000300a00 */
[----:B------:R-:W4:Y:S04]  /*13a30*/  LDL.LU.64 R182, [R1+0x498] ;  /* 0x0004980001b67983 */ /* 0x000f280000300a00 */
[----:B------:R-:W4:Y:S01]  /*13a40*/  LDL.LU.64 R210, [R1+0x140] ;  /* 0x0001400001d27983 */ /* 0x000f220000300a00 */
[----:B------:R-:W-:-:S03]  /*13a50*/  IMAD.WIDE R20, R154, 0x4, R156 ;  /* 0x000000049a147825 */ /* 0x000fc600078e029c */
[----:B------:R-:W-:Y:S04]  /*13a60*/  STL.64 [R1+0x120], R114 ;  /* 0x0001207201007387 */ /* 0x000fe80000100a00 */
[----:B------:R-:W4:Y:S04]  /*13a70*/  LDL.LU.64 R138, [R1+0x508] ;  /* 0x00050800018a7983 */ /* 0x000f280000300a00 */
[----:B------:R-:W4:Y:S04]  /*13a80*/  LDL.LU.64 R202, [R1+0x4c0] ;  /* 0x0004c00001ca7983 */ /* 0x000f280000300a00 */
[----:B------:R-:W4:Y:S04]  /*13a90*/  LDL.LU.64 R212, [R1+0x468] ;  /* 0x0004680001d47983 */ /* 0x000f280000300a00 */
[----:B------:R-:W4:Y:S01]  /*13aa0*/  LDL.LU.64 R214, [R1+0x28] ;  /* 0x0000280001d67983 */ /* 0x000f220000300a00 */
[----:B------:R-:W-:-:S03]  /*13ab0*/  IMAD.WIDE R156, R154, 0x4, R36 ;  /* 0x000000049a9c7825 */ /* 0x000fc600078e0224 */
[----:B------:R-:W-:Y:S01]  /*13ac0*/  STL.64 [R1+0x260], R120 ;  /* 0x0002607801007387 */ /* 0x000fe20000100a00 */
[----:B---3--:R-:W-:-:S03]  /*13ad0*/  IMAD.WIDE R246, R154, 0x4, R8 ;  /* 0x000000049af67825 */ /* 0x008fc600078e0208 */
[----:B------:R3:W-:Y:S01]  /*13ae0*/  STL.64 [R1+0x58], R20 ;  /* 0x0000581401007387 */ /* 0x0007e20000100a00 */
[----:B------:R-:W-:-:S03]  /*13af0*/  IMAD.WIDE R8, R154, 0x4, R68 ;  /* 0x000000049a087825 */ /* 0x000fc600078e0244 */
[----:B------:R3:W-:Y:S04]  /*13b00*/  STL.64 [R1+0x48], R246 ;  /* 0x000048f601007387 */ /* 0x0007e80000100a00 */
[----:B------:R3:W-:Y:S01]  /*13b10*/  STL.64 [R1+0x30], R8 ;  /* 0x0000300801007387 */ /* 0x0007e20000100a00 */
[----:B------:R-:W-:-:S04]  /*13b20*/  IMAD.WIDE R32, R154, 0x4, R100 ;  /* 0x000000049a207825 */ /* 0x000fc800078e0264 */
[C---:B------:R-:W-:Y:S02]  /*13b30*/  IMAD.WIDE R34, R154.reuse, 0x4, R216 ;  /* 0x000000049a227825 */ /* 0x040fe400078e02d8 */
[----:B------:R-:W3:Y:S02]  /*13b40*/  LDL.LU.64 R216, [R1+0x520] ;  /* 0x0005200001d87983 */ /* 0x000ee40000300a00 */
[C---:B------:R-:W-:Y:S02]  /*13b50*/  IMAD.WIDE R36, R154.reuse, 0x4, R218 ;  /* 0x000000049a247825 */ /* 0x040fe400078e02da */
[----:B------:R-:W3:Y:S04]  /*13b60*/  LDL.LU.64 R218, [R1+0x4e0] ;  /* 0x0004e00001da7983 */ /* 0x000ee80000300a00 */
[----:B------:R-:W3:Y:S04]  /*13b70*/  LDL.LU.64 R184, [R1+0x490] ;  /* 0x0004900001b87983 */ /* 0x000ee80000300a00 */
        /* <DEDUP_REMOVED lines=8> */
[C---:B--2---:R-:W-:Y:S02]  /*13c00*/  IMAD.WIDE R48, R154.reuse, 0x4, R208 ;  /* 0x000000049a307825 */ /* 0x044fe400078e02d0 */
[----:B------:R-:W2:Y:S02]  /*13c10*/  LDL.LU.64 R208, [R1+0x4b8] ;  /* 0x0004b80001d07983 */ /* 0x000ea40000300a00 */
[C---:B----4-:R-:W-:Y:S02]  /*13c20*/  IMAD.WIDE R50, R154.reuse, 0x4, R182 ;  /* 0x000000049a327825 */ /* 0x050fe400078e02b6 */
[----:B------:R-:W4:Y:S02]  /*13c30*/  LDL.LU.64 R182, [R1+0x168] ;  /* 0x0001680001b67983 */ /* 0x000f240000300a00 */
[C---:B------:R-:W-:Y:S02]  /*13c40*/  IMAD.WIDE R52, R154.reuse, 0x4, R210 ;  /* 0x000000049a347825 */ /* 0x040fe400078e02d2 */
[----:B------:R-:W2:Y:S02]  /*13c50*/  LDL.LU.64 R210, [R1+0x20] ;  /* 0x0000200001d27983 */ /* 0x000ea40000300a00 */
[----:B------:R-:W-:-:S02]  /*13c60*/  IMAD.WIDE R68, R154, 0x4, R212 ;  /* 0x000000049a447825 */ /* 0x000fc400078e02d4 */
[----:B------:R-:W2:Y:S02]  /*13c70*/  LDL.LU.64 R212, [R1+0x548] ;  /* 0x0005480001d47983 */ /* 0x000ea40000300a00 */
[C---:B------:R-:W-:Y:S02]  /*13c80*/  IMAD.WIDE R70, R154.reuse, 0x4, R214 ;  /* 0x000000049a467825 */ /* 0x040fe400078e02d6 */
[----:B------:R-:W2:Y:S02]  /*13c90*/  LDL.LU.64 R214, [R1+0x518] ;  /* 0x0005180001d67983 */ /* 0x000ea40000300a00 */
[C---:B---3--:R-:W-:Y:S02]  /*13ca0*/  IMAD.WIDE R80, R154.reuse, 0x4, R216 ;  /* 0x000000049a507825 */ /* 0x048fe400078e02d8 */
[----:B------:R-:W3:Y:S02]  /*13cb0*/  LDL.LU.64 R216, [R1+0x4d8] ;  /* 0x0004d80001d87983 */ /* 0x000ee40000300a00 */
[----:B------:R-:W-:-:S02]  /*13cc0*/  IMAD.WIDE R82, R154, 0x4, R218 ;  /* 0x000000049a527825 */ /* 0x000fc400078e02da */
[----:B------:R-:W3:Y:S02]  /*13cd0*/  LDL.LU.64 R218, [R1+0x488] ;  /* 0x0004880001da7983 */ /* 0x000ee40000300a00 */
[C---:B------:R-:W-:Y:S02]  /*13ce0*/  IMAD.WIDE R86, R154.reuse, 0x4, R100 ;  /* 0x000000049a567825 */ /* 0x040fe400078e0264 */
[----:B------:R-:W3:Y:S02]  /*13cf0*/  LDL.LU.64 R100, [R1+0xc0] ;  /* 0x0000c00001647983 */ /* 0x000ee40000300a00 */
[C---:B------:R-:W-:Y:S02]  /*13d00*/  IMAD.WIDE R78, R154.reuse, 0x4, R142 ;  /* 0x000000049a4e7825 */ /* 0x040fe400078e028e */
[----:B------:R-:W3:Y:S02]  /*13d10*/  LDL.LU.64 R176, [R1+0x558] ;  /* 0x0005580001b07983 */ /* 0x000ee40000300a00 */
[----:B------:R-:W-:-:S02]  /*13d20*/  IMAD.WIDE R84, R154, 0x4, R184 ;  /* 0x000000049a547825 */ /* 0x000fc400078e02b8 */
[----:B------:R-:W3:Y:S04]  /*13d30*/  LDL.LU.64 R178, [R1+0x530] ;  /* 0x0005300001b27983 */ /* 0x000ee80000300a00 */
        /* <DEDUP_REMOVED lines=15> */
[C---:B----4-:R-:W-:Y:S02]  /*13e30*/  IMAD.WIDE R142, R154.reuse, 0x4, R182 ;  /* 0x000000049a8e7825 */ /* 0x050fe400078e02b6 */
[----:B------:R-:W4:Y:S04]  /*13e40*/  LDL.LU.64 R182, [R1+0x4b0] ;  /* 0x0004b00001b67983 */ /* 0x000f280000300a00 */
[----:B------:R-:W4:Y:S04]  /*13e50*/  LDL.LU.64 R184, [R1+0x160] ;  /* 0x0001600001b87983 */ /* 0x000f280000300a00 */
[----:B------:R-:W4:Y:S04]  /*13e60*/  LDL.LU.64 R186, [R1+0x8] ;  /* 0x0000080001ba7983 */ /* 0x000f280000300a00 */
[----:B------:R-:W4:Y:S04]  /*13e70*/  LDL.LU.64 R192, [R1+0x568] ;  /* 0x0005680001c07983 */ /* 0x000f280000300a00 */
[----:B------:R-:W4:Y:S01]  /*13e80*/  LDL.LU.64 R194, [R1+0x540] ;  /* 0x0005400001c27983 */ /* 0x000f220000300a00 */
[----:B--2---:R-:W-:-:S03]  /*13e90*/  IMAD.WIDE R140, R154, 0x4, R208 ;  /* 0x000000049a8c7825 */ /* 0x004fc600078e02d0 */
[----:B------:R-:W2:Y:S01]  /*13ea0*/  LDL.LU.64 R196, [R1+0x510] ;  /* 0x0005100001c47983 */ /* 0x000ea20000300a00 */
[----:B------:R-:W-:-:S03]  /*13eb0*/  IMAD.WIDE R144, R154, 0x4, R210 ;  /* 0x000000049a907825 */ /* 0x000fc600078e02d2 */
[----:B------:R-:W2:Y:S01]  /*13ec0*/  LDL.LU.64 R198, [R1+0x4d0] ;  /* 0x0004d00001c67983 */ /* 0x000ea20000300a00 */
[----:B------:R-:W-:-:S03]  /*13ed0*/  IMAD.WIDE R160, R154, 0x4, R212 ;  /* 0x000000049aa07825 */ /* 0x000fc600078e02d4 */
[----:B------:R-:W2:Y:S01]  /*13ee0*/  LDL.LU.64 R200, [R1+0x480] ;  /* 0x0004800001c87983 */ /* 0x000ea20000300a00 */
[----:B------:R-:W-:-:S03]  /*13ef0*/  IMAD.WIDE R162, R154, 0x4, R214 ;  /* 0x000000049aa27825 */ /* 0x000fc600078e02d6 */
[----:B------:R-:W2:Y:S04]  /*13f00*/  LDL.LU.64 R202, [R1+0x98] ;  /* 0x0000980001ca7983 */ /* 0x000ea80000300a00 */
[----:B------:R-:W2:Y:S04]  /*13f10*/  LDL.LU.64 R208, [R1+0x570] ;  /* 0x0005700001d07983 */ /* 0x000ea80000300a00 */
[----:B------:R-:W2:Y:S04]  /*13f20*/  LDL.LU.64 R210, [R1+0x550] ;  /* 0x0005500001d27983 */ /* 0x000ea80000300a00 */
[----:B------:R-:W2:Y:S04]  /*13f30*/  LDL.LU.64 R212, [R1+0x528] ;  /* 0x0005280001d47983 */ /* 0x000ea80000300a00 */
[----:B------:R-:W2:Y:S01]  /*13f40*/  LDL.LU.64 R214, [R1+0x4f0] ;  /* 0x0004f00001d67983 */ /* 0x000ea20000300a00 */
[----:B---3--:R-:W-:-:S03]  /*13f50*/  IMAD.WIDE R164, R154, 0x4, R216 ;  /* 0x000000049aa47825 */ /* 0x008fc600078e02d8 */
[----:B------:R-:W3:Y:S01]  /*13f60*/  LDL.LU.64 R216, [R1+0x4a8] ;  /* 0x0004a80001d87983 */ /* 0x000ee20000300a00 */
[----:B------:R-:W-:-:S03]  /*13f70*/  IMAD.WIDE R166, R154, 0x4, R218 ;  /* 0x000000049aa67825 */ /* 0x000fc600078e02da */
[----:B------:R-:W3:Y:S04]  /*13f80*/  LDL.LU.64 R218, [R1+0xe8] ;  /* 0x0000e80001da7983 */ /* 0x000ee80000300a00 */
[----:B------:R-:W3:Y:S01]  /*13f90*/  LDL.LU R252, [R1+0x2d8] ;  /* 0x0002d80001fc7983 */ /* 0x000ee20000300800 */
[----:B------:R-:W-:-:S03]  /*13fa0*/  IMAD.WIDE R168, R154, 0x4, R100 ;  /* 0x000000049aa87825 */ /* 0x000fc600078e0264 */
[----:B------:R-:W4:Y:S04]  /*13fb0*/  LDL.64 R224, [R1+0x220] ;  /* 0x0002200001e07983 */ /* 0x000f280000100a00 */
[----:B------:R-:W2:Y:S04]  /*13fc0*/  LDL.64 R100, [R1+0x1c0] ;  /* 0x0001c00001647983 */ /* 0x000ea80000100a00 */
[----:B------:R-:W3:Y:S01]  /*13fd0*/  LDL.64 R112, [R1+0x158] ;  /* 0x0001580001707983 */ /* 0x000ee20000100a00 */
[----:B------:R-:W-:-:S03]  /*13fe0*/  IMAD.WIDE R236, R154, 0x4, R116 ;  /* 0x000000049aec7825 */ /* 0x000fc600078e0274 */
[----:B------:R-:W3:Y:S04]  /*13ff0*/  LDL.64 R116, [R1+0x268] ;  /* 0x0002680001747983 */ /* 0x000ee80000100a00 */
[----:B----4-:R-:W-:Y:S04]  /*14000*/  LDGSTS.E [R150+0x20000], desc[UR16][R224.64], P6 ;  /* 0x20000000e0967fae */ /* 0x010fe8000b121850 */
[----:B--2---:R-:W-:Y:S04]  /*14010*/  LDGSTS.E [R150+0x20400], desc[UR16][R100.64], P6 ;  /* 0x2040000064967fae */ /* 0x004fe8000b121850 */
[----:B---3--:R-:W-:Y:S04]  /*14020*/  LDGSTS.E [R150+0x20800], desc[UR16][R112.64], P6 ;  /* 0x2080000070967fae */ /* 0x008fe8000b121850 */
[----:B------:R-:W2:Y:S04]  /*14030*/  LDL.LU.64 R224, [R1+0x920] ;  /* 0x0009200001e07983 */ /* 0x000ea80000300a00 */
[----:B------:R-:W3:Y:S04]  /*14040*/  LDL.LU.64 R100, [R1+0x918] ;  /* 0x0009180001647983 */ /* 0x000ee80000300a00 */
[----:B------:R-:W-:Y:S04]  /*14050*/  LDGSTS.E [R150+0x20c00], desc[UR16][R250.64], P6 ;  /* 0x20c00000fa967fae */ /* 0x000fe8000b121850 */
[----:B------:R-:W-:Y:S04]  /*14060*/  LDGSTS.E [R150+0x21000], desc[UR16][R96.64], P6 ;  /* 0x2100000060967fae */ /* 0x000fe8000b121850 */
[----:B------:R-:W-:Y:S04]  /*14070*/  LDGSTS.E [R150+0x21400], desc[UR16][R10.64], P6 ;  /* 0x214000000a967fae */ /* 0x000fe8000b121850 */
[----:B------:R-:W4:Y:S04]  /*14080*/  LDL.LU.64 R250, [R1+0x910] ;  /* 0x0009100001fa7983 */ /* 0x000f280000300a00 */
[----:B------:R-:W3:Y:S04]  /*14090*/  LDL.LU.64 R96, [R1+0x908] ;  /* 0x0009080001607983 */ /* 0x000ee80000300a00 */
[----:B-1----:R-:W2:Y:S01]  /*140a0*/  LDL.LU.64 R10, [R1+0x900] ;  /* 0x00090000010a7983 */ /* 0x002ea20000300a00 */
[----:B------:R-:W-:-:S03]  /*140b0*/  IMAD.WIDE R176, R154, 0x4, R176 ;  /* 0x000000049ab07825 */ /* 0x000fc600078e02b0 */
[----:B------:R-:W-:Y:S01]  /*140c0*/  LDGSTS.E [R150+0x21800], desc[UR16][R20.64], P6 ;  /* 0x2180000014967fae */ /* 0x000fe2000b121850 */
[----:B------:R-:W-:-:S03]  /*140d0*/  IMAD.WIDE R192, R154, 0x4, R192 ;  /* 0x000000049ac07825 */ /* 0x000fc600078e02c0 */
[----:B------:R-:W-:Y:S01]  /*140e0*/  LDGSTS.E [R150+0x21c00], desc[UR16][R32.64], P6 ;  /* 0x21c0000020967fae */ /* 0x000fe2000b121850 */
[----:B------:R-:W-:-:S03]  /*140f0*/  IMAD.WIDE R208, R154, 0x4, R208 ;  /* 0x000000049ad07825 */ /* 0x000fc600078e02d0 */
        /* <DEDUP_REMOVED lines=10> */
[----:B------:R-:W-:Y:S04]  /*141a0*/  LDGSTS.E [R11+0x20480], desc[UR16][R224.64], P6 ;  /* 0x20480000e00b7fae */ /* 0x000fe8000b121850 */
[----:B------:R-:W-:Y:S04]  /*141b0*/  LDGSTS.E [R11+0x20880], desc[UR16][R242.64], P6 ;  /* 0x20880000f20b7fae */ /* 0x000fe8000b121850 */
[----:B------:R-:W-:Y:S04]  /*141c0*/  LDGSTS.E [R11+0x20c80], desc[UR16][R152.64], P6 ;  /* 0x20c80000980b7fae */ /* 0x000fe8000b121850 */
[----:B------:R-:W2:Y:S04]  /*141d0*/  LDL.LU.64 R224, [R1+0x8f0] ;  /* 0x0008f00001e07983 */ /* 0x000ea80000300a00 */
[----:B------:R-:W3:Y:S04]  /*141e0*/  LDL.LU.64 R242, [R1+0x8e8] ;  /* 0x0008e80001f27983 */ /* 0x000ee80000300a00 */
[----:B------:R-:W-:Y:S01]  /*141f0*/  LDGSTS.E [R11+0x21080], desc[UR16][R240.64], P6 ;  /* 0x21080000f00b7fae */ /* 0x000fe2000b121850 */
[----:B------:R-:W-:-:S03]  /*14200*/  IMAD.WIDE R178, R154, 0x4, R178 ;  /* 0x000000049ab27825 */ /* 0x000fc600078e02b2 */
[----:B------:R-:W-:Y:S01]  /*14210*/  LDGSTS.E [R11+0x21480], desc[UR16][R244.64], P6 ;  /* 0x21480000f40b7fae */ /* 0x000fe2000b121850 */
[----:B------:R-:W-:-:S03]  /*14220*/  IMAD.WIDE R194, R154, 0x4, R194 ;  /* 0x000000049ac27825 */ /* 0x000fc600078e02c2 */
[----:B------:R-:W-:Y:S01]  /*14230*/  LDGSTS.E [R11+0x21880], desc[UR16][R246.64], P6 ;  /* 0x21880000f60b7fae */ /* 0x000fe2000b121850 */
[----:B------:R-:W-:-:S03]  /*14240*/  IMAD.WIDE R210, R154, 0x4, R210 ;  /* 0x000000049ad27825 */ /* 0x000fc600078e02d2 */
[----:B------:R-:W-:Y:S04]  /*14250*/  LDGSTS.E [R11+0x21c80], desc[UR16][R34.64], P6 ;  /* 0x21c80000220b7fae */ /* 0x000fe8000b121850 */
[----:B------:R-:W4:Y:S04]  /*14260*/  LDL.LU R152, [R1+0x8e0] ;  /* 0x0008e00001987983 */ /* 0x000f280000300800 */
[----:B------:R-:W-:Y:S04]  /*14270*/  LDGSTS.E [R11+0x22080], desc[UR16][R50.64], P6 ;  /* 0x22080000320b7fae */ /* 0x000fe8000b121850 */
[----:B------:R-:W4:Y:S04]  /*14280*/  LDL.LU.64 R240, [R1+0x8d8] ;  /* 0x0008d80001f07983 */ /* 0x000f280000300a00 */
[----:B------:R-:W-:Y:S04]  /*14290*/  LDGSTS.E [R11+0x22480], desc[UR16][R66.64], P6 ;  /* 0x22480000420b7fae */ /* 0x000fe8000b121850 */
[----:B------:R-:W4:Y:S04]  /*142a0*/  LDL.LU R244, [R1+0x8d4] ;  /* 0x0008d40001f47983 */ /* 0x000f280000300800 */
[----:B------:R-:W-:Y:S04]  /*142b0*/  LDGSTS.E [R11+0x22880], desc[UR16][R82.64], P6 ;  /* 0x22880000520b7fae */ /* 0x000fe8000b121850 */
[----:B------:R-:W4:Y:S04]  /*142c0*/  LDL.LU R247, [R1+0x8d0] ;  /* 0x0008d00001f77983 */ /* 0x000f280000300800 */
[----:B------:R-:W-:Y:S04]  /*142d0*/  LDGSTS.E [R11+0x22c80], desc[UR16][R138.64], P6 ;  /* 0x22c800008a0b7fae */ /* 0x000fe8000b121850 */
[----:B------:R-:W-:Y:S04]  /*142e0*/  STL.64 [R1+0x740], R138 ;  /* 0x0007408a01007387 */ /* 0x000fe80000100a00 */
        /* <DEDUP_REMOVED lines=8> */
[----:B---3--:R-:W-:Y:S04]  /*14370*/  LDGSTS.E [R10+0x20100], desc[UR16][R242.64], P6 ;  /* 0x20100000f20a7fae */ /* 0x008fe8000b121850 */
[----:B------:R-:W-:Y:S04]  /*14380*/  LDGSTS.E [R10+0x20500], desc[UR16][R4.64], P6 ;  /* 0x20500000040a7fae */ /* 0x000fe8000b121850 */
[----:B------:R-:W-:Y:S04]  /*14390*/  LDGSTS.E [R10+0x20900], desc[UR16][R234.64], P6 ;  /* 0x20900000ea0a7fae */ /* 0x000fe8000b121850 */
[----:B------:R-:W3:Y:S04]  /*143a0*/  LDL.LU.64 R242, [R1+0x8c8] ;  /* 0x0008c80001f27983 */ /* 0x000ee80000300a00 */
[----:B------:R-:W3:Y:S04]  /*143b0*/  LDL.LU.64 R4, [R1+0x8c0] ;  /* 0x0008c00001047983 */ /* 0x000ee80000300a00 */
[----:B------:R-:W3:Y:S04]  /*143c0*/  LDL.LU.64 R234, [R1+0x8b8] ;  /* 0x0008b80001ea7983 */ /* 0x000ee80000300a00 */
[----:B------:R-:W-:Y:S04]  /*143d0*/  LDGSTS.E [R10+0x20d00], desc[UR16][R230.64], P6 ;  /* 0x20d00000e60a7fae */ /* 0x000fe8000b121850 */
[----:B------:R-:W-:Y:S04]  /*143e0*/  LDGSTS.E [R10+0x21100], desc[UR16][R232.64], P6 ;  /* 0x21100000e80a7fae */ /* 0x000fe8000b121850 */
[----:B------:R-:W-:Y:S04]  /*143f0*/  LDGSTS.E [R10+0x21500], desc[UR16][R228.64], P6 ;  /* 0x21500000e40a7fae */ /* 0x000fe8000b121850 */
[----:B------:R-:W3:Y:S04]  /*14400*/  LDL.LU.64 R230, [R1+0x8b0] ;  /* 0x0008b00001e67983 */ /* 0x000ee80000300a00 */
[----:B------:R-:W3:Y:S04]  /*14410*/  LDL.LU.64 R232, [R1+0x8a8] ;  /* 0x0008a80001e87983 */ /* 0x000ee80000300a00 */
[----:B------:R-:W3:Y:S04]  /*14420*/  LDL.LU.64 R228, [R1+0x8a0] ;  /* 0x0008a00001e47983 */ /* 0x000ee80000300a00 */
[----:B------:R-:W-:Y:S01]  /*14430*/  LDGSTS.E [R10+0x21900], desc[UR16][R8.64], P6 ;  /* 0x21900000080a7fae */ /* 0x000fe2000b121850 */
[----:B------:R-:W-:-:S03]  /*14440*/  IMAD.WIDE R180, R154, 0x4, R180 ;  /* 0x000000049ab47825 */ /* 0x000fc600078e02b4 */
[----:B------:R-:W-:Y:S01]  /*14450*/  LDGSTS.E [R10+0x21d00], desc[UR16][R36.64], P6 ;  /* 0x21d00000240a7fae */ /* 0x000fe2000b121850 */
[----:B------:R-:W-:-:S03]  /*14460*/  IMAD.WIDE R196, R154, 0x4, R196 ;  /* 0x000000049ac47825 */ /* 0x000fc600078e02c4 */
[----:B------:R-:W-:Y:S04]  /*14470*/  LDGSTS.E [R10+0x22100], desc[UR16][R52.64], P6 ;  /* 0x22100000340a7fae */ /* 0x000fe8000b121850 */
[----:B------:R-:W2:Y:S01]  /*14480*/  LDL.LU.64 R8, [R1+0x898] ;  /* 0x0008980001087983 */ /* 0x000ea20000300a00 */
        /* <DEDUP_REMOVED lines=8> */
[----:B------:R-:W-:Y:S04]  /*14510*/  STL.64 [R1+0x720], R140 ;  /* 0x0007208c01007387 */ /* 0x000fe80000100a00 */
[----:B------:R-:W-:Y:S04]  /*14520*/  STL.64 [R1+0x728], R164 ;  /* 0x000728a401007387 */ /* 0x000fe80000100a00 */
[----:B------:R-:W-:Y:S04]  /*14530*/  STL.64 [R1+0x730], R180 ;  /* 0x000730b401007387 */ /* 0x000fe80000100a00 */
[----:B------:R-:W-:Y:S01]  /*14540*/  STL.64 [R1+0x738], R196 ;  /* 0x000738c401007387 */ /* 0x000fe20000100a00 */
[----:B------:R-:W-:-:S04]  /*14550*/  IMAD.WIDE R182, R154, 0x4, R182 ;  /* 0x000000049ab67825 */ /* 0x000fc800078e02b6 */
[----:B------:R-:W-:-:S04]  /*14560*/  IMAD.WIDE R198, R154, 0x4, R198 ;  /* 0x000000049ac67825 */ /* 0x000fc800078e02c6 */
[C---:B------:R-:W-:Y:S01]  /*14570*/  IMAD.WIDE R214, R154.reuse, 0x4, R214 ;  /* 0x000000049ad67825 */ /* 0x040fe200078e02d6 */
[----:B--2---:R-:W-:Y:S04]  /*14580*/  LDGSTS.E [R9+0x20180], desc[UR16][R224.64], P6 ;  /* 0x20180000e0097fae */ /* 0x004fe8000b121850 */
[----:B------:R-:W-:Y:S04]  /*14590*/  LDGSTS.E [R9+0x20580], desc[UR16][R18.64], P6 ;  /* 0x2058000012097fae */ /* 0x000fe8000b121850 */
[----:B------:R-:W-:Y:S04]  /*145a0*/  LDGSTS.E [R9+0x20980], desc[UR16][R108.64], P6 ;  /* 0x209800006c097fae */ /* 0x000fe8000b121850 */
[----:B------:R-:W-:Y:S04]  /*145b0*/  LDGSTS.E [R9+0x20d80], desc[UR16][R16.64], P6 ;  /* 0x20d8000010097fae */ /* 0x000fe8000b121850 */
[----:B------:R-:W-:Y:S04]  /*145c0*/  LDGSTS.E [R9+0x21180], desc[UR16][R88.64], P6 ;  /* 0x2118000058097fae */ /* 0x000fe8000b121850 */
[----:B------:R-:W2:Y:S04]  /*145d0*/  LDL.LU.64 R224, [R1+0x890] ;  /* 0x0008900001e07983 */ /* 0x000ea80000300a00 */
        /* <DEDUP_REMOVED lines=22> */
[----:B----4-:R-:W-:Y:S04]  /*14740*/  LDGSTS.E [R8+0x20200], desc[UR16][R20.64], P6 ;  /* 0x2020000014087fae */ /* 0x010fe8000b121850 */
[----:B------:R-:W-:Y:S04]  /*14750*/  LDGSTS.E [R8+0x20600], desc[UR16][R14.64], P6 ;  /* 0x206000000e087fae */ /* 0x000fe8000b121850 */
[----:B------:R-:W-:Y:S04]  /*14760*/  LDGSTS.E [R8+0x20a00], desc[UR16][R104.64], P6 ;  /* 0x20a0000068087fae */ /* 0x000fe8000b121850 */
[----:B------:R-:W4:Y:S04]  /*14770*/  LDL.LU.64 R20, [R1+0x860] ;  /* 0x0008600001147983 */ /* 0x000f280000300a00 */
[----:B------:R-:W2:Y:S04]  /*14780*/  LDL.LU.64 R14, [R1+0x858] ;  /* 0x00085800010e7983 */ /* 0x000ea80000300a00 */
[----:B------:R-:W4:Y:S04]  /*14790*/  LDL.LU.64 R104, [R1+0x850] ;  /* 0x0008500001687983 */ /* 0x000f280000300a00 */
[----:B------:R-:W-:Y:S04]  /*147a0*/  LDGSTS.E [R8+0x20e00], desc[UR16][R12.64], P6 ;  /* 0x20e000000c087fae */ /* 0x000fe8000b121850 */
[----:B------:R-:W-:Y:S04]  /*147b0*/  LDGSTS.E [R8+0x21200], desc[UR16][R122.64], P6 ;  /* 0x212000007a087fae */ /* 0x000fe8000b121850 */
[----:B------:R-:W-:Y:S04]  /*147c0*/  LDGSTS.E [R8+0x21600], desc[UR16][R6.64], P6 ;  /* 0x2160000006087fae */ /* 0x000fe8000b121850 */
[----:B------:R-:W2:Y:S04]  /*147d0*/  LDL.LU.64 R12, [R1+0x848] ;  /* 0x00084800010c7983 */ /* 0x000ea80000300a00 */
[----:B------:R-:W4:Y:S04]  /*147e0*/  LDL.LU.64 R122, [R1+0x840] ;  /* 0x00084000017a7983 */ /* 0x000f280000300a00 */
[----:B------:R-:W3:Y:S01]  /*147f0*/  LDL.LU.64 R6, [R1+0x838] ;  /* 0x0008380001067983 */ /* 0x000ee20000300a00 */
[----:B------:R-:W-:-:S03]  /*14800*/  IMAD.WIDE R72, R154, 0x4, R72 ;  /* 0x000000049a487825 */ /* 0x000fc600078e0248 */
[----:B------:R-:W-:Y:S01]  /*14810*/  LDGSTS.E [R8+0x21a00], desc[UR16][R26.64], P6 ;  /* 0x21a000001a087fae */ /* 0x000fe2000b121850 */
[----:B------:R-:W-:-:S03]  /*14820*/  IMAD.WIDE R128, R154, 0x4, R128 ;  /* 0x000000049a807825 */ /* 0x000fc600078e0280 */
[----:B------:R-:W-:Y:S01]  /*14830*/  LDGSTS.E [R8+0x21e00], desc[UR16][R40.64], P6 ;  /* 0x21e0000028087fae */ /* 0x000fe2000b121850 */
        /* <DEDUP_REMOVED lines=17> */
[C---:B------:R-:W-:Y:S01]  /*14950*/  IMAD.WIDE R218, R154.reuse, 0x4, R218 ;  /* 0x000000049ada7825 */ /* 0x040fe200078e02da */
[----:B------:R-:W-:Y:S03]  /*14960*/  STL.64 [R1+0x6c8], R128 ;  /* 0x0006c88001007387 */ /* 0x000fe60000100a00 */
        /* <DEDUP_REMOVED lines=8> */
[----:B------:R-:W-:-:S04]  /*149f0*/  IMAD.WIDE R188, R154, 0x4, R188 ;  /* 0x000000049abc7825 */ /* 0x000fc800078e02bc */
[----:B------:R-:W-:-:S04]  /*14a00*/  IMAD.WIDE R204, R154, 0x4, R204 ;  /* 0x000000049acc7825 */ /* 0x000fc800078e02cc */
[C---:B------:R-:W-:Y:S01]  /*14a10*/  IMAD.WIDE R220, R154.reuse, 0x4, R220 ;  /* 0x000000049adc7825 */ /* 0x040fe200078e02dc */
        /* <DEDUP_REMOVED lines=23> */
[----:B------:R-:W3:Y:S04]  /*14b90*/  LDL.LU.64 R96, [R1+0x830] ;  /* 0x0008300001607983 */ /* 0x000ee80000300a00 */
[----:B------:R-:W-:Y:S04]  /*14ba0*/  LDGSTS.E [R6+0x21f00], desc[UR16][R44.64], P6 ;  /* 0x21f000002c067fae */ /* 0x000fe8000b121850 */
[----:B------:R-:W2:Y:S04]  /*14bb0*/  LDL.LU.64 R94, [R1+0x828] ;  /* 0x00082800015e7983 */ /* 0x000ea80000300a00 */
[----:B------:R-:W-:Y:S04]  /*14bc0*/  LDGSTS.E [R6+0x22300], desc[UR16][R60.64], P6 ;  /* 0x223000003c067fae */ /* 0x000fe8000b121850 */
[----:B------:R-:W4:Y:S04]  /*14bd0*/  LDL.LU.64 R92, [R1+0x820] ;  /* 0x00082000015c7983 */ /* 0x000f280000300a00 */
[----:B------:R-:W-:Y:S04]  /*14be0*/  LDGSTS.E [R6+0x22700], desc[UR16][R76.64], P6 ;  /* 0x227000004c067fae */ /* 0x000fe8000b121850 */
[----:B------:R-:W3:Y:S04]  /*14bf0*/  LDL.LU.64 R90, [R1+0x818] ;  /* 0x00081800015a7983 */ /* 0x000ee80000300a00 */
[----:B------:R-:W-:Y:S04]  /*14c00*/  LDGSTS.E [R6+0x22b00], desc[UR16][R132.64], P6 ;  /* 0x22b0000084067fae */ /* 0x000fe8000b121850 */
[----:B------:R-:W2:Y:S04]  /*14c10*/  LDL.LU.64 R102, [R1+0x810] ;  /* 0x0008100001667983 */ /* 0x000ea80000300a00 */
[----:B------:R-:W-:Y:S04]  /*14c20*/  LDGSTS.E [R6+0x22f00], desc[UR16][R148.64], P6 ;  /* 0x22f0000094067fae */ /* 0x000fe8000b121850 */
[----:B------:R-:W4:Y:S04]  /*14c30*/  LDL.LU.64 R250, [R1+0x808] ;  /* 0x0008080001fa7983 */ /* 0x000f280000300a00 */
[----:B------:R-:W-:Y:S04]  /*14c40*/  LDGSTS.E [R6+0x23300], desc[UR16][R172.64], P6 ;  /* 0x23300000ac067fae */ /* 0x000fe8000b121850 */
[----:B------:R-:W4:Y:S04]  /*14c50*/  LDL.LU.64 R226, [R1+0x800] ;  /* 0x0008000001e27983 */ /* 0x000f280000300a00 */
[----:B------:R-:W-:Y:S04]  /*14c60*/  LDGSTS.E [R6+0x23700], desc[UR16][R188.64], P6 ;  /* 0x23700000bc067fae */ /* 0x000fe8000b121850 */
[----:B------:R-:W4:Y:S04]  /*14c70*/  LDL.LU.64 R110, [R1+0x7f8] ;  /* 0x0007f800016e7983 */ /* 0x000f280000300a00 */
[----:B------:R-:W-:Y:S04]  /*14c80*/  LDGSTS.E [R6+0x23b00], desc[UR16][R204.64], P6 ;  /* 0x23b00000cc067fae */ /* 0x000fe8000b121850 */
[----:B------:R-:W3:Y:S04]  /*14c90*/  LDL.LU.64 R248, [R1+0x7f0] ;  /* 0x0007f00001f87983 */ /* 0x000ee80000300a00 */
[----:B------:R-:W-:Y:S04]  /*14ca0*/  LDGSTS.E [R6+0x23f00], desc[UR16][R220.64], P6 ;  /* 0x23f00000dc067fae */ /* 0x000fe8000b121850 */
[----:B------:R-:W4:Y:S04]  /*14cb0*/  LDL.LU.64 R106, [R1+0x7e8] ;  /* 0x0007e800016a7983 */ /* 0x000f280000300a00 */
[----:B------:R-:W-:Y:S04]  /*14cc0*/  LDGSTS.E [R5+0x20380], desc[UR16][R100.64], P6 ;  /* 0x2038000064057fae */ /* 0x000fe8000b121850 */
[----:B------:R-:W-:Y:S04]  /*14cd0*/  LDGSTS.E [R5+0x20780], desc[UR16][R124.64], P6 ;  /* 0x207800007c057fae */ /* 0x000fe8000b121850 */
[----:B------:R1:W-:Y:S04]  /*14ce0*/  LDGSTS.E [R5+0x20b80], desc[UR16][R126.64], P6 ;  /* 0x20b800007e057fae */ /* 0x0003e8000b121850 */
[----:B------:R-:W4:Y:S04]  /*14cf0*/  LDL.LU.64 R100, [R1+0x7e0] ;  /* 0x0007e00001647983 */ /* 0x000f280000300a00 */
[----:B------:R-:W4:Y:S04]  /*14d00*/  LDL.LU.64 R124, [R1+0x7d8] ;  /* 0x0007d800017c7983 */ /* 0x000f280000300a00 */
[----:B------:R-:W1:Y:S01]  /*14d10*/  LDL.LU.64 R126, [R1+0x7d0] ;  /* 0x0007d000017e7983 */ /* 0x000e620000300a00 */
        /* <DEDUP_REMOVED lines=18> */
[----:B------:R-:W0:Y:S01]  /*14e40*/  LDGDEPBAR ;  /* 0x00000000000079af */ /* 0x000e220000000000 */
[----:B------:R-:W-:-:S04]  /*14e50*/  SEL R98, R252, RZ, P3 ;  /* 0x000000fffc627207 */ /* 0x000fc80001800000 */
[----:B------:R-:W-:Y:S02]  /*14e60*/  ISETP.NE.U32.AND P6, PT, R98, RZ, PT ;  /* 0x000000ff6200720c */ /* 0x000fe40003fc5070 */
[----:B--2---:R-:W-:Y:S02]  /*14e70*/  SEL R98, R103, RZ, P3 ;  /* 0x000000ff67627207 */ /* 0x004fe40001800000 */
[----:B------:R-:W2:Y:S01]  /*14e80*/  LDL.LU R103, [R1+0x7cc] ;  /* 0x0007cc0001677983 */ /* 0x000ea20000300800 */
[----:B-1----:R-:W-:Y:S01]  /*14e90*/  IMAD.WIDE R126, R152, 0x4, R126 ;  /* 0x00000004987e7825 */ /* 0x002fe200078e027e */
[----:B------:R-:W-:Y:S06]  /*14ea0*/  BAR.SYNC.DEFER_BLOCKING 0x0 ;  /* 0x0000000000007b1d */ /* 0x000fec0000010000 */
[----:B------:R-:W-:Y:S01]  /*14eb0*/  @!PT LDS RZ, [RZ] ;  /* 0x00000000fffff984 */ /* 0x000fe20000000800 */
[----:B------:R-:W-:Y:S01]  /*14ec0*/  @!PT LDS RZ, [RZ] ;  /* 0x00000000fffff984 */ /* 0x000fe20000000800 */
[----:B------:R-:W-:Y:S01]  /*14ed0*/  @!PT LDS RZ, [RZ] ;  /* 0x00000000fffff984 */ /* 0x000fe20000000800 */
[----:B---3--:R-:W-:Y:S01]  /*14ee0*/  LDGSTS.E [R249+0x68000], desc[UR16][R126.64], P1 ;  /* 0x680000007ef97fae */ /* 0x008fe20008921850 */
[----:B------:R-:W-:-:S02]  /*14ef0*/  ISETP.NE.U32.AND P1, PT, R98, RZ, PT ;  /* 0x000000ff6200720c */ /* 0x000fc40003f25070 */
[----:B------:R-:W-:Y:S02]  /*14f00*/  SEL R98, R91, RZ, P3 ;  /* 0x000000ff5b627207 */ /* 0x000fe40001800000 */
[----:B------:R-:W3:Y:S01]  /*14f10*/  LDL.LU R91, [R1+0x7c8] ;  /* 0x0007c800015b7983 */ /* 0x000ee20000300800 */
[----:B----4-:R-:W-:-:S04]  /*14f20*/  IMAD.WIDE R124, R152, 0x4, R124 ;  /* 0x00000004987c7825 */ /* 0x010fc800078e027c */
[----:B------:R-:W-:Y:S01]  /*14f30*/  IMAD.WIDE R100, R152, 0x4, R100 ;  /* 0x0000000498647825 */ /* 0x000fe200078e0264 */
[----:B------:R-:W-:Y:S01]  /*14f40*/  LDGSTS.E [R249+0x68008], desc[UR16][R124.64], P5 ;  /* 0x680080007cf97fae */ /* 0x000fe2000a921850 */
[----:B------:R-:W-:Y:S02]  /*14f50*/  ISETP.NE.U32.AND P5, PT, R98, RZ, PT ;  /* 0x000000ff6200720c */ /* 0x000fe40003fa5070 */
[----:B------:R-:W-:Y:S01]  /*14f60*/  SEL R98, R93, RZ, P3 ;  /* 0x000000ff5d627207 */ /* 0x000fe20001800000 */
[----:B------:R-:W-:Y:S04]  /*14f70*/  LDGSTS.E [R249+0x6a000], desc[UR16][R100.64], P4 ;  /* 0x6a00000064f97fae */ /* 0x000fe8000a121850 */
[----:B------:R-:W4:Y:S01]  /*14f80*/  LDL.LU R93, [R1+0x7c4] ;  /* 0x0007c400015d7983 */ /* 0x000f220000300800 */
[----:B------:R-:W-:-:S02]  /*14f90*/  ISETP.NE.U32.AND P4, PT, R98, RZ, PT ;  /* 0x000000ff6200720c */ /* 0x000fc40003f85070 */
[----:B------:R-:W-:Y:S02]  /*14fa0*/  SEL R98, R95, RZ, P3 ;  /* 0x000000ff5f627207 */ /* 0x000fe40001800000 */
[----:B------:R-:W4:Y:S01]  /*14fb0*/  LDL.LU R95, [R1+0x7c0] ;  /* 0x0007c000015f7983 */ /* 0x000f220000300800 */
[C---:B---3--:R-:W-:Y:S01]  /*14fc0*/  IMAD.WIDE R112, R152.reuse, 0x4, R90 ;  /* 0x0000000498707825 */ /* 0x048fe200078e025a */
[----:B------:R-:W-:Y:S02]  /*14fd0*/  SEL R90, R97, RZ, P3 ;  /* 0x000000ff615a7207 */ /* 0x000fe40001800000 */
[----:B------:R-:W3:Y:S01]  /*14fe0*/  LDL.LU R97, [R1+0x7bc] ;  /* 0x0007bc0001617983 */ /* 0x000ee20000300800 */
[----:B--2---:R-:W-:-:S05]  /*14ff0*/  IMAD.WIDE R102, R152, 0x4, R102 ;  /* 0x0000000498667825 */ /* 0x004fca00078e0266 */
[----:B------:R-:W-:Y:S04]  /*15000*/  LDGSTS.E [R249+0x6a008], desc[UR16][R102.64], P0 ;  /* 0x6a00800066f97fae */ /* 0x000fe80008121850 */
[----:B------:R-:W-:Y:S01]  /*15010*/  LDGSTS.E [R249+0x6c000], desc[UR16][R112.64], P2 ;  /* 0x6c00000070f97fae */ /* 0x000fe20009121850 */
[----:B----4-:R-:W-:Y:S01]  /*15020*/  IMAD.WIDE R92, R152, 0x4, R92 ;  /* 0x00000004985c7825 */ /* 0x010fe200078e025c */
[----:B------:R-:W-:Y:S02]  /*15030*/  ISETP.NE.U32.AND P2, PT, R90, RZ, PT ;  /* 0x000000ff5a00720c */ /* 0x000fe40003f45070 */
[----:B------:R-:W-:Y:S01]  /*15040*/  STL.64 [R1+0x20], R112 ;  /* 0x0000207001007387 */ /* 0x000fe20000100a00 */
[----:B------:R-:W-:-:S03]  /*15050*/  SEL R90, R123, RZ, P3 ;  /* 0x000000ff7b5a7207 */ /* 0x000fc60001800000 */
[----:B------:R-:W2:Y:S04]  /*15060*/  LDL.LU R123, [R1+0x7b8] ;  /* 0x0007b800017b7983 */ /* 0x000ea80000300800 */
[----:B------:R1:W-:Y:S04]  /*15070*/  STL.64 [R1+0x28], R92 ;  /* 0x0000285c01007387 */ /* 0x0003e80000100a00 */
[----:B------:R1:W-:Y:S01]  /*15080*/  LDGSTS.E [R249+0x6c008], desc[UR16][R92.64], P6 ;  /* 0x6c0080005cf97fae */ /* 0x0003e2000b121850 */
[----:B------:R-:W-:Y:S02]  /*15090*/  ISETP.NE.U32.AND P6, PT, R90, RZ, PT ;  /* 0x000000ff5a00720c */ /* 0x000fe40003fc5070 */
[----:B------:R-:W-:-:S02]  /*150a0*/  SEL R90, R13, RZ, P3 ;  /* 0x000000ff0d5a7207 */ /* 0x000fc40001800000 */
[----:B------:R-:W4:Y:S01]  /*150b0*/  LDL.LU R13, [R1+0x7b4] ;  /* 0x0007b400010d7983 */ /* 0x000f220000300800 */
[----:B-1----:R-:W-:-:S05]  /*150c0*/  IMAD.WIDE R92, R152, 0x4, R94 ;  /* 0x00000004985c7825 */ /* 0x002fca00078e025e */
[----:B------:R3:W-:Y:S04]  /*150d0*/  STL.64 [R1+0x160], R92 ;  /* 0x0001605c01007387 */ /* 0x0007e80000100a00 */
[----:B------:R3:W-:Y:S01]  /*150e0*/  LDGSTS.E [R249+0x6e000], desc[UR16][R92.64], P1 ;  /* 0x6e0000005cf97fae */ /* 0x0007e20008921850 */
[----:B------:R-:W-:Y:S02]  /*150f0*/  ISETP.NE.U32.AND P1, PT, R90, RZ, PT ;  /* 0x000000ff5a00720c */ /* 0x000fe40003f25070 */
[----:B------:R-:W-:Y:S02]  /*15100*/  SEL R90, R105, RZ, P3 ;  /* 0x000000ff695a7207 */ /* 0x000fe40001800000 */
[----:B------:R-:W4:Y:S01]  /*15110*/  LDL.LU R105, [R1+0x7b0] ;  /* 0x0007b00001697983 */ /* 0x000f220000300800 */
[----:B---3--:R-:W-:-:S05]  /*15120*/  IMAD.WIDE R92, R152, 0x4, R96 ;  /* 0x00000004985c7825 */ /* 0x008fca00078e0260 */
[----:B------:R1:W-:Y:S01]  /*15130*/  LDGSTS.E [R249+0x6e008], desc[UR16][R92.64], P5 ;  /* 0x6e0080005cf97fae */ /* 0x0003e2000a921850 */
[----:B------:R-:W-:Y:S02]  /*15140*/  ISETP.NE.U32.AND P5, PT, R90, RZ, PT ;  /* 0x000000ff5a00720c */ /* 0x000fe40003fa5070 */
[----:B------:R-:W-:Y:S01]  /*15150*/  SEL R90, R15, RZ, P3 ;  /* 0x000000ff0f5a7207 */ /* 0x000fe20001800000 */
[----:B------:R1:W-:Y:S04]  /*15160*/  STL.64 [R1+0x168], R92 ;  /* 0x0001685c01007387 */ /* 0x0003e80000100a00 */
[----:B------:R-:W1:Y:S01]  /*15170*/  LDL.LU R15, [R1+0x7ac] ;  /* 0x0007ac00010f7983 */ /* 0x000e620000300800 */
[----:B------:R-:W-:Y:S01]  /*15180*/  ISETP.NE.U32.AND P0, PT, R98, RZ, PT ;  /* 0x000000ff6200720c */ /* 0x000fe20003f05070 */
[----:B--2---:R-:W-:-:S05]  /*15190*/  IMAD.WIDE R122, R152, 0x4, R122 ;  /* 0x00000004987a7825 */ /* 0x004fca00078e027a */
[----:B------:R-:W-:Y:S01]  /*151a0*/  LDGSTS.E [R248+0x68000], desc[UR16][R122.64], P4 ;  /* 0x680000007af87fae */ /* 0x000fe2000a121850 */
[----:B------:R-:W-:Y:S02]  /*151b0*/  ISETP.NE.U32.AND P4, PT, R90, RZ, PT ;  /* 0x000000ff5a00720c */ /* 0x000fe40003f85070 */
[----:B------:R-:W-:Y:S02]  /*151c0*/  SEL R90, R20, RZ, P3 ;  /* 0x000000ff145a7207 */ /* 0x000fe40001800000 */
[----:B------:R-:W2:Y:S01]  /*151d0*/  LDL.LU R20, [R1+0x7a8] ;  /* 0x0007a80001147983 */ /* 0x000ea20000300800 */
[----:B----4-:R-:W-:-:S05]  /*151e0*/  IMAD.WIDE R12, R152, 0x4, R12 ;  /* 0x00000004980c7825 */ /* 0x010fca00078e020c */
[----:B------:R-:W-:Y:S01]  /*151f0*/  LDGSTS.E [R248+0x68008], desc[UR16][R12.64], P0 ;  /* 0x680080000cf87fae */ /* 0x000fe20008121850 */
[----:B------:R-:W-:Y:S02]  /*15200*/  ISETP.NE.U32.AND P0, PT, R90, RZ, PT ;  /* 0x000000ff5a00720c */ /* 0x000fe40003f05070 */
[----:B------:R-:W-:Y:S02]  /*15210*/  SEL R90, R21, RZ, P3 ;  /* 0x000000ff155a7207 */ /* 0x000fe40001800000 */
[----:B------:R-:W2:Y:S01]  /*15220*/  LDL.LU R21, [R1+0x7a4] ;  /* 0x0007a40001157983 */ /* 0x000ea20000300800 */
[C---:B-1----:R-:W-:Y:S01]  /*15230*/  IMAD.WIDE R92, R152.reuse, 0x4, R14 ;  /* 0x00000004985c7825 */ /* 0x042fe200078e020e */
[----:B------:R-:W-:Y:S02]  /*15240*/  SEL R15, R23, RZ, P3 ;  /* 0x000000ff170f7207 */ /* 0x000fe40001800000 */
[----:B------:R-:W3:Y:S01]  /*15250*/  LDL.LU R23, [R1+0x7a0] ;  /* 0x0007a00001177983 */ /* 0x000ee20000300800 */
[----:B------:R-:W-:-:S04]  /*15260*/  IMAD.WIDE R104, R152, 0x4, R104 ;  /* 0x0000000498687825 */ /* 0x000fc800078e0268 */
[----:B------:R-:W-:Y:S01]  /*15270*/  IMAD.WIDE R106, R152, 0x4, R106 ;  /* 0x00000004986a7825 */ /* 0x000fe200078e026a */
[----:B------:R-:W-:Y:S01]  /*15280*/  LDGSTS.E [R248+0x6a000], desc[UR16][R104.64], P2 ;  /* 0x6a00000068f87fae */ /* 0x000fe20009121850 */
[----:B------:R-:W-:Y:S02]  /*15290*/  ISETP.NE.U32.AND P2, PT, R90, RZ, PT ;  /* 0x000000ff5a00720c */ /* 0x000fe40003f45070 */
[----:B------:R-:W-:Y:S01]  /*152a0*/  SEL R14, R88, RZ, P3 ;  /* 0x000000ff580e7207 */ /* 0x000fe20001800000 */
[----:B------:R-:W-:Y:S01]  /*152b0*/  LDGSTS.E [R248+0x6a008], desc[UR16][R106.64], P6 ;  /* 0x6a0080006af87fae */ /* 0x000fe2000b121850 */
[----:B------:R-:W-:Y:S02]  /*152c0*/  ISETP.NE.U32.AND P6, PT, R15, RZ, PT ;  /* 0x000000ff0f00720c */ /* 0x000fe40003fc5070 */
[----:B------:R-:W-:Y:S01]  /*152d0*/  SEL R15, R89, RZ, P3 ;  /* 0x000000ff590f7207 */ /* 0x000fe20001800000 */
[----:B------:R-:W-:Y:S04]  /*152e0*/  STL.64 [R1], R92 ;  /* 0x0000005c01007387 */ /* 0x000fe80000100a00 */
[----:B------:R-:W4:Y:S04]  /*152f0*/  LDL.LU R88, [R1+0x79c] ;  /* 0x00079c0001587983 */ /* 0x000f280000300800 */
[----:B------:R-:W-:Y:S01]  /*15300*/  LDGSTS.E [R248+0x6c000], desc[UR16][R92.64], P1 ;  /* 0x6c0000005cf87fae */ /* 0x000fe20008921850 */
[----:B--2---:R-:W-:Y:S01]  /*15310*/  IMAD.WIDE R90, R152, 0x4, R20 ;  /* 0x00000004985a7825 */ /* 0x004fe200078e0214 */
[----:B------:R-:W-:-:S02]  /*15320*/  ISETP.NE.U32.AND P1, PT, R14, RZ, PT ;  /* 0x000000ff0e00720c */ /* 0x000fc40003f25070 */
[----:B------:R-:W4:Y:S01]  /*15330*/  LDL.LU R89, [R1+0x798] ;  /* 0x0007980001597983 */ /* 0x000f220000300800 */
[----:B------:R-:W-:Y:S01]  /*15340*/  SEL R14, R17, RZ, P3 ;  /* 0x000000ff110e7207 */ /* 0x000fe20001800000 */
[C---:B------:R-:W-:Y:S02]  /*15350*/  IMAD.WIDE R20, R152.reuse, 0x4, R24 ;  /* 0x0000000498147825 */ /* 0x040fe400078e0218 */
[----:B------:R-:W-:Y:S04]  /*15360*/  STL.64 [R1+0x8], R90 ;  /* 0x0000085a01007387 */ /* 0x000fe80000100a00 */
[----:B------:R-:W2:Y:S04]  /*15370*/  LDL.LU R17, [R1+0x794] ;  /* 0x0007940001117983 */ /* 0x000ea80000300800 */
[----:B------:R-:W-:Y:S01]  /*15380*/  LDGSTS.E [R248+0x6c008], desc[UR16][R90.64], P5 ;  /* 0x6c0080005af87fae */ /* 0x000fe2000a921850 */
[----:B---3--:R-:W-:-:S05]  /*15390*/  IMAD.WIDE R22, R152, 0x4, R22 ;  /* 0x0000000498167825 */ /* 0x008fca00078e0216 */
[----:B------:R-:W-:Y:S04]  /*153a0*/  STL.64 [R1+0x138], R22 ;  /* 0x0001381601007387 */ /* 0x000fe80000100a00 */
[----:B------:R-:W-:Y:S04]  /*153b0*/  LDGSTS.E [R248+0x6e000], desc[UR16][R22.64], P4 ;  /* 0x6e00000016f87fae */ /* 0x000fe8000a121850 */
[----:B------:R1:W-:Y:S04]  /*153c0*/  STL.64 [R1+0x140], R20 ;  /* 0x0001401401007387 */ /* 0x0003e80000100a00 */
[----:B------:R1:W-:Y:S02]  /*153d0*/  LDGSTS.E [R248+0x6e008], desc[UR16][R20.64], P0 ;  /* 0x6e00800014f87fae */ /* 0x0003e40008121850 */
[----:B-1----:R-:W-:-:S02]  /*153e0*/  SEL R20, R109, RZ, P3 ;  /* 0x000000ff6d147207 */ /* 0x002fc40001800000 */
[----:B------:R-:W3:Y:S01]  /*153f0*/  LDL.LU R109, [R1+0x790] ;  /* 0x00079000016d7983 */ /* 0x000ee20000300800 */
[----:B------:R-:W-:-:S03]  /*15400*/  SEL R21, R19, RZ, P3 ;  /* 0x000000ff13157207 */ /* 0x000fc60001800000 */
[----:B------:R-:W3:Y:S01]  /*15410*/  LDL.LU R19, [R1+0x78c] ;  /* 0x00078c0001137983 */ /* 0x000ee20000300800 */
[----:B------:R-:W-:Y:S02]  /*15420*/  ISETP.NE.U32.AND P5, PT, R15, RZ, PT ;  /* 0x000000ff0f00720c */ /* 0x000fe40003fa5070 */
[----:B------:R-:W-:Y:S01]  /*15430*/  ISETP.NE.U32.AND P4, PT, R14, RZ, PT ;  /* 0x000000ff0e00720c */ /* 0x000fe20003f85070 */
[----:B----4-:R-:W-:Y:S01]  /*15440*/  IMAD.WIDE R14, R152, 0x4, R88 ;  /* 0x00000004980e7825 */ /* 0x010fe200078e0258 */
[----:B------:R-:W-:-:S03]  /*15450*/  ISETP.NE.U32.AND P0, PT, R20, RZ, PT ;  /* 0x000000ff1400720c */ /* 0x000fc60003f05070 */
[----:B--2---:R-:W-:Y:S01]  /*15460*/  IMAD.WIDE R16, R152, 0x4, R16 ;  /* 0x0000000498107825 */ /* 0x004fe200078e0210 */
[----:B------:R-:W-:Y:S01]  /*15470*/  SEL R20, R224, RZ, P3 ;  /* 0x000000ffe0147207 */ /* 0x000fe20001800000 */
[----:B------:R-:W-:Y:S04]  /*15480*/  LDGSTS.E [R247+0x68000], desc[UR16][R14.64], P2 ;  /* 0x680000000ef77fae */ /* 0x000fe80009121850 */
[----:B------:R-:W-:Y:S01]  /*15490*/  LDGSTS.E [R247+0x68008], desc[UR16][R16.64], P6 ;  /* 0x6800800010f77fae */ /* 0x000fe2000b121850 */
[----:B------:R-:W-:Y:S02]  /*154a0*/  ISETP.NE.U32.AND P6, PT, R20, RZ, PT ;  /* 0x000000ff1400720c */ /* 0x000fe40003fc5070 */
[----:B------:R-:W-:Y:S01]  /*154b0*/  SEL R20, R225, RZ, P3 ;  /* 0x000000ffe1147207 */ /* 0x000fe20001800000 */
[----:B------:R-:W2:Y:S04]  /*154c0*/  LDL.LU R224, [R1+0x788] ;  /* 0x0007880001e07983 */ /* 0x000ea80000300800 */
[----:B------:R-:W2:Y:S01]  /*154d0*/  LDL.LU R225, [R1+0x784] ;  /* 0x0007840001e17983 */ /* 0x000ea20000300800 */
[----:B---3--:R-:W-:Y:S01]  /*154e0*/  IMAD.WIDE R238, R152, 0x4, R18 ;  /* 0x0000000498ee7825 */ /* 0x008fe200078e0212 */
[----:B------:R-:W-:-:S02]  /*154f0*/  SEL R19, R229, RZ, P3 ;  /* 0x000000ffe5137207 */ /* 0x000fc40001800000 */
[----:B------:R-:W3:Y:S01]  /*15500*/  LDL.LU R229, [R1+0x780] ;  /* 0x0007800001e57983 */ /* 0x000ee20000300800 */
[C---:B------:R-:W-:Y:S01]  /*15510*/  IMAD.WIDE R108, R152.reuse, 0x4, R108 ;  /* 0x00000004986c7825 */ /* 0x040fe200078e026c */
[----:B------:R-:W-:Y:S02]  /*15520*/  SEL R18, R233, RZ, P3 ;  /* 0x000000ffe9127207 */ /* 0x000fe40001800000 */
[----:B------:R-:W4:Y:S01]  /*15530*/  LDL.LU R233, [R1+0x77c] ;  /* 0x00077c0001e97983 */ /* 0x000f220000300800 */
[----:B------:R-:W-:-:S03]  /*15540*/  IMAD.WIDE R110, R152, 0x4, R110 ;  /* 0x00000004986e7825 */ /* 0x000fc600078e026e */
[----:B------:R-:W-:Y:S04]  /*15550*/  LDGSTS.E [R247+0x6a000], desc[UR16][R108.64], P1 ;  /* 0x6a0000006cf77fae */ /* 0x000fe80008921850 */
[----:B------:R-:W-:Y:S01]  /*15560*/  LDGSTS.E [R247+0x6a008], desc[UR16][R110.64], P5 ;  /* 0x6a0080006ef77fae */ /* 0x000fe2000a921850 */
[----:B------:R-:W-:Y:S02]  /*15570*/  ISETP.NE.U32.AND P5, PT, R19, RZ, PT ;  /* 0x000000ff1300720c */ /* 0x000fe40003fa5070 */
[----:B------:R-:W-:Y:S01]  /*15580*/  SEL R19, R230, RZ, P3 ;  /* 0x000000ffe6137207 */ /* 0x000fe20001800000 */
[----:B------:R-:W-:Y:S01]  /*15590*/  LDGSTS.E [R247+0x6c000], desc[UR16][R238.64], P4 ;  /* 0x6c000000eef77fae */ /* 0x000fe2000a121850 */
[----:B------:R-:W-:Y:S02]  /*155a0*/  ISETP.NE.U32.AND P4, PT, R18, RZ, PT ;  /* 0x000000ff1200720c */ /* 0x000fe40003f85070 */
[----:B------:R-:W-:Y:S01]  /*155b0*/  SEL R18, R231, RZ, P3 ;  /* 0x000000ffe7127207 */ /* 0x000fe20001800000 */
[----:B------:R-:W4:Y:S04]  /*155c0*/  LDL.LU.64 R116, [R1+0x10] ;  /* 0x0000100001747983 */ /* 0x000f280000300a00 */
[----:B------:R-:W4:Y:S04]  /*155d0*/  LDL.LU R230, [R1+0x778] ;  /* 0x0007780001e67983 */ /* 0x000f280000300800 */
[----:B------:R-:W4:Y:S01]  /*155e0*/  LDL.LU R231, [R1+0x774] ;  /* 0x0007740001e77983 */ /* 0x000f220000300800 */
[----:B------:R-:W-:Y:S01]  /*155f0*/  IMAD.WIDE R22, R152, 0x4, R226 ;  /* 0x0000000498167825 */ /* 0x000fe200078e02e2 */
[----:B------:R-:W-:-:S02]  /*15600*/  ISETP.NE.U32.AND P1, PT, R20, RZ, PT ;  /* 0x000000ff1400720c */ /* 0x000fc40003f25070 */
[----:B------:R-:W-:Y:S01]  /*15610*/  SEL R20, R235, RZ, P3 ;  /* 0x000000ffeb147207 */ /* 0x000fe20001800000 */
[----:B---3--:R-:W-:-:S05]  /*15620*/  IMAD.WIDE R88, R152, 0x4, R228 ;  /* 0x0000000498587825 */ /* 0x008fca00078e02e4 */
[----:B------:R-:W-:Y:S04]  /*15630*/  STL.64 [R1+0xc0], R88 ;  /* 0x0000c05801007387 */ /* 0x000fe80000100a00 */
[----:B------:R-:W3:Y:S04]  /*15640*/  LDL.LU.64 R120, [R1+0x18] ;  /* 0x0000180001787983 */ /* 0x000ee80000300a00 */
[----:B------:R1:W-:Y:S04]  /*15650*/  STL.64 [R1+0xe8], R22 ;  /* 0x0000e81601007387 */ /* 0x0003e80000100a00 */
[----:B------:R-:W3:Y:S01]  /*15660*/  LDL.LU R235, [R1+0x770] ;  /* 0x0007700001eb7983 */ /* 0x000ee20000300800 */
[----:B------:R-:W-:Y:S01]  /*15670*/  ISETP.NE.U32.AND P2, PT, R21, RZ, PT ;  /* 0x000000ff1500720c */ /* 0x000fe20003f45070 */
[----:B--2---:R-:W-:-:S02]  /*15680*/  IMAD.WIDE R248, R152, 0x4, R224 ;  /* 0x0000000498f87825 */ /* 0x004fc400078e02e0 */
[----:B------:R-:W2:Y:S04]  /*15690*/  LDL.LU.64 R118, [R1+0x38] ;  /* 0x0000380001767983 */ /* 0x000ea80000300a00 */
[----:B------:R-:W-:Y:S01]  /*156a0*/  LDGSTS.E [R247+0x6c008], desc[UR16][R248.64], P0 ;  /* 0x6c008000f8f77fae */ /* 0x000fe20008121850 */
[----:B------:R-:W-:-:S05]  /*156b0*/  ISETP.NE.U32.AND P0, PT, R19, RZ, PT ;  /* 0x000000ff1300720c */ /* 0x000fca0003f05070 */
[----:B------:R-:W-:Y:S01]  /*156c0*/  LDGSTS.E [R247+0x6e000], desc[UR16][R88.64], P2 ;  /* 0x6e00000058f77fae */ /* 0x000fe20009121850 */
[----:B------:R-:W-:-:S03]  /*156d0*/  ISETP.NE.U32.AND P2, PT, R18, RZ, PT ;  /* 0x000000ff1200720c */ /* 0x000fc60003f45070 */
[----:B------:R1:W-:Y:S01]  /*156e0*/  LDGSTS.E [R247+0x6e008], desc[UR16][R22.64], P6 ;  /* 0x6e00800016f77fae */ /* 0x0003e2000b121850 */
[----:B----4-:R-:W-:Y:S01]  /*156f0*/  IMAD.WIDE R18, R152, 0x4, R230 ;  /* 0x0000000498127825 */ /* 0x010fe200078e02e6 */
[----:B------:R-:W-:-:S03]  /*15700*/  ISETP.NE.U32.AND P6, PT, R20, RZ, PT ;  /* 0x000000ff1400720c */ /* 0x000fc60003fc5070 */
[----:B------:R-:W-:Y:S01]  /*15710*/  IMAD.WIDE R20, R152, 0x4, R232 ;  /* 0x0000000498147825 */ /* 0x000fe200078e02e8 */
[----:B------:R-:W-:Y:S04]  /*15720*/  LDGSTS.E [R244+0x68000], desc[UR16][R18.64], P1 ;  /* 0x6800000012f47fae */ /* 0x000fe80008921850 */
[----:B------:R-:W-:Y:S01]  /*15730*/  LDGSTS.E [R244+0x68008], desc[UR16][R20.64], P5 ;  /* 0x6800800014f47fae */ /* 0x000fe2000a921850 */
[----:B-1----:R-:W-:-:S03]  /*15740*/  SEL R22, R4, RZ, P3 ;  /* 0x000000ff04167207 */ /* 0x002fc60001800000 */
[----:B------:R-:W5:Y:S04]  /*15750*/  LDL.LU R4, [R1+0x76c] ;  /* 0x00076c0001047983 */ /* 0x000f680000300800 */
[----:B------:R-:W4:Y:S01]  /*15760*/  LDL.LU.64 R162, [R1+0x40] ;  /* 0x0000400001a27983 */ /* 0x000f220000300a00 */
[----:B------:R-:W-:Y:S02]  /*15770*/  ISETP.NE.U32.AND P5, PT, R22, RZ, PT ;  /* 0x000000ff1600720c */ /* 0x000fe40003fa5070 */
[----:B------:R-:W-:Y:S01]  /*15780*/  SEL R22, R0, RZ, P3 ;  /* 0x000000ff00167207 */ /* 0x000fe20001800000 */
[C---:B------:R-:W-:Y:S01]  /*15790*/  IMAD.WIDE R114, R152.reuse, 0x4, R250 ;  /* 0x0000000498727825 */ /* 0x040fe200078e02fa */
[----:B------:R-:W5:Y:S03]  /*157a0*/  LDL.LU R0, [R1+0x768] ;  /* 0x0007680001007983 */ /* 0x000f660000300800 */
[----:B------:R-:W-:Y:S01]  /*157b0*/  IMAD.WIDE R246, R152, 0x4, R116 ;  /* 0x0000000498f67825 */ /* 0x000fe200078e0274 */
[----:B------:R-:W4:Y:S04]  /*157c0*/  LDL.LU.64 R138, [R1+0x50] ;  /* 0x00005000018a7983 */ /* 0x000f280000300a00 */
[----:B------:R-:W4:Y:S01]  /*157d0*/  LDL.LU.64 R116, [R1+0x60] ;  /* 0x0000600001747983 */ /* 0x000f220000300a00 */
[----:B------:R-:W1:Y:S02]  /*157e0*/  S2R R252, SR_TID.X ;  /* 0x0000000000fc7919 */ /* 0x000e640000002100 */
[----:B-1----:R-:W-:-:S04]  /*157f0*/  SHF.R.U32.HI R252, RZ, 0x6, R252 ;  /* 0x00000006fffc7819 */ /* 0x002fc800000116fc */
[----:B------:R-:W-:-:S04]  /*15800*/  SGXT.U32 R252, R252, 0x1 ;  /* 0x00000001fcfc781a */ /* 0x000fc80000000000 */
[----:B------:R-:W-:-:S04]  /*15810*/  LOP3.LUT R252, R252, 0x10, RZ, 0xfc, !PT ;  /* 0x00000010fcfc7812 */ /* 0x000fc800078efcff */
[----:B------:R-:W-:Y:S02]  /*15820*/  ISETP.GE.AND P1, PT, R252, UR4, PT ;  /* 0x00000004fc007c0c */ /* 0x000fe4000bf26270 */
[----:B------:R-:W1:Y:S01]  /*15830*/  S2R R252, SR_TID.X ;  /* 0x0000000000fc7919 */ /* 0x000e620000002100 */
[----:B---3--:R-:W-:Y:S02]  /*15840*/  IMAD.WIDE R250, R152, 0x4, R120 ;  /* 0x0000000498fa7825 */ /* 0x008fe400078e0278 */
[----:B------:R-:W3:Y:S01]  /*15850*/  LDL.LU.64 R120, [R1+0xa0] ;  /* 0x0000a00001787983 */ /* 0x000ee20000300a00 */
[----:B-1----:R-:W-:-:S04]  /*15860*/  SHF.R.U32.HI R252, RZ, 0x6, R252 ;  /* 0x00000006fffc7819 */ /* 0x002fc800000116fc */
[----:B------:R-:W-:Y:S01]  /*15870*/  SGXT.U32 R252, R252, 0x1 ;  /* 0x00000001fcfc781a */ /* 0x000fe20000000000 */
[----:B------:R-:W-:-:S03]  /*15880*/  IMAD.WIDE R112, R152, 0x4, R234 ;  /* 0x0000000498707825 */ /* 0x000fc600078e02ea */
[----:B------:R-:W-:Y:S02]  /*15890*/  LOP3.LUT R252, R252, 0x12, RZ, 0xfc, !PT ;  /* 0x00000012fcfc7812 */ /* 0x000fe400078efcff */
[----:B------:R-:W-:Y:S02]  /*158a0*/  LDGSTS.E [R244+0x6a000], desc[UR16][R112.64], P4 ;  /* 0x6a00000070f47fae */ /* 0x000fe4000a121850 */
[----:B------:R-:W-:Y:S02]  /*158b0*/  ISETP.GE.AND P4, PT, R252, UR4, PT ;  /* 0x00000004fc007c0c */ /* 0x000fe4000bf86270 */
[----:B------:R-:W1:Y:S01]  /*158c0*/  S2R R252, SR_TID.X ;  /* 0x0000000000fc7919 */ /* 0x000e620000002100 */
[----:B------:R-:W-:Y:S02]  /*158d0*/  SEL R23, RZ, 0x4, P1 ;  /* 0x00000004ff177807 */ /* 0x000fe40000800000 */
[----:B------:R-:W-:Y:S01]  /*158e0*/  ISETP.NE.U32.AND P1, PT, R22, RZ, PT ;  /* 0x000000ff1600720c */ /* 0x000fe20003f25070 */
[----:B------:R-:W-:Y:S01]  /*158f0*/  LDGSTS.E [R244+0x6a008], desc[UR16][R114.64], P0 ;  /* 0x6a00800072f47fae */ /* 0x000fe20008121850 */
[----:B------:R-:W-:-:S02]  /*15900*/  SEL R22, RZ, 0x4, P4 ;  /* 0x00000004ff167807 */ /* 0x000fc40002000000 */
[----:B-1----:R-:W-:Y:S01]  /*15910*/  SHF.R.U32.HI R252, RZ, 0x6, R252 ;  /* 0x00000006fffc7819 */ /* 0x002fe200000116fc */
[----:B--2---:R-:W-:Y:S01]  /*15920*/  IMAD.WIDE R90, R152, 0x4, R118 ;  /* 0x00000004985a7825 */ /* 0x004fe200078e0276 */
[----:B------:R-:W-:Y:S01]  /*15930*/  SEL R23, R23, RZ, P3 ;  /* 0x000000ff17177207 */ /* 0x000fe20001800000 */
[----:B------:R-:W-:Y:S01]  /*15940*/  LDGSTS.E [R244+0x6c000], desc[UR16][R246.64], P2 ;  /* 0x6c000000f6f47fae */ /* 0x000fe20009121850 */
[----:B------:R-:W-:Y:S02]  /*15950*/  SGXT.U32 R252, R252, 0x1 ;  /* 0x00000001fcfc781a */ /* 0x000fe40000000000 */
[----:B------:R-:W-:Y:S01]  /*15960*/  ISETP.NE.U32.AND P0, PT, R23, RZ, PT ;  /* 0x000000ff1700720c */ /* 0x000fe20003f05070 */
[----:B------:R-:W-:Y:S01]  /*15970*/  LDGSTS.E [R244+0x6c008], desc[UR16][R250.64], P6 ;  /* 0x6c008000faf47fae */ /* 0x000fe2000b121850 */
[----:B------:R-:W-:Y:S02]  /*15980*/  LOP3.LUT R252, R252, 0x30, RZ, 0xfc, !PT ;  /* 0x00000030fcfc7812 */ /* 0x000fe400078efcff */
[----:B------:R-:W-:Y:S01]  /*15990*/  SEL R23, R22, RZ, P3 ;  /* 0x000000ff16177207 */ /* 0x000fe20001800000 */
[----:B----4-:R-:W-:Y:S01]  /*159a0*/  IMAD.WIDE R88, R152, 0x4, R162 ;  /* 0x0000000498587825 */ /* 0x010fe200078e02a2 */
[----:B------:R-:W-:Y:S01]  /*159b0*/  ISETP.GE.AND P4, PT, R252, UR4, PT ;  /* 0x00000004fc007c0c */ /* 0x000fe2000bf86270 */
[----:B------:R-:W-:Y:S01]  /*159c0*/  STL.64 [R1+0x90], R90 ;  /* 0x0000905a01007387 */ /* 0x000fe20000100a00 */
[----:B------:R-:W1:Y:S02]  /*159d0*/  S2R R252, SR_TID.X ;  /* 0x0000000000fc7919 */ /* 0x000e640000002100 */
[----:B------:R-:W-:-:S02]  /*159e0*/  SEL R22, RZ, 0x4, P4 ;  /* 0x00000004ff167807 */ /* 0x000fc40002000000 */
[----:B------:R-:W-:Y:S01]  /*159f0*/  ISETP.NE.U32.AND P2, PT, R23, RZ, PT ;  /* 0x000000ff1700720c */ /* 0x000fe20003f45070 */
[----:B------:R-:W2:Y:S01]  /*15a00*/  LDL.LU.64 R118, [R1+0xa8] ;  /* 0x0000a80001767983 */ /* 0x000ea20000300a00 */
[----:B------:R-:W-:-:S03]  /*15a10*/  SEL R22, R22, RZ, P3 ;  /* 0x000000ff16167207 */ /* 0x000fc60001800000 */
[----:B------:R4:W-:Y:S04]  /*15a20*/  STL.64 [R1+0x98], R88 ;  /* 0x0000985801007387 */ /* 0x0009e80000100a00 */
[----:B------:R-:W2:Y:S04]  /*15a30*/  LDL.LU.64 R178, [R1+0xb0] ;  /* 0x0000b00001b27983 */ /* 0x000ea80000300a00 */
[----:B------:R-:W2:Y:S04]  /*15a40*/  LDL.LU.64 R162, [R1+0xc8] ;  /* 0x0000c80001a27983 */ /* 0x000ea80000300a00 */
[----:B------:R-:W-:Y:S04]  /*15a50*/  LDGSTS.E [R244+0x6e000], desc[UR16][R90.64], P5 ;  /* 0x6e0000005af47fae */ /* 0x000fe8000a921850 */
[----:B------:R4:W-:Y:S01]  /*15a60*/  LDGSTS.E [R244+0x6e008], desc[UR16][R88.64], P1 ;  /* 0x6e00800058f47fae */ /* 0x0009e20008921850 */
[----:B-1----:R-:W-:-:S02]  /*15a70*/  SHF.R.U32.HI R245, RZ, 0x6, R252 ;  /* 0x00000006fff57819 */ /* 0x002fc400000116fc */
[----:B------:R-:W-:Y:S02]  /*15a80*/  SHF.R.U32.HI R252, RZ, 0x6, R252 ;  /* 0x00000006fffc7819 */ /* 0x000fe400000116fc */
[----:B------:R-:W-:Y:S02]  /*15a90*/  SGXT.U32 R245, R245, 0x1 ;  /* 0x00000001f5f5781a */ /* 0x000fe40000000000 */
[----:B------:R-:W-:Y:S02]  /*15aa0*/  SGXT.U32 R252, R252, 0x1 ;  /* 0x00000001fcfc781a */ /* 0x000fe40000000000 */
[----:B------:R-:W-:Y:S02]  /*15ab0*/  LOP3.LUT R245, R245, 0x32, RZ, 0xfc, !PT ;  /* 0x00000032f5f57812 */ /* 0x000fe400078efcff */
[----:B------:R-:W-:Y:S02]  /*15ac0*/  LOP3.LUT R252, R252, 0x50, RZ, 0xfc, !PT ;  /* 0x00000050fcfc7812 */ /* 0x000fe400078efcff */
[----:B------:R-:W-:-:S02]  /*15ad0*/  ISETP.GE.AND P4, PT, R245, UR4, PT ;  /* 0x00000004f5007c0c */ /* 0x000fc4000bf86270 */
[----:B------:R-:W-:Y:S02]  /*15ae0*/  ISETP.GE.AND P6, PT, R252, UR4, PT ;  /* 0x00000004fc007c0c */ /* 0x000fe4000bfc6270 */
[----:B------:R-:W-:Y:S02]  /*15af0*/  SEL R23, RZ, 0x4, P4 ;  /* 0x00000004ff177807 */ /* 0x000fe40002000000 */
[----:B------:R-:W-:Y:S02]  /*15b00*/  ISETP.NE.U32.AND P4, PT, R22, RZ, PT ;  /* 0x000000ff1600720c */ /* 0x000fe40003f85070 */
[----:B------:R-:W-:Y:S02]  /*15b10*/  SEL R22, RZ, 0x4, P6 ;  /* 0x00000004ff167807 */ /* 0x000fe40003000000 */
[----:B------:R-:W-:Y:S02]  /*15b20*/  SEL R23, R23, RZ, P3 ;  /* 0x000000ff17177207 */ /* 0x000fe40001800000 */
[----:B------:R-:W-:-:S02]  /*15b30*/  SEL R25, R22, RZ, P3 ;  /* 0x000000ff16197207 */ /* 0x000fc40001800000 */
[----:B------:R-:W-:Y:S01]  /*15b40*/  ISETP.NE.U32.AND P5, PT, R23, RZ, PT ;  /* 0x000000ff1700720c */ /* 0x000fe20003fa5070 */
[C---:B------:R-:W-:Y:S02]  /*15b50*/  IMAD.WIDE R22, R152.reuse, 0x4, R138 ;  /* 0x0000000498167825 */ /* 0x040fe400078e028a */
[----:B------:R-:W2:Y:S02]  /*15b60*/  LDL.LU.64 R138, [R1+0xd8] ;  /* 0x0000d800018a7983 */ /* 0x000ea40000300a00 */
[C---:B----4-:R-:W-:Y:S01]  /*15b70*/  IMAD.WIDE R88, R152.reuse, 0x4, R116 ;  /* 0x0000000498587825 */ /* 0x050fe200078e0274 */
[----:B------:R-:W1:Y:S01]  /*15b80*/  S2R R252, SR_TID.X ;  /* 0x0000000000fc7919 */ /* 0x000e620000002100 */
[----:B------:R-:W-:Y:S04]  /*15b90*/  LDGSTS.E [R243+0x68000], desc[UR16][R22.64], P0 ;  /* 0x6800000016f37fae */ /* 0x000fe80008121850 */
[----:B------:R-:W-:Y:S01]  /*15ba0*/  LDGSTS.E [R243+0x68008], desc[UR16][R88.64], P2 ;  /* 0x6800800058f37fae */ /* 0x000fe20009121850 */
[----:B---3--:R-:W-:-:S03]  /*15bb0*/  IMAD.WIDE R116, R152, 0x4, R120 ;  /* 0x0000000498747825 */ /* 0x008fc600078e0278 */
[----:B------:R-:W3:Y:S01]  /*15bc0*/  LDL.LU.64 R120, [R1+0xe0] ;  /* 0x0000e00001787983 */ /* 0x000ee20000300a00 */
[--C-:B-1----:R-:W-:Y:S02]  /*15bd0*/  SHF.R.U32.HI R245, RZ, 0x6, R252.reuse ;  /* 0x00000006fff57819 */ /* 0x102fe400000116fc */
[----:B------:R-:W-:Y:S01]  /*15be0*/  SHF.R.U32.HI R252, RZ, 0x6, R252 ;  /* 0x00000006fffc7819 */ /* 0x000fe200000116fc */
[----:B------:R-:W4:Y:S03]  /*15bf0*/  LDL.LU.64 R194, [R1+0xf8] ;  /* 0x0000f80001c27983 */ /* 0x000f260000300a00 */
[----:B------:R-:W-:Y:S01]  /*15c00*/  SGXT.U32 R252, R252, 0x1 ;  /* 0x00000001fcfc781a */ /* 0x000fe20000000000 */
[----:B------:R-:W-:Y:S03]  /*15c10*/  LDGSTS.E [R243+0x6a000], desc[UR16][R116.64], P4 ;  /* 0x6a00000074f37fae */ /* 0x000fe6000a121850 */
[----:B------:R-:W-:-:S04]  /*15c20*/  LOP3.LUT R252, R252, 0x70, RZ, 0xfc, !PT ;  /* 0x00000070fcfc7812 */ /* 0x000fc800078efcff */
[----:B------:R-:W-:Y:S02]  /*15c30*/  ISETP.GE.AND P6, PT, R252, UR4, PT ;  /* 0x00000004fc007c0c */ /* 0x000fe4000bfc6270 */
[----:B------:R-:W1:Y:S01]  /*15c40*/  S2R R252, SR_TID.X ;  /* 0x0000000000fc7919 */ /* 0x000e620000002100 */
[----:B------:R-:W-:-:S04]  /*15c50*/  SGXT.U32 R245, R245, 0x1 ;  /* 0x00000001f5f5781a */ /* 0x000fc80000000000 */
[----:B------:R-:W-:-:S04]  /*15c60*/  LOP3.LUT R245, R245, 0x52, RZ, 0xfc, !PT ;  /* 0x00000052f5f57812 */ /* 0x000fc800078efcff */
[----:B------:R-:W-:-:S04]  /*15c70*/  ISETP.GE.AND P1, PT, R245, UR4, PT ;  /* 0x00000004f5007c0c */ /* 0x000fc8000bf26270 */
[----:B------:R-:W-:Y:S02]  /*15c80*/  SEL R24, RZ, 0x4, P1 ;  /* 0x00000004ff187807 */ /* 0x000fe40000800000 */
[----:B------:R-:W-:Y:S02]  /*15c90*/  ISETP.NE.U32.AND P1, PT, R25, RZ, PT ;  /* 0x000000ff1900720c */ /* 0x000fe40003f25070 */
[----:B------:R-:W-:Y:S02]  /*15ca0*/  SEL R25, RZ, 0x4, P6 ;  /* 0x00000004ff197807 */ /* 0x000fe40003000000 */
[----:B-1----:R-:W-:-:S04]  /*15cb0*/  SHF.R.U32.HI R252, RZ, 0x6, R252 ;  /* 0x00000006fffc7819 */ /* 0x002fc800000116fc */
[----:B------:R-:W-:-:S04]  /*15cc0*/  SGXT.U32 R252, R252, 0x1 ;  /* 0x00000001fcfc781a */ /* 0x000fc80000000000 */
[----:B------:R-:W-:-:S04]  /*15cd0*/  LOP3.LUT R252, R252, 0x72, RZ, 0xfc, !PT ;  /* 0x00000072fcfc7812 */ /* 0x000fc800078efcff */
[----:B------:R-:W-:Y:S02]  /*15ce0*/  ISETP.GE.AND P6, PT, R252, UR4, PT ;  /* 0x00000004fc007c0c */ /* 0x000fe4000bfc6270 */
[----:B------:R-:W1:Y:S01]  /*15cf0*/  S2R R252, SR_TID.X ;  /* 0x0000000000fc7919 */ /* 0x000e620000002100 */
[----:B------:R-:W-:-:S04]  /*15d00*/  SEL R24, R24, RZ, P3 ;  /* 0x000000ff18187207 */ /* 0x000fc80001800000 */
[----:B------:R-:W-:Y:S02]  /*15d10*/  ISETP.NE.U32.AND P0, PT, R24, RZ, PT ;  /* 0x000000ff1800720c */ /* 0x000fe40003f05070 */
[----:B------:R-:W-:Y:S01]  /*15d20*/  SEL R24, R25, RZ, P3 ;  /* 0x000000ff19187207 */ /* 0x000fe20001800000 */
[----:B--2---:R-:W-:Y:S01]  /*15d30*/  IMAD.WIDE R118, R152, 0x4, R118 ;  /* 0x0000000498767825 */ /* 0x004fe200078e0276 */
[----:B------:R-:W-:-:S04]  /*15d40*/  SEL R25, RZ, 0x4, P6 ;  /* 0x00000004ff197807 */ /* 0x000fc80003000000 */
[----:B------:R-:W-:Y:S01]  /*15d50*/  LDGSTS.E [R243+0x6a008], desc[UR16][R118.64], P5 ;  /* 0x6a00800076f37fae */ /* 0x000fe2000a921850 */
[----:B------:R-:W-:Y:S01]  /*15d60*/  IMAD.WIDE R90, R152, 0x4, R162 ;  /* 0x00000004985a7825 */ /* 0x000fe200078e02a2 */
[----:B-1----:R-:W-:-:S04]  /*15d70*/  SHF.R.U32.HI R245, RZ, 0x6, R252 ;  /* 0x00000006fff57819 */ /* 0x002fc800000116fc */
[----:B------:R-:W-:-:S04]  /*15d80*/  SGXT.U32 R245, R245, 0x1 ;  /* 0x00000001f5f5781a */ /* 0x000fc80000000000 */
[----:B------:R-:W-:-:S04]  /*15d90*/  LOP3.LUT R245, R245, 0x14, RZ, 0xfc, !PT ;  /* 0x00000014f5f57812 */ /* 0x000fc800078efcff */
[----:B------:R-:W-:Y:S01]  /*15da0*/  ISETP.GE.AND P6, PT, R245, UR4, PT ;  /* 0x00000004f5007c0c */ /* 0x000fe2000bfc6270 */
[C---:B------:R-:W-:Y:S02]  /*15db0*/  IMAD.WIDE R244, R152.reuse, 0x4, R178 ;  /* 0x0000000498f47825 */ /* 0x040fe400078e02b2 */
[----:B------:R-:W2:Y:S04]  /*15dc0*/  LDL.LU.64 R178, [R1+0x100] ;  /* 0x0001000001b27983 */ /* 0x000ea80000300a00 */
[----:B------:R-:W2:Y:S04]  /*15dd0*/  LDL.LU.64 R162, [R1+0x108] ;  /* 0x0001080001a27983 */ /* 0x000ea80000300a00 */
[----:B------:R-:W-:Y:S04]  /*15de0*/  LDGSTS.E [R243+0x6c000], desc[UR16][R244.64], P1 ;  /* 0x6c000000f4f37fae */ /* 0x000fe80008921850 */
[----:B------:R3:W-:Y:S01]  /*15df0*/  STL.64 [R1+0x10], R90 ;  /* 0x0000105a01007387 */ /* 0x0007e20000100a00 */
[----:B------:R-:W-:-:S03]  /*15e00*/  IMAD.WIDE R92, R152, 0x4, R138 ;  /* 0x00000004985c7825 */ /* 0x000fc600078e028a */
[----:B------:R3:W-:Y:S04]  /*15e10*/  LDGSTS.E [R243+0x6c008], desc[UR16][R90.64], P0 ;  /* 0x6c0080005af37fae */ /* 0x0007e80008121850 */
[----:B------:R-:W-:Y:S04]  /*15e20*/  STL.64 [R1+0xa0], R92 ;  /* 0x0000a05c01007387 */ /* 0x000fe80000100a00 */
[----:B------:R-:W2:Y:S01]  /*15e30*/  LDL.LU.64 R138, [R1+0x118] ;  /* 0x00011800018a7983 */ /* 0x000ea20000300a00 */
[----:B---3--:R-:W-:-:S05]  /*15e40*/  IMAD.WIDE R90, R152, 0x4, R120 ;  /* 0x00000004985a7825 */ /* 0x008fca00078e0278 */
[----:B------:R4:W-:Y:S04]  /*15e50*/  STL.64 [R1+0xa8], R90 ;  /* 0x0000a85a01007387 */ /* 0x0009e80000100a00 */
[----:B------:R-:W3:Y:S01]  /*15e60*/  LDL.LU.64 R120, [R1+0x130] ;  /* 0x0001300001787983 */ /* 0x000ee20000300a00 */
[----:B------:R-:W-:Y:S02]  /*15e70*/  ISETP.NE.U32.AND P2, PT, R24, RZ, PT ;  /* 0x000000ff1800720c */ /* 0x000fe40003f45070 */
[----:B------:R-:W-:-:S04]  /*15e80*/  SEL R24, R25, RZ, P3 ;  /* 0x000000ff19187207 */ /* 0x000fc80001800000 */
[----:B------:R-:W-:-:S07]  /*15e90*/  ISETP.NE.U32.AND P4, PT, R24, RZ, PT ;  /* 0x000000ff1800720c */ /* 0x000fce0003f85070 */
[----:B------:R-:W-:Y:S06]  /*15ea0*/  LDGSTS.E [R243+0x6e000], desc[UR16][R92.64], P2 ;  /* 0x6e0000005cf37fae */ /* 0x000fec0009121850 */
[----:B------:R4:W-:Y:S02]  /*15eb0*/  LDGSTS.E [R243+0x6e008], desc[UR16][R90.64], P4 ;  /* 0x6e0080005af37fae */ /* 0x0009e4000a121850 */
[----:B----4-:R-:W-:Y:S02]  /*15ec0*/  IMAD.WIDE R90, R152, 0x4, R194 ;  /* 0x00000004985a7825 */ /* 0x010fe400078e02c2 */
[----:B------:R-:W4:Y:S01]  /*15ed0*/  LDL.LU.64 R194, [R1+0x188] ;  /* 0x0001880001c27983 */ /* 0x000f220000300a00 */
[----:B------:R-:W-:-:S04]  /*15ee0*/  SHF.R.U32.HI R252, RZ, 0x6, R252 ;  /* 0x00000006fffc7819 */ /* 0x000fc800000116fc */
[----:B------:R-:W-:Y:S01]  /*15ef0*/  SGXT.U32 R252, R252, 0x1 ;  /* 0x00000001fcfc781a */ /* 0x000fe20000000000 */
[C---:B--2---:R-:W-:Y:S02]  /*15f00*/  IMAD.WIDE R92, R152.reuse, 0x4, R178 ;  /* 0x00000004985c7825 */ /* 0x044fe400078e02b2 */
[----:B------:R-:W2:Y:S02]  /*15f10*/  LDL.LU.64 R178, [R1+0x1a0] ;  /* 0x0001a00001b27983 */ /* 0x000ea40000300a00 */
[C---:B------:R-:W-:Y:S02]  /*15f20*/  IMAD.WIDE R224, R152.reuse, 0x4, R162 ;  /* 0x0000000498e07825 */ /* 0x040fe400078e02a2 */
[----:B------:R-:W2:Y:S02]  /*15f30*/  LDL.LU.64 R162, [R1+0x1a8] ;  /* 0x0001a80001a27983 */ /* 0x000ea40000300a00 */
[----:B------:R-:W-:Y:S02]  /*15f40*/  IMAD.WIDE R226, R152, 0x4, R138 ;  /* 0x0000000498e27825 */ /* 0x000fe400078e028a */
[----:B------:R-:W2:Y:S01]  /*15f50*/  LDL.LU.64 R138, [R1+0x1b8] ;  /* 0x0001b800018a7983 */ /* 0x000ea20000300a00 */
[----:B------:R-:W-:-:S02]  /*15f60*/  LOP3.LUT R252, R252, 0x16, RZ, 0xfc, !PT ;  /* 0x00000016fcfc7812 */ /* 0x000fc400078efcff */
[----:B------:R-:W-:Y:S02]  /*15f70*/  SEL R25, RZ, 0x4, P6 ;  /* 0x00000004ff197807 */ /* 0x000fe40003000000 */
[----:B------:R-:W-:Y:S02]  /*15f80*/  ISETP.GE.AND P6, PT, R252, UR4, PT ;  /* 0x00000004fc007c0c */ /* 0x000fe4000bfc6270 */
[----:B------:R-:W1:Y:S02]  /*15f90*/  S2R R252, SR_TID.X ;  /* 0x0000000000fc7919 */ /* 0x000e640000002100 */
[----:B------:R-:W-:Y:S02]  /*15fa0*/  SEL R24, RZ, 0x4, P6 ;  /* 0x00000004ff187807 */ /* 0x000fe40003000000 */
[----:B-1----:R-:W-:-:S04]  /*15fb0*/  SHF.R.U32.HI R252, RZ, 0x6, R252 ;  /* 0x00000006fffc7819 */ /* 0x002fc800000116fc */
[----:B------:R-:W-:-:S04]  /*15fc0*/  SGXT.U32 R252, R252, 0x1 ;  /* 0x00000001fcfc781a */ /* 0x000fc80000000000 */
[----:B------:R-:W-:-:S04]  /*15fd0*/  LOP3.LUT R252, R252, 0x34, RZ, 0xfc, !PT ;  /* 0x00000034fcfc7812 */ /* 0x000fc800078efcff */
[----:B------:R-:W-:Y:S02]  /*15fe0*/  ISETP.GE.AND P6, PT, R252, UR4, PT ;  /* 0x00000004fc007c0c */ /* 0x000fe4000bfc6270 */
[----:B------:R-:W1:Y:S01]  /*15ff0*/  S2R R252, SR_TID.X ;  /* 0x0000000000fc7919 */ /* 0x000e620000002100 */
[----:B---3--:R-:W-:Y:S02]  /*16000*/  IMAD.WIDE R96, R152, 0x4, R120 ;  /* 0x0000000498607825 */ /* 0x008fe400078e0278 */
[----:B------:R-:W3:Y:S01]  /*16010*/  LDL.LU.64 R120, [R1+0x1c8] ;  /* 0x0001c80001787983 */ /* 0x000ee20000300a00 */
[--C-:B-1----:R-:W-:Y:S02]  /*16020*/  SHF.R.U32.HI R155, RZ, 0x6, R252.reuse ;  /* 0x00000006ff9b7819 */ /* 0x102fe400000116fc */
[----:B------:R-:W-:-:S04]  /*16030*/  SHF.R.U32.HI R252, RZ, 0x6, R252 ;  /* 0x00000006fffc7819 */ /* 0x000fc800000116fc */
[----:B------:R-:W-:-:S04]  /*16040*/  SGXT.U32 R252, R252, 0x1 ;  /* 0x00000001fcfc781a */ /* 0x000fc80000000000 */
[----:B------:R-:W-:-:S04]  /*16050*/  LOP3.LUT R252, R252, 0x54, RZ, 0xfc, !PT ;  /* 0x00000054fcfc7812 */ /* 0x000fc800078efcff */
[----:B------:R-:W-:Y:S02]  /*16060*/  ISETP.GE.AND P0, PT, R252, UR4, PT ;  /* 0x00000004fc007c0c */ /* 0x000fe4000bf06270 */
[----:B------:R-:W1:Y:S01]  /*16070*/  S2R R252, SR_TID.X ;  /* 0x0000000000fc7919 */ /* 0x000e620000002100 */
[----:B------:R-:W-:Y:S02]  /*16080*/  SGXT.U32 R155, R155, 0x1 ;  /* 0x000000019b9b781a */ /* 0x000fe40000000000 */
[----:B------:R-:W-:Y:S02]  /*16090*/  SEL R25, R25, RZ, P3 ;  /* 0x000000ff19197207 */ /* 0x000fe40001800000 */
[----:B------:R-:W-:Y:S02]  /*160a0*/  LOP3.LUT R155, R155, 0x36, RZ, 0xfc, !PT ;  /* 0x000000369b9b7812 */ /* 0x000fe400078efcff */
[----:B------:R-:W-:Y:S02]  /*160b0*/  ISETP.NE.U32.AND P5, PT, R25, RZ, PT ;  /* 0x000000ff1900720c */ /* 0x000fe40003fa5070 */
[----:B------:R-:W-:-:S02]  /*160c0*/  SEL R25, R24, RZ, P3 ;  /* 0x000000ff18197207 */ /* 0x000fc40001800000 */
[----:B------:R-:W-:Y:S02]  /*160d0*/  SEL R24, RZ, 0x4, P6 ;  /* 0x00000004ff187807 */ /* 0x000fe40003000000 */
[----:B------:R-:W-:-:S07]  /*160e0*/  ISETP.GE.AND P6, PT, R155, UR4, PT ;  /* 0x000000049b007c0c */ /* 0x000fce000bfc6270 */
[----:B------:R-:W-:Y:S01]  /*160f0*/  LDGSTS.E [R242+0x68000], desc[UR16][R90.64], P5 ;  /* 0x680000005af27fae */ /* 0x000fe2000a921850 */
[--C-:B-1----:R-:W-:Y:S02]  /*16100*/  SHF.R.U32.HI R155, RZ, 0x6, R252.reuse ;  /* 0x00000006ff9b7819 */ /* 0x102fe400000116fc */
[----:B------:R-:W-:-:S04]  /*16110*/  SHF.R.U32.HI R252, RZ, 0x6, R252 ;  /* 0x00000006fffc7819 */ /* 0x000fc800000116fc */
[----:B------:R-:W-:-:S04]  /*16120*/  SGXT.U32 R252, R252, 0x1 ;  /* 0x00000001fcfc781a */ /* 0x000fc80000000000 */
[----:B------:R-:W-:-:S04]  /*16130*/  LOP3.LUT R252, R252, 0x74, RZ, 0xfc, !PT ;  /* 0x00000074fcfc7812 */ /* 0x000fc800078efcff */
[----:B------:R-:W-:Y:S02]  /*16140*/  ISETP.GE.AND P4, PT, R252, UR4, PT ;  /* 0x00000004fc007c0c */ /* 0x000fe4000bf86270 */
[----:B------:R-:W1:Y:S01]  /*16150*/  S2R R252, SR_TID.X ;  /* 0x0000000000fc7919 */ /* 0x000e620000002100 */
[----:B------:R-:W-:Y:S02]  /*16160*/  SGXT.U32 R155, R155, 0x1 ;  /* 0x000000019b9b781a */ /* 0x000fe40000000000 */
[----:B-1----:R-:W-:-:S04]  /*16170*/  SHF.R.U32.HI R252, RZ, 0x6, R252 ;  /* 0x00000006fffc7819 */ /* 0x002fc800000116fc */
[----:B------:R-:W-:-:S04]  /*16180*/  SGXT.U32 R252, R252, 0x1 ;  /* 0x00000001fcfc781a */ /* 0x000fc80000000000 */
[----:B------:R-:W-:-:S04]  /*16190*/  LOP3.LUT R252, R252, 0x76, RZ, 0xfc, !PT ;  /* 0x00000076fcfc7812 */ /* 0x000fc800078efcff */
[----:B------:R-:W-:Y:S02]  /*161a0*/  ISETP.GE.AND P5, PT, R252, UR4, PT ;  /* 0x00000004fc007c0c */ /* 0x000fe4000bfa6270 */
[----:B------:R-:W1:Y:S01]  /*161b0*/  S2R R252, SR_TID.X ;  /* 0x0000000000fc7919 */ /* 0x000e620000002100 */
[----:B------:R-:W-:Y:S02]  /*161c0*/  ISETP.NE.U32.AND P1, PT, R25, RZ, PT ;  /* 0x000000ff1900720c */ /* 0x000fe40003f25070 */
[----:B------:R-:W-:Y:S02]  /*161d0*/  SEL R24, R24, RZ, P3 ;  /* 0x000000ff18187207 */ /* 0x000fe40001800000 */
[----:B------:R-:W-:Y:S02]  /*161e0*/  SEL R25, RZ, 0x4, P6 ;  /* 0x00000004ff197807 */ /* 0x000fe40003000000 */
[----:B------:R-:W-:Y:S02]  /*161f0*/  LOP3.LUT R155, R155, 0x56, RZ, 0xfc, !PT ;  /* 0x000000569b9b7812 */ /* 0x000fe400078efcff */
[----:B------:R-:W-:-:S02]  /*16200*/  ISETP.NE.U32.AND P6, PT, R24, RZ, PT ;  /* 0x000000ff1800720c */ /* 0x000fc40003fc5070 */
[----:B------:R-:W-:Y:S02]  /*16210*/  SEL R25, R25, RZ, P3 ;  /* 0x000000ff19197207 */ /* 0x000fe40001800000 */
[----:B------:R-:W-:Y:S01]  /*16220*/  SEL R24, RZ, 0x4, P0 ;  /* 0x00000004ff187807 */ /* 0x000fe20000000000 */
[----:B------:R-:W-:Y:S01]  /*16230*/  LDGSTS.E [R242+0x68008], desc[UR16][R92.64], P1 ;  /* 0x680080005cf27fae */ /* 0x000fe20008921850 */
[----:B------:R-:W-:Y:S02]  /*16240*/  ISETP.GE.AND P2, PT, R155, UR4, PT ;  /* 0x000000049b007c0c */ /* 0x000fe4000bf46270 */
[----:B------:R-:W-:Y:S02]  /*16250*/  ISETP.NE.U32.AND P0, PT, R25, RZ, PT ;  /* 0x000000ff1900720c */ /* 0x000fe40003f05070 */
[----:B------:R-:W-:Y:S02]  /*16260*/  SEL R25, R24, RZ, P3 ;  /* 0x000000ff18197207 */ /* 0x000fe40001800000 */
[----:B------:R-:W-:Y:S01]  /*16270*/  SEL R24, RZ, 0x4, P2 ;  /* 0x00000004ff187807 */ /* 0x000fe20001000000 */
[----:B----4-:R-:W-:Y:S01]  /*16280*/  IMAD.WIDE R94, R152, 0x4, R194 ;  /* 0x00000004985e7825 */ /* 0x010fe200078e02c2 */
[----:B------:R-:W-:Y:S01]  /*16290*/  ISETP.NE.U32.AND P2, PT, R25, RZ, PT ;  /* 0x000000ff1900720c */ /* 0x000fe20003f45070 */
[----:B------:R-:W-:Y:S01]  /*162a0*/  LDGSTS.E [R242+0x6a000], desc[UR16][R224.64], P6 ;  /* 0x6a000000e0f27fae */ /* 0x000fe2000b121850 */
[----:B------:R-:W-:-:S02]  /*162b0*/  SEL R24, R24, RZ, P3 ;  /* 0x000000ff18187207 */ /* 0x000fc40001800000 */
[----:B------:R-:W-:Y:S02]  /*162c0*/  SEL R25, RZ, 0x4, P4 ;  /* 0x00000004ff197807 */ /* 0x000fe40002000000 */
[----:B-1----:R-:W-:Y:S01]  /*162d0*/  SHF.R.U32.HI R252, RZ, 0x6, R252 ;  /* 0x00000006fffc7819 */ /* 0x002fe200000116fc */
[----:B------:R-:W-:Y:S01]  /*162e0*/  LDGSTS.E [R242+0x6a008], desc[UR16][R226.64], P0 ;  /* 0x6a008000e2f27fae */ /* 0x000fe20008121850 */
[----:B------:R-:W-:Y:S02]  /*162f0*/  ISETP.NE.U32.AND P4, PT, R24, RZ, PT ;  /* 0x000000ff1800720c */ /* 0x000fe40003f85070 */
[----:B------:R-:W-:Y:S01]  /*16300*/  SGXT.U32 R252, R252, 0x1 ;  /* 0x00000001fcfc781a */ /* 0x000fe20000000000 */
[----:B------:R2:W-:Y:S01]  /*16310*/  STL.64 [R1+0x18], R96 ;  /* 0x0000186001007387 */ /* 0x0005e20000100a00 */
[----:B------:R-:W-:Y:S02]  /*16320*/  SEL R24, R25, RZ, P3 ;  /* 0x000000ff19187207 */ /* 0x000fe40001800000 */
[----:B------:R-:W-:Y:S01]  /*16330*/  LOP3.LUT R252, R252, 0x18, RZ, 0xfc, !PT ;  /* 0x00000018fcfc7812 */ /* 0x000fe200078efcff */
[----:B------:R2:W-:Y:S01]  /*16340*/  LDGSTS.E [R242+0x6c000], desc[UR16][R96.64], P2 ;  /* 0x6c00000060f27fae */ /* 0x0005e20009121850 */
[----:B------:R-:W-:-:S02]  /*16350*/  SEL R25, RZ, 0x4, P5 ;  /* 0x00000004ff197807 */ /* 0x000fc40002800000 */
[----:B------:R-:W-:Y:S02]  /*16360*/  ISETP.GE.AND P5, PT, R252, UR4, PT ;  /* 0x00000004fc007c0c */ /* 0x000fe4000bfa6270 */
[----:B------:R-:W-:Y:S01]  /*16370*/  ISETP.NE.U32.AND P1, PT, R24, RZ, PT ;  /* 0x000000ff1800720c */ /* 0x000fe20003f25070 */
[----:B------:R1:W-:Y:S01]  /*16380*/  STL.64 [R1+0x38], R94 ;  /* 0x0000385e01007387 */ /* 0x0003e20000100a00 */
[----:B------:R-:W-:Y:S02]  /*16390*/  SEL R24, R25, RZ, P3 ;  /* 0x000000ff19187207 */ /* 0x000fe40001800000 */
[----:B------:R-:W-:Y:S01]  /*163a0*/  SEL R25, RZ, 0x4, P5 ;  /* 0x00000004ff197807 */ /* 0x000fe20002800000 */
[----:B------:R1:W-:Y:S01]  /*163b0*/  LDGSTS.E [R242+0x6c008], desc[UR16][R94.64], P4 ;  /* 0x6c0080005ef27fae */ /* 0x0003e2000a121850 */
[----:B------:R-:W-:Y:S01]  /*163c0*/  ISETP.NE.U32.AND P5, PT, R24, RZ, PT ;  /* 0x000000ff1800720c */ /* 0x000fe20003fa5070 */
[C---:B--2---:R-:W-:Y:S02]  /*163d0*/  IMAD.WIDE R96, R152.reuse, 0x4, R178 ;  /* 0x0000000498607825 */ /* 0x044fe400078e02b2 */
[----:B------:R-:W2:Y:S04]  /*163e0*/  LDL.LU.64 R210, [R1+0x1d0] ;  /* 0x0001d00001d27983 */ /* 0x000ea80000300a00 */
[----:B------:R-:W-:Y:S01]  /*163f0*/  STL.64 [R1+0xb0], R96 ;  /* 0x0000b06001007387 */ /* 0x000fe20000100a00 */
[----:B-1----:R-:W-:-:S03]  /*16400*/  IMAD.WIDE R94, R152, 0x4, R162 ;  /* 0x00000004985e7825 */ /* 0x002fc600078e02a2 */
[----:B------:R-:W4:Y:S04]  /*16410*/  LDL.LU.64 R194, [R1+0x200] ;  /* 0x0002000001c27983 */ /* 0x000f280000300a00 */
[----:B------:R1:W-:Y:S04]  /*16420*/  STL.64 [R1+0xc8], R94 ;  /* 0x0000c85e01007387 */ /* 0x0003e80000100a00 */
[----:B------:R-:W4:Y:S04]  /*16430*/  LDL.LU.64 R178, [R1+0x1f8] ;  /* 0x0001f80001b27983 */ /* 0x000f280000300a00 */
[----:B------:R-:W-:Y:S04]  /*16440*/  LDGSTS.E [R242+0x6e000], desc[UR16][R96.64], P1 ;  /* 0x6e00000060f27fae */ /* 0x000fe80008921850 */
[----:B------:R1:W-:Y:S01]  /*16450*/  LDGSTS.E [R242+0x6e008], desc[UR16][R94.64], P5 ;  /* 0x6e0080005ef27fae */ /* 0x0003e2000a921850 */
[----:B------:R-:W1:Y:S02]  /*16460*/  S2R R252, SR_TID.X ;  /* 0x0000000000fc7919 */ /* 0x000e640000002100 */
[----:B-1----:R-:W-:Y:S01]  /*16470*/  IMAD.WIDE R94, R152, 0x4, R138 ;  /* 0x00000004985e7825 */ /* 0x002fe200078e028a */
[----:B------:R-:W-:-:S04]  /*16480*/  SHF.R.U32.HI R252, RZ, 0x6, R252 ;  /* 0x00000006fffc7819 */ /* 0x000fc800000116fc */
[----:B------:R-:W-:-:S04]  /*16490*/  SGXT.U32 R252, R252, 0x1 ;  /* 0x00000001fcfc781a */ /* 0x000fc80000000000 */
[----:B------:R-:W-:-:S04]  /*164a0*/  LOP3.LUT R252, R252, 0x1a, RZ, 0xfc, !PT ;  /* 0x0000001afcfc7812 */ /* 0x000fc800078efcff */
[----:B------:R-:W-:Y:S02]  /*164b0*/  ISETP.GE.AND P6, PT, R252, UR4, PT ;  /* 0x00000004fc007c0c */ /* 0x000fe4000bfc6270 */
[----:B------:R-:W1:Y:S01]  /*164c0*/  S2R R252, SR_TID.X ;  /* 0x0000000000fc7919 */ /* 0x000e620000002100 */
[----:B---3--:R-:W-:Y:S02]  /*164d0*/  IMAD.WIDE R98, R152, 0x4, R120 ;  /* 0x0000000498627825 */ /* 0x008fe400078e0278 */
[----:B------:R-:W3:Y:S04]  /*164e0*/  LDL.LU.64 R120, [R1+0x1f0] ;  /* 0x0001f00001787983 */ /* 0x000ee80000300a00 */
[----:B------:R-:W4:Y:S04]  /*164f0*/  LDL.LU.64 R162, [R1+0x1e8] ;  /* 0x0001e80001a27983 */ /* 0x000f280000300a00 */
[----:B------:R-:W4:Y:S01]  /*16500*/  LDL.LU.64 R138, [R1+0x1d8] ;  /* 0x0001d800018a7983 */ /* 0x000f220000300a00 */
[----:B-1----:R-:W-:-:S04]  /*16510*/  SHF.R.U32.HI R252, RZ, 0x6, R252 ;  /* 0x00000006fffc7819 */ /* 0x002fc800000116fc */
[----:B------:R-:W-:-:S04]  /*16520*/  SGXT.U32 R252, R252, 0x1 ;  /* 0x00000001fcfc781a */ /* 0x000fc80000000000 */
[----:B------:R-:W-:Y:S02]  /*16530*/  LOP3.LUT R252, R252, 0x38, RZ, 0xfc, !PT ;  /* 0x00000038fcfc7812 */ /* 0x000fe400078efcff */
[----:B------:R-:W-:Y:S02]  /*16540*/  SEL R24, R25, RZ, P3 ;  /* 0x000000ff19187207 */ /* 0x000fe40001800000 */
[----:B------:R-:W-:Y:S02]  /*16550*/  SEL R25, RZ, 0x4, P6 ;  /* 0x00000004ff197807 */ /* 0x000fe40003000000 */
[----:B------:R-:W-:Y:S02]  /*16560*/  ISETP.GE.AND P6, PT, R252, UR4, PT ;  /* 0x00000004fc007c0c */ /* 0x000fe4000bfc6270 */
[----:B------:R-:W1:Y:S01]  /*16570*/  S2R R252, SR_TID.X ;  /* 0x0000000000fc7919 */ /* 0x000e620000002100 */
[----:B------:R-:W-:Y:S02]  /*16580*/  ISETP.NE.U32.AND P0, PT, R24, RZ, PT ;  /* 0x000000ff1800720c */ /* 0x000fe40003f05070 */
[----:B------:R-:W-:-:S02]  /*16590*/  SEL R24, RZ, 0x4, P6 ;  /* 0x00000004ff187807 */ /* 0x000fc40003000000 */
[----:B------:R-:W-:Y:S02]  /*165a0*/  SEL R25, R25, RZ, P3 ;  /* 0x000000ff19197207 */ /* 0x000fe40001800000 */
[----:B-1----:R-:W-:-:S07]  /*165b0*/  SHF.R.U32.HI R252, RZ, 0x6, R252 ;  /* 0x00000006fffc7819 */ /* 0x002fce00000116fc */
[----:B------:R-:W-:Y:S01]  /*165c0*/  LDGSTS.E [R241+0x68000], desc[UR16][R94.64], P0 ;  /* 0x680000005ef17fae */ /* 0x000fe20008121850 */
[----:B------:R-:W-:-:S04]  /*165d0*/  SGXT.U32 R252, R252, 0x1 ;  /* 0x00000001fcfc781a */ /* 0x000fc80000000000 */
[----:B------:R-:W-:-:S04]  /*165e0*/  LOP3.LUT R252, R252, 0x3a, RZ, 0xfc, !PT ;  /* 0x0000003afcfc7812 */ /* 0x000fc800078efcff */
[----:B------:R-:W-:Y:S02]  /*165f0*/  ISETP.GE.AND P6, PT, R252, UR4, PT ;  /* 0x00000004fc007c0c */ /* 0x000fe4000bfc6270 */
[----:B------:R-:W1:Y:S02]  /*16600*/  S2R R252, SR_TID.X ;  /* 0x0000000000fc7919 */ /* 0x000e640000002100 */
[--C-:B-1----:R-:W-:Y:S02]  /*16610*/  SHF.R.U32.HI R155, RZ, 0x6, R252.reuse ;  /* 0x00000006ff9b7819 */ /* 0x102fe400000116fc */
[----:B------:R-:W-:-:S04]  /*16620*/  SHF.R.U32.HI R252, RZ, 0x6, R252 ;  /* 0x00000006fffc7819 */ /* 0x000fc800000116fc */
[----:B------:R-:W-:-:S04]  /*16630*/  SGXT.U32 R252, R252, 0x1 ;  /* 0x00000001fcfc781a */ /* 0x000fc80000000000 */
[----:B------:R-:W-:-:S04]  /*16640*/  LOP3.LUT R252, R252, 0x5a, RZ, 0xfc, !PT ;  /* 0x0000005afcfc7812 */ /* 0x000fc800078efcff */
[----:B------:R-:W-:Y:S02]  /*16650*/  ISETP.GE.AND P1, PT, R252, UR4, PT ;  /* 0x00000004fc007c0c */ /* 0x000fe4000bf26270 */
[----:B------:R-:W1:Y:S01]  /*16660*/  S2R R252, SR_TID.X ;  /* 0x0000000000fc7919 */ /* 0x000e620000002100 */
[----:B------:R-:W-:Y:S02]  /*16670*/  SGXT.U32 R155, R155, 0x1 ;  /* 0x000000019b9b781a */ /* 0x000fe40000000000 */
[----:B------:R-:W-:Y:S02]  /*16680*/  ISETP.NE.U32.AND P2, PT, R25, RZ, PT ;  /* 0x000000ff1900720c */ /* 0x000fe40003f45070 */
[----:B------:R-:W-:Y:S02]  /*16690*/  LOP3.LUT R155, R155, 0x58, RZ, 0xfc, !PT ;  /* 0x000000589b9b7812 */ /* 0x000fe400078efcff */
[----:B------:R-:W-:Y:S02]  /*166a0*/  SEL R25, R24, RZ, P3 ;  /* 0x000000ff18197207 */ /* 0x000fe40001800000 */
[----:B------:R-:W-:-:S02]  /*166b0*/  SEL R24, RZ, 0x4, P6 ;  /* 0x00000004ff187807 */ /* 0x000fc40003000000 */
[----:B------:R-:W-:Y:S02]  /*166c0*/  ISETP.GE.AND P6, PT, R155, UR4, PT ;  /* 0x000000049b007c0c */ /* 0x000fe4000bfc6270 */
[----:B------:R-:W-:Y:S02]  /*166d0*/  ISETP.NE.U32.AND P4, PT, R25, RZ, PT ;  /* 0x000000ff1900720c */ /* 0x000fe40003f85070 */
[----:B------:R-:W-:Y:S01]  /*166e0*/  SEL R25, RZ, 0x4, P6 ;  /* 0x00000004ff197807 */ /* 0x000fe20003000000 */
[----:B------:R-:W-:Y:S01]  /*166f0*/  LDGSTS.E [R241+0x68008], desc[UR16][R98.64], P2 ;  /* 0x6800800062f17fae */ /* 0x000fe20009121850 */
[----:B-1----:R-:W-:-:S04]  /*16700*/  SHF.R.U32.HI R252, RZ, 0x6, R252 ;  /* 0x00000006fffc7819 */ /* 0x002fc800000116fc */
[----:B------:R-:W-:-:S04]  /*16710*/  SGXT.U32 R252, R252, 0x1 ;  /* 0x00000001fcfc781a */ /* 0x000fc80000000000 */
[----:B------:R-:W-:-:S04]  /*16720*/  LOP3.LUT R252, R252, 0x78, RZ, 0xfc, !PT ;  /* 0x00000078fcfc7812 */ /* 0x000fc800078efcff */
[----:B------:R-:W-:Y:S02]  /*16730*/  ISETP.GE.AND P6, PT, R252, UR4, PT ;  /* 0x00000004fc007c0c */ /* 0x000fe4000bfc6270 */
[----:B------:R-:W1:Y:S01]  /*16740*/  S2R R252, SR_TID.X ;  /* 0x0000000000fc7919 */ /* 0x000e620000002100 */
[----:B------:R-:W-:Y:S02]  /*16750*/  SEL R24, R24, RZ, P3 ;  /* 0x000000ff18187207 */ /* 0x000fe40001800000 */
[----:B------:R-:W-:Y:S02]  /*16760*/  SEL R25, R25, RZ, P3 ;  /* 0x000000ff19197207 */ /* 0x000fe40001800000 */
[----:B------:R-:W-:Y:S02]  /*16770*/  ISETP.NE.U32.AND P5, PT, R24, RZ, PT ;  /* 0x000000ff1800720c */ /* 0x000fe40003fa5070 */
[----:B------:R-:W-:Y:S02]  /*16780*/  SEL R24, RZ, 0x4, P1 ;  /* 0x00000004ff187807 */ /* 0x000fe40000800000 */
[----:B------:R-:W-:-:S02]  /*16790*/  ISETP.NE.U32.AND P1, PT, R25, RZ, PT ;  /* 0x000000ff1900720c */ /* 0x000fc40003f25070 */
[----:B------:R-:W-:Y:S02]  /*167a0*/  SEL R25, RZ, 0x4, P6 ;  /* 0x00000004ff197807 */ /* 0x000fe40003000000 */
[----:B-1----:R-:W-:-:S04]  /*167b0*/  SHF.R.U32.HI R155, RZ, 0x6, R252 ;  /* 0x00000006ff9b7819 */ /* 0x002fc800000116fc */
[----:B------:R-:W-:-:S04]  /*167c0*/  SGXT.U32 R155, R155, 0x1 ;  /* 0x000000019b9b781a */ /* 0x000fc80000000000 */
[----:B------:R-:W-:-:S04]  /*167d0*/  LOP3.LUT R155, R155, 0x7a, RZ, 0xfc, !PT ;  /* 0x0000007a9b9b7812 */ /* 0x000fc800078efcff */
[----:B------:R-:W-:Y:S02]  /*167e0*/  ISETP.GE.AND P6, PT, R155, UR4, PT ;  /* 0x000000049b007c0c */ /* 0x000fe4000bfc6270 */
[----:B------:R-:W-:-:S04]  /*167f0*/  SHF.R.U32.HI R155, RZ, 0x6, R252 ;  /* 0x00000006ff9b7819 */ /* 0x000fc800000116fc */
[----:B------:R-:W-:Y:S02]  /*16800*/  SGXT.U32 R155, R155, 0x1 ;  /* 0x000000019b9b781a */ /* 0x000fe40000000000 */
[----:B------:R-:W-:Y:S02]  /*16810*/  SEL R24, R24, RZ, P3 ;  /* 0x000000ff18187207 */ /* 0x000fe40001800000 */
[----:B------:R-:W-:Y:S02]  /*16820*/  LOP3.LUT R155, R155, 0x1c, RZ, 0xfc, !PT ;  /* 0x0000001c9b9b7812 */ /* 0x000fe400078efcff */
[----:B------:R-:W-:Y:S02]  /*16830*/  ISETP.NE.U32.AND P0, PT, R24, RZ, PT ;  /* 0x000000ff1800720c */ /* 0x000fe40003f05070 */
[----:B------:R-:W-:Y:S02]  /*16840*/  ISETP.GE.AND P2, PT, R155, UR4, PT ;  /* 0x000000049b007c0c */ /* 0x000fe4000bf46270 */
[----:B------:R-:W-:-:S02]  /*16850*/  SEL R25, R25, RZ, P3 ;  /* 0x000000ff19197207 */ /* 0x000fc40001800000 */
[----:B------:R-:W-:Y:S01]  /*16860*/  SEL R24, RZ, 0x4, P6 ;  /* 0x00000004ff187807 */ /* 0x000fe20003000000 */
[----:B--2---:R-:W-:Y:S01]  /*16870*/  IMAD.WIDE R228, R152, 0x4, R210 ;  /* 0x0000000498e47825 */ /* 0x004fe200078e02d2 */
[----:B------:R-:W-:Y:S02]  /*16880*/  SEL R96, RZ, 0x4, P2 ;  /* 0x00000004ff607807 */ /* 0x000fe40001000000 */
[----:B------:R-:W-:Y:S02]  /*16890*/  ISETP.NE.U32.AND P2, PT, R25, RZ, PT ;  /* 0x000000ff1900720c */ /* 0x000fe40003f45070 */
[----:B------:R-:W-:Y:S01]  /*168a0*/  SEL R25, R24, RZ, P3 ;  /* 0x000000ff18197207 */ /* 0x000fe20001800000 */
[----:B------:R-:W-:Y:S03]  /*168b0*/  LDGSTS.E [R241+0x6a000], desc[UR16][R228.64], P4 ;  /* 0x6a000000e4f17fae */ /* 0x000fe6000a121850 */
[----:B------:R-:W-:-:S02]  /*168c0*/  ISETP.NE.U32.AND P4, PT, R25, RZ, PT ;  /* 0x000000ff1900720c */ /* 0x000fc40003f85070 */
[----:B------:R-:W-:Y:S01]  /*168d0*/  SEL R25, R96, RZ, P3 ;  /* 0x000000ff60197207 */ /* 0x000fe20001800000 */
[----:B---3--:R-:W-:-:S04]  /*168e0*/  IMAD.WIDE R120, R152, 0x4, R120 ;  /* 0x0000000498787825 */ /* 0x008fc800078e0278 */
[C---:B----4-:R-:W-:Y:S01]  /*168f0*/  IMAD.WIDE R128, R152.reuse, 0x4, R162 ;  /* 0x0000000498807825 */ /* 0x050fe200078e02a2 */
[----:B------:R1:W-:Y:S03]  /*16900*/  STL.64 [R1+0x40], R120 ;  /* 0x0000407801007387 */ /* 0x0003e60000100a00 */
[C---:B------:R-:W-:Y:S01]  /*16910*/  IMAD.WIDE R96, R152.reuse, 0x4, R138 ;  /* 0x0000000498607825 */ /* 0x040fe200078e028a */
[----:B------:R-:W-:Y:S04]  /*16920*/  STL.64 [R1+0xe0], R128 ;  /* 0x0000e08001007387 */ /* 0x000fe80000100a00 */
[----:B------:R-:W2:Y:S01]  /*16930*/  LDL.LU.64 R138, [R1+0x210] ;  /* 0x00021000018a7983 */ /* 0x000ea20000300a00 */
[----:B------:R-:W-:-:S04]  /*16940*/  IMAD.WIDE R230, R152, 0x4, R194 ;  /* 0x0000000498e67825 */ /* 0x000fc800078e02c2 */
[----:B------:R-:W-:Y:S01]  /*16950*/  IMAD.WIDE R242, R152, 0x4, R178 ;  /* 0x0000000498f27825 */ /* 0x000fe200078e02b2 */
[----:B------:R-:W-:Y:S04]  /*16960*/  LDGSTS.E [R241+0x6a008], desc[UR16][R230.64], P5 ;  /* 0x6a008000e6f17fae */ /* 0x000fe8000a921850 */
[----:B------:R-:W-:Y:S04]  /*16970*/  LDGSTS.E [R241+0x6c000], desc[UR16][R242.64], P1 ;  /* 0x6c000000f2f17fae */ /* 0x000fe80008921850 */
[----:B------:R-:W-:Y:S04]  /*16980*/  LDGSTS.E [R241+0x6c008], desc[UR16][R120.64], P0 ;  /* 0x6c00800078f17fae */ /* 0x000fe80008121850 */
[----:B------:R-:W-:Y:S04]  /*16990*/  LDGSTS.E [R241+0x6e000], desc[UR16][R128.64], P2 ;  /* 0x6e00000080f17fae */ /* 0x000fe80009121850 */
[----:B------:R2:W-:Y:S04]  /*169a0*/  LDGSTS.E [R241+0x6e008], desc[UR16][R96.64], P4 ;  /* 0x6e00800060f17fae */ /* 0x0005e8000a121850 */
[----:B-1----:R-:W3:Y:S04]  /*169b0*/  LDL.LU.64 R120, [R1+0x218] ;  /* 0x0002180001787983 */ /* 0x002ee80000300a00 */
[----:B------:R2:W-:Y:S04]  /*169c0*/  STL.64 [R1+0xf8], R96 ;  /* 0x0000f86001007387 */ /* 0x0005e80000100a00 */
[----:B------:R-:W4:Y:S04]  /*169d0*/  LDL.LU.64 R182, [R1+0x250] ;  /* 0x0002500001b67983 */ /* 0x000f280000300a00 */
        /* <DEDUP_REMOVED lines=9> */
[----:B------:R-:W4:Y:S04]  /*16a70*/  LDL.64 R164, [R1+0x88] ;  /* 0x0000880001a47983 */ /* 0x000f280000100a00 */
[----:B------:R-:W4:Y:S01]  /*16a80*/  LDL.64 R140, [R1+0x58] ;  /* 0x00005800018c7983 */ /* 0x000f220000100a00 */
[----:B------:R-:W-:-:S04]  /*16a90*/  SHF.R.U32.HI R252, RZ, 0x6, R252 ;  /* 0x00000006fffc7819 */ /* 0x000fc800000116fc */
[----:B------:R-:W-:-:S04]  /*16aa0*/  SGXT.U32 R252, R252, 0x1 ;  /* 0x00000001fcfc781a */ /* 0x000fc80000000000 */
[----:B------:R-:W-:-:S04]  /*16ab0*/  LOP3.LUT R252, R252, 0x1e, RZ, 0xfc, !PT ;  /* 0x0000001efcfc7812 */ /* 0x000fc800078efcff */
        /* <DEDUP_REMOVED lines=8> */
[----:B--2---:R-:W-:Y:S02]  /*16b40*/  IMAD.WIDE R96, R152, 0x4, R138 ;  /* 0x0000000498607825 */ /* 0x004fe400078e028a */
[----:B------:R-:W2:Y:S01]  /*16b50*/  LDL.64 R138, [R1+0xd0] ;  /* 0x0000d000018a7983 */ /* 0x000ea20000100a00 */
[----:B-1----:R-:W-:-:S04]  /*16b60*/  SHF.R.U32.HI R252, RZ, 0x6, R252 ;  /* 0x00000006fffc7819 */ /* 0x002fc800000116fc */
[----:B------:R-:W-:-:S04]  /*16b70*/  SGXT.U32 R252, R252, 0x1 ;  /* 0x00000001fcfc781a */ /* 0x000fc80000000000 */
[----:B------:R-:W-:-:S04]  /*16b80*/  LOP3.LUT R252, R252, 0x3e, RZ, 0xfc, !PT ;  /* 0x0000003efcfc7812 */ /* 0x000fc800078efcff */
[----:B------:R-:W-:Y:S02]  /*16b90*/  ISETP.GE.AND P1, PT, R252, UR4, PT ;  /* 0x00000004fc007c0c */ /* 0x000fe4000bf26270 */
[----:B------:R-:W1:Y:S01]  /*16ba0*/  S2R R252, SR_TID.X ;  /* 0x0000000000fc7919 */ /* 0x000e620000002100 */
[----:B------:R-:W-:Y:S02]  /*16bb0*/  SEL R24, R24, RZ, P3 ;  /* 0x000000ff18187207 */ /* 0x000fe40001800000 */
[----:B------:R-:W-:Y:S02]  /*16bc0*/  ISETP.NE.U32.AND P5, PT, R25, RZ, PT ;  /* 0x000000ff1900720c */ /* 0x000fe40003fa5070 */
[----:B------:R-:W-:Y:S02]  /*16bd0*/  SEL R25, RZ, 0x4, P6 ;  /* 0x00000004ff197807 */ /* 0x000fe40003000000 */
[----:B------:R-:W-:Y:S02]  /*16be0*/  ISETP.NE.U32.AND P6, PT, R24, RZ, PT ;  /* 0x000000ff1800720c */ /* 0x000fe40003fc5070 */
[----:B------:R-:W-:-:S04]  /*16bf0*/  SEL R24, R25, RZ, P3 ;  /* 0x000000ff19187207 */ /* 0x000fc80001800000 */
[----:B------:R-:W-:Y:S02]  /*16c00*/  ISETP.NE.U32.AND P0, PT, R24, RZ, PT ;  /* 0x000000ff1800720c */ /* 0x000fe40003f05070 */
[----:B------:R-:W-:Y:S01]  /*16c10*/  SEL R24, RZ, 0x4, P1 ;  /* 0x00000004ff187807 */ /* 0x000fe20000800000 */
[----:B------:R-:W-:Y:S01]  /*16c20*/  LDGSTS.E [R240+0x68000], desc[UR16][R96.64], P5 ;  /* 0x6800000060f07fae */ /* 0x000fe2000a921850 */
[----:B-1----:R-:W-:-:S04]  /*16c30*/  SHF.R.U32.HI R155, RZ, 0x6, R252 ;  /* 0x00000006ff9b7819 */ /* 0x002fc800000116fc */
[----:B------:R-:W-:Y:S02]  /*16c40*/  SGXT.U32 R155, R155, 0x1 ;  /* 0x000000019b9b781a */ /* 0x000fe40000000000 */
[--C-:B------:R-:W-:Y:S02]  /*16c50*/  SHF.R.U32.HI R153, RZ, 0x6, R252.reuse ;  /* 0x00000006ff997819 */ /* 0x100fe400000116fc */
[----:B------:R-:W-:Y:S02]  /*16c60*/  LOP3.LUT R155, R155, 0x5c, RZ, 0xfc, !PT ;  /* 0x0000005c9b9b7812 */ /* 0x000fe400078efcff */
[----:B------:R-:W-:Y:S02]  /*16c70*/  SGXT.U32 R153, R153, 0x1 ;  /* 0x000000019999781a */ /* 0x000fe40000000000 */
[----:B------:R-:W-:Y:S02]  /*16c80*/  ISETP.GE.AND P1, PT, R155, UR4, PT ;  /* 0x000000049b007c0c */ /* 0x000fe4000bf26270 */
[----:B------:R-:W-:-:S02]  /*16c90*/  SHF.R.U32.HI R155, RZ, 0x6, R252 ;  /* 0x00000006ff9b7819 */ /* 0x000fc400000116fc */
[----:B------:R-:W-:Y:S02]  /*16ca0*/  SHF.R.U32.HI R252, RZ, 0x6, R252 ;  /* 0x00000006fffc7819 */ /* 0x000fe400000116fc */
[----:B------:R-:W-:Y:S02]  /*16cb0*/  LOP3.LUT R153, R153, 0x5e, RZ, 0xfc, !PT ;  /* 0x0000005e99997812 */ /* 0x000fe400078efcff */
[----:B------:R-:W-:Y:S02]  /*16cc0*/  SGXT.U32 R252, R252, 0x1 ;  /* 0x00000001fcfc781a */ /* 0x000fe40000000000 */
[----:B------:R-:W-:Y:S02]  /*16cd0*/  SEL R24, R24, RZ, P3 ;  /* 0x000000ff18187207 */ /* 0x000fe40001800000 */
[----:B------:R-:W-:Y:S02]  /*16ce0*/  ISETP.GE.AND P4, PT, R153, UR4, PT ;  /* 0x0000000499007c0c */ /* 0x000fe4000bf86270 */
[----:B------:R-:W-:-:S02]  /*16cf0*/  LOP3.LUT R252, R252, 0x7e, RZ, 0xfc, !PT ;  /* 0x0000007efcfc7812 */ /* 0x000fc400078efcff */
[----:B------:R-:W-:Y:S02]  /*16d00*/  SEL R25, RZ, 0x4, P1 ;  /* 0x00000004ff197807 */ /* 0x000fe40000800000 */
[----:B------:R-:W-:Y:S02]  /*16d10*/  ISETP.NE.U32.AND P1, PT, R24, RZ, PT ;  /* 0x000000ff1800720c */ /* 0x000fe40003f25070 */
[----:B------:R-:W-:Y:S02]  /*16d20*/  SEL R24, RZ, 0x4, P4 ;  /* 0x00000004ff187807 */ /* 0x000fe40002000000 */
[----:B------:R-:W-:Y:S02]  /*16d30*/  ISETP.GE.AND P4, PT, R252, UR4, PT ;  /* 0x00000004fc007c0c */ /* 0x000fe4000bf86270 */
[----:B------:R-:W1:Y:S01]  /*16d40*/  S2R R252, SR_TID.X ;  /* 0x0000000000fc7919 */ /* 0x000e620000002100 */
[----:B------:R-:W-:-:S04]  /*16d50*/  SGXT.U32 R155, R155, 0x1 ;  /* 0x000000019b9b781a */ /* 0x000fc80000000000 */
[----:B------:R-:W-:-:S04]  /*16d60*/  LOP3.LUT R155, R155, 0x7c, RZ, 0xfc, !PT ;  /* 0x0000007c9b9b7812 */ /* 0x000fc800078efcff */
[----:B------:R-:W-:Y:S02]  /*16d70*/  ISETP.GE.AND P2, PT, R155, UR4, PT ;  /* 0x000000049b007c0c */ /* 0x000fe4000bf46270 */
[----:B------:R-:W-:Y:S02]  /*16d80*/  SEL R25, R25, RZ, P3 ;  /* 0x000000ff19197207 */ /* 0x000fe40001800000 */
[----:B------:R-:W-:Y:S02]  /*16d90*/  SEL R153, RZ, 0x4, P2 ;  /* 0x00000004ff997807 */ /* 0x000fe40001000000 */
[----:B------:R-:W-:Y:S02]  /*16da0*/  SEL R232, RZ, 0x4, P4 ;  /* 0x00000004ffe87807 */ /* 0x000fe40002000000 */
[----:B------:R-:W-:Y:S02]  /*16db0*/  SEL R24, R24, RZ, P3 ;  /* 0x000000ff18187207 */ /* 0x000fe40001800000 */
[----:B------:R-:W-:-:S02]  /*16dc0*/  ISETP.NE.U32.AND P4, PT, R25, RZ, PT ;  /* 0x000000ff1900720c */ /* 0x000fc40003f85070 */
[----:B------:R-:W-:Y:S02]  /*16dd0*/  SEL R153, R153, RZ, P3 ;  /* 0x000000ff99997207 */ /* 0x000fe40001800000 */
[----:B-1----:R-:W-:-:S04]  /*16de0*/  LOP3.LUT R252, R252, 0x7f, RZ, 0xc0, !PT ;  /* 0x0000007ffcfc7812 */ /* 0x002fc800078ec0ff */
[----:B------:R-:W-:Y:S02]  /*16df0*/  ISETP.GE.AND P2, PT, R252, UR4, PT ;  /* 0x00000004fc007c0c */ /* 0x000fe4000bf46270 */
[----:B------:R-:W-:Y:S02]  /*16e00*/  SEL R25, R232, RZ, P3 ;  /* 0x000000ffe8197207 */ /* 0x000fe40001800000 */
[----:B------:R-:W-:Y:S02]  /*16e10*/  SEL R155, RZ, 0x4, P2 ;  /* 0x00000004ff9b7807 */ /* 0x000fe40001000000 */
[----:B------:R-:W-:Y:S02]  /*16e20*/  ISETP.NE.U32.AND P2, PT, R24, RZ, PT ;  /* 0x000000ff1800720c */ /* 0x000fe40003f45070 */
[----:B------:R-:W-:Y:S02]  /*16e30*/  SEL R24, R155, RZ, P3 ;  /* 0x000000ff9b187207 */ /* 0x000fe40001800000 */
[----:B------:R-:W-:-:S02]  /*16e40*/  ISETP.NE.U32.AND P3, PT, R153, RZ, PT ;  /* 0x000000ff9900720c */ /* 0x000fc40003f65070 */
[----:B------:R-:W-:Y:S01]  /*16e50*/  ISETP.NE.U32.AND P5, PT, R25, RZ, PT ;  /* 0x000000ff1900720c */ /* 0x000fe20003fa5070 */
[----:B---3--:R-:W-:-:S04]  /*16e60*/  IMAD.WIDE R120, R152, 0x4, R120 ;  /* 0x0000000498787825 */ /* 0x008fc800078e0278 */
[C---:B----4-:R-:W-:Y:S01]  /*16e70*/  IMAD.WIDE R234, R152.reuse, 0x4, R166 ;  /* 0x0000000498ea7825 */ /* 0x050fe200078e02a6 */
[----:B------:R-:W-:Y:S03]  /*16e80*/  LDGSTS.E [R240+0x68008], desc[UR16][R120.64], P6 ;  /* 0x6800800078f07fae */ /* 0x000fe6000b121850 */
[----:B------:R-:W-:-:S04]  /*16e90*/  IMAD.WIDE R232, R152, 0x4, R182 ;  /* 0x0000000498e87825 */ /* 0x000fc800078e02b6 */
[C---:B------:R-:W-:Y:S01]  /*16ea0*/  IMAD.WIDE R166, R152.reuse, 0x4, R142 ;  /* 0x0000000498a67825 */ /* 0x040fe200078e028e */
[----:B------:R-:W-:Y:S03]  /*16eb0*/  LDGSTS.E [R240+0x6a000], desc[UR16][R232.64], P0 ;  /* 0x6a000000e8f07fae */ /* 0x000fe60008121850 */
[C---:B------:R-:W-:Y:S01]  /*16ec0*/  IMAD.WIDE R144, R152.reuse, 0x4, R236 ;  /* 0x0000000498907825 */ /* 0x040fe200078e02ec */
[----:B------:R1:W-:Y:S03]  /*16ed0*/  STL.64 [R1+0x50], R166 ;  /* 0x000050a601007387 */ /* 0x0003e60000100a00 */
[C---:B------:R-:W-:Y:S01]  /*16ee0*/  IMAD.WIDE R142, R152.reuse, 0x4, R196 ;  /* 0x00000004988e7825 */ /* 0x040fe200078e02c4 */
[----:B------:R-:W-:Y:S03]  /*16ef0*/  STL.64 [R1+0x60], R144 ;  /* 0x0000609001007387 */ /* 0x000fe60000100a00 */
[----:B------:R-:W-:Y:S01]  /*16f00*/  IMAD.WIDE R128, R152, 0x4, R180 ;  /* 0x0000000498807825 */ /* 0x000fe200078e02b4 */
[----:B------:R-:W-:Y:S03]  /*16f10*/  LDGSTS.E [R240+0x6a008], desc[UR16][R234.64], P1 ;  /* 0x6a008000eaf07fae */ /* 0x000fe60008921850 */
[C---:B------:R-:W-:Y:S01]  /*16f20*/  IMAD.WIDE R210, R154.reuse, 0x4, R210 ;  /* 0x000000049ad27825 */ /* 0x040fe200078e02d2 */
[----:B------:R3:W-:Y:S03]  /*16f30*/  STL.64 [R1+0x100], R142 ;  /* 0x0001008e01007387 */ /* 0x0007e60000100a00 */
[C---:B------:R-:W-:Y:S01]  /*16f40*/  IMAD.WIDE R194, R154.reuse, 0x4, R194 ;  /* 0x000000049ac27825 */ /* 0x040fe200078e02c2 */
[----:B------:R-:W-:Y:S03]  /*16f50*/  LDGSTS.E [R240+0x6c000], desc[UR16][R166.64], P4 ;  /* 0x6c000000a6f07fae */ /* 0x000fe6000a121850 */
[C---:B------:R-:W-:Y:S01]  /*16f60*/  IMAD.WIDE R178, R154.reuse, 0x4, R178 ;  /* 0x000000049ab27825 */ /* 0x040fe200078e02b2 */
[----:B------:R4:W-:Y:S03]  /*16f70*/  STL.64 [R1+0x108], R128 ;  /* 0x0001088001007387 */ /* 0x0009e60000100a00 */
[C---:B------:R-:W-:Y:S01]  /*16f80*/  IMAD.WIDE R162, R154.reuse, 0x4, R162 ;  /* 0x000000049aa27825 */ /* 0x040fe200078e02a2 */
[----:B------:R-:W-:Y:S04]  /*16f90*/  LDGSTS.E [R240+0x6c008], desc[UR16][R144.64], P2 ;  /* 0x6c00800090f07fae */ /* 0x000fe80009121850 */
[----:B------:R-:W-:Y:S04]  /*16fa0*/  LDGSTS.E [R240+0x6e000], desc[UR16][R142.64], P3 ;  /* 0x6e0000008ef07fae */ /* 0x000fe80009921850 */
[----:B------:R4:W-:Y:S01]  /*16fb0*/  STL.64 [R1+0x118], R210 ;  /* 0x000118d201007387 */ /* 0x0009e20000100a00 */
[----:B------:R-:W-:-:S03]  /*16fc0*/  IMAD.WIDE R214, R154, 0x4, R140 ;  /* 0x000000049ad67825 */ /* 0x000fc600078e028c */
[----:B------:R1:W-:Y:S04]  /*16fd0*/  LDGSTS.E [R240+0x6e008], desc[UR16][R128.64], P5 ;  /* 0x6e00800080f07fae */ /* 0x0003e8000a921850 */
[----:B------:R4:W-:Y:S04]  /*16fe0*/  STL.64 [R1+0x188], R194 ;  /* 0x000188c201007387 */ /* 0x0009e80000100a00 */
[----:B------:R4:W-:Y:S01]  /*16ff0*/  STL.64 [R1+0x1d8], R178 ;  /* 0x0001d8b201007387 */ /* 0x0009e20000100a00 */
[----:B-1----:R-:W-:-:S03]  /*17000*/  IMAD.WIDE R240, R154, 0x4, R164 ;  /* 0x000000049af07825 */ /* 0x002fc600078e02a4 */
[----:B------:R1:W-:Y:S04]  /*17010*/  STL.64 [R1+0x218], R162 ;  /* 0x000218a201007387 */ /* 0x0003e80000100a00 */
[----:B------:R-:W4:Y:S01]  /*17020*/  LDL.LU.64 R166, [R1+0x268] ;  /* 0x0002680001a67983 */ /* 0x000f220000300a00 */
[----:B--2---:R-:W-:Y:S01]  /*17030*/  IMAD.WIDE R138, R154, 0x4, R138 ;  /* 0x000000049a8a7825 */ /* 0x004fe200078e028a */
[----:B------:R-:W-:Y:S02]  /*17040*/  ISETP.NE.U32.AND P6, PT, R24, RZ, PT ;  /* 0x000000ff1800720c */ /* 0x000fe40003fc5070 */
[----:B------:R-:W0:Y:S04]  /*17050*/  LDGDEPBAR ;  /* 0x00000000000079af */ /* 0x000e280000000000 */
[----:B------:R2:W-:Y:S04]  /*17060*/  STL.64 [R1+0x2a8], R138 ;  /* 0x0002a88a01007387 */ /* 0x0005e80000100a00 */
[----:B------:R-:W2:Y:S04]  /*17070*/  LDL.LU.64 R196, [R1+0x1e0] ;  /* 0x0001e00001c47983 */ /* 0x000ea80000300a00 */
[----:B------:R2:W-:Y:S04]  /*17080*/  STL.64 [R1+0x2e8], R240 ;  /* 0x0002e8f001007387 */ /* 0x0005e80000100a00 */
[----:B------:R-:W2:Y:S04]  /*17090*/  LDL.LU.64 R180, [R1+0x180] ;  /* 0x0001800001b47983 */ /* 0x000ea80000300a00 */
[----:B------:R-:W-:Y:S04]  /*170a0*/  STL.64 [R1+0x310], R214 ;  /* 0x000310d601007387 */ /* 0x000fe80000100a00 */
[----:B------:R-:W2:Y:S04]  /*170b0*/  LDL.LU.64 R164, [R1+0x150] ;  /* 0x0001500001a47983 */ /* 0x000ea80000300a00 */
[----:B------:R-:W2:Y:S04]  /*170c0*/  LDL.LU.64 R140, [R1+0xb8] ;  /* 0x0000b800018c7983 */ /* 0x000ea80000300a00 */
[----:B---3--:R-:W3:Y:S04]  /*170d0*/  LDL.LU.64 R142, [R1+0x80] ;  /* 0x00008000018e7983 */ /* 0x008ee80000300a00 */
[----:B------:R-:W3:Y:S01]  /*170e0*/  LDL.LU.64 R236, [R1+0x48] ;  /* 0x0000480001ec7983 */ /* 0x000ee20000300a00 */
[----:B------:R-:W-:-:S03]  /*170f0*/  IMAD.WIDE R200, R154, 0x4, R32 ;  /* 0x000000049ac87825 */ /* 0x000fc600078e0220 */
[----:B------:R-:W-:Y:S01]  /*17100*/  LDGSTS.E [R150+0x30000], desc[UR16][R210.64], P6 ;  /* 0x30000000d2967fae */ /* 0x000fe2000b121850 */
        /* <DEDUP_REMOVED lines=13> */
[C---:B----4-:R-:W-:Y:S01]  /*171e0*/  IMAD.WIDE R128, R154.reuse, 0x4, R208 ;  /* 0x000000049a807825 */ /* 0x050fe200078e02d0 */
[----:B------:R-:W-:Y:S04]  /*171f0*/  STL.64 [R1+0x470], R168 ;  /* 0x000470a801007387 */ /* 0x000fe80000100a00 */
[----:B------:R-:W4:Y:S04]  /*17200*/  LDL.LU.64 R210, [R1+0x760] ;  /* 0x0007600001d27983 */ /* 0x000f280000300a00 */
[----:B------:R-:W-:Y:S04]  /*17210*/  STL.64 [R1+0x480], R144 ;  /* 0x0004809001007387 */ /* 0x000fe80000100a00 */
[----:B------:R-:W-:Y:S04]  /*17220*/  LDGSTS.E [R150+0x30400], desc[UR16][R194.64], P6 ;  /* 0x30400000c2967fae */ /* 0x000fe8000b121850 */
[----:B------:R-:W-:Y:S04]  /*17230*/  LDGSTS.E [R150+0x30800], desc[UR16][R178.64], P6 ;  /* 0x30800000b2967fae */ /* 0x000fe8000b121850 */
[----:B------:R-:W-:Y:S04]  /*17240*/  LDGSTS.E [R150+0x30c00], desc[UR16][R162.64], P6 ;  /* 0x30c00000a2967fae */ /* 0x000fe8000b121850 */
[----:B------:R-:W4:Y:S04]  /*17250*/  LDL.LU.64 R194, [R1+0x758] ;  /* 0x0007580001c27983 */ /* 0x000f280000300a00 */
[----:B------:R3:W-:Y:S04]  /*17260*/  STL.64 [R1+0x488], R128 ;  /* 0x0004888001007387 */ /* 0x0007e80000100a00 */
[----:B------:R-:W4:Y:S04]  /*17270*/  LDL.LU.64 R178, [R1+0x750] ;  /* 0x0007500001b27983 */ /* 0x000f280000300a00 */
[----:B-1----:R-:W4:Y:S04]  /*17280*/  LDL.LU.64 R162, [R1+0x748] ;  /* 0x0007480001a27983 */ /* 0x002f280000300a00 */
[----:B------:R-:W-:Y:S04]  /*17290*/  LDGSTS.E [R150+0x31000], desc[UR16][R138.64], P6 ;  /* 0x310000008a967fae */ /* 0x000fe8000b121850 */
[----:B------:R3:W-:Y:S04]  /*172a0*/  LDGSTS.E [R150+0x31400], desc[UR16][R240.64], P6 ;  /* 0x31400000f0967fae */ /* 0x0007e8000b121850 */
[----:B------:R-:W-:Y:S04]  /*172b0*/  LDGSTS.E [R150+0x31800], desc[UR16][R214.64], P6 ;  /* 0x31800000d6967fae */ /* 0x000fe8000b121850 */
[----:B--2---:R-:W2:Y:S04]  /*172c0*/  LDL.LU.64 R138, [R1+0x740] ;  /* 0x00074000018a7983 */ /* 0x004ea80000300a00 */
[----:B------:R1:W-:Y:S04]  /*172d0*/  LDGSTS.E [R150+0x31c00], desc[UR16][R200.64], P6 ;  /* 0x31c00000c8967fae */ /* 0x0003e8000b121850 */
[----:B------:R-:W-:Y:S04]  /*172e0*/  LDGSTS.E [R150+0x32000], desc[UR16][R198.64], P6 ;  /* 0x32000000c6967fae */ /* 0x000fe8000b121850 */
[----:B------:R1:W-:Y:S04]  /*172f0*/  LDGSTS.E [R150+0x32400], desc[UR16][R184.64], P6 ;  /* 0x32400000b8967fae */ /* 0x0003e8000b121850 */
[----:B------:R-:W-:Y:S04]  /*17300*/  LDGSTS.E [R150+0x32800], desc[UR16][R182.64], P6 ;  /* 0x32800000b6967fae */ /* 0x000fe8000b121850 */
[----:B------:R-:W-:Y:S04]  /*17310*/  LDGSTS.E [R150+0x32c00], desc[UR16][R136.64], P6 ;  /* 0x32c0000088967fae */ /* 0x000fe8000b121850 */
[----:B------:R-:W-:Y:S04]  /*17320*/  LDGSTS.E [R150+0x33000], desc[UR16][R160.64], P6 ;  /* 0x33000000a0967fae */ /* 0x000fe8000b121850 */
[----:B------:R1:W-:Y:S04]  /*17330*/  LDGSTS.E [R150+0x33400], desc[UR16][R168.64], P6 ;  /* 0x33400000a8967fae */ /* 0x0003e8000b121850 */
[----:B------:R4:W-:Y:S04]  /*17340*/  LDGSTS.E [R150+0x33800], desc[UR16][R144.64], P6 ;  /* 0x3380000090967fae */ /* 0x0009e8000b121850 */
[----:B------:R-:W-:Y:S01]  /*17350*/  LDGSTS.E [R150+0x33c00], desc[UR16][R128.64], P6 ;  /* 0x33c0000080967fae */ /* 0x000fe2000b121850 */
[----:B------:R-:W-:-:S04]  /*17360*/  IMAD.WIDE R208, R154, 0x4, R166 ;  /* 0x000000049ad07825 */ /* 0x000fc800078e02a6 */
[C---:B------:R-:W-:Y:S01]  /*17370*/  IMAD.WIDE R196, R154.reuse, 0x4, R196 ;  /* 0x000000049ac47825 */ /* 0x040fe200078e02c4 */
[----:B------:R-:W-:Y:S03]  /*17380*/  LDGSTS.E [R11+0x30080], desc[UR16][R208.64], P6 ;  /* 0x30080000d00b7fae */ /* 0x000fe6000b121850 */
[C---:B------:R-:W-:Y:S01]  /*17390*/  IMAD.WIDE R180, R154.reuse, 0x4, R180 ;  /* 0x000000049ab47825 */ /* 0x040fe200078e02b4 */
[----:B------:R2:W-:Y:S03]  /*173a0*/  STL.64 [R1+0x130], R196 ;  /* 0x000130c401007387 */ /* 0x0005e60000100a00 */
[C---:B------:R-:W-:Y:S01]  /*173b0*/  IMAD.WIDE R164, R154.reuse, 0x4, R164 ;  /* 0x000000049aa47825 */ /* 0x040fe200078e02a4 */
[----:B------:R2:W-:Y:S03]  /*173c0*/  STL.64 [R1+0x1a0], R180 ;  /* 0x0001a0b401007387 */ /* 0x0005e60000100a00 */
[C---:B------:R-:W-:Y:S01]  /*173d0*/  IMAD.WIDE R140, R154.reuse, 0x4, R140 ;  /* 0x000000049a8c7825 */ /* 0x040fe200078e028c */
[----:B------:R2:W-:Y:S03]  /*173e0*/  STL.64 [R1+0x1e0], R164 ;  /* 0x0001e0a401007387 */ /* 0x0005e60000100a00 */
[C---:B---3--:R-:W-:Y:S01]  /*173f0*/  IMAD.WIDE R240, R154.reuse, 0x4, R142 ;  /* 0x000000049af07825 */ /* 0x048fe200078e028e */
[----:B------:R-:W3:Y:S03]  /*17400*/  LDL.LU.64 R128, [R1+0x290] ;  /* 0x0002900001807983 */ /* 0x000ee60000300a00 */
[C---:B-1----:R-:W-:Y:S01]  /*17410*/  IMAD.WIDE R200, R154.reuse, 0x4, R236 ;  /* 0x000000049ac87825 */ /* 0x042fe200078e02ec */
[----:B------:R1:W-:Y:S04]  /*17420*/  STL.64 [R1+0x220], R140 ;  /* 0x0002208c01007387 */ /* 0x0003e80000100a00 */
[----:B------:R-:W3:Y:S04]  /*17430*/  LDL.LU.64 R214, [R1+0x258] ;  /* 0x0002580001d67983 */ /* 0x000ee80000300a00 */
[----:B------:R3:W-:Y:S04]  /*17440*/  STL.64 [R1+0x2a0], R240 ;  /* 0x0002a0f001007387 */ /* 0x0007e80000100a00 */
[----:B------:R-:W3:Y:S04]  /*17450*/  LDL.LU.64 R198, [R1+0x198] ;  /* 0x0001980001c67983 */ /* 0x000ee80000300a00 */
[----:B------:R3:W-:Y:S04]  /*17460*/  STL.64 [R1+0x2e0], R200 ;  /* 0x0002e0c801007387 */ /* 0x0007e80000100a00 */
[----:B------:R-:W3:Y:S04]  /*17470*/  LDL.LU.64 R182, [R1+0x170] ;  /* 0x0001700001b67983 */ /* 0x000ee80000300a00 */
[----:B------:R-:W3:Y:S04]  /*17480*/  LDL.LU.64 R166, [R1+0xf0] ;  /* 0x0000f00001a67983 */ /* 0x000ee80000300a00 */
[----:B------:R-:W3:Y:S04]  /*17490*/  LDL.LU.64 R142, [R1+0x78] ;  /* 0x00007800018e7983 */ /* 0x000ee80000300a00 */
[----:B------:R-:W3:Y:S01]  /*174a0*/  LDL.64 R236, [R1+0x30] ;  /* 0x0000300001ec7983 */ /* 0x000ee20000100a00 */
[----:B------:R-:W-:-:S03]  /*174b0*/  IMAD.WIDE R192, R154, 0x4, R34 ;  /* 0x000000049ac07825 */ /* 0x000fc600078e0222 */
[----:B------:R-:W-:Y:S01]  /*174c0*/  LDGSTS.E [R11+0x30480], desc[UR16][R196.64], P6 ;  /* 0x30480000c40b7fae */ /* 0x000fe2000b121850 */
[----:B------:R-:W-:-:S04]  /*174d0*/  IMAD.WIDE R184, R154, 0x4, R50 ;  /* 0x000000049ab87825 */ /* 0x000fc800078e0232 */
[C---:B------:R-:W-:Y:S01]  /*174e0*/  IMAD.WIDE R176, R154.reuse, 0x4, R66 ;  /* 0x000000049ab07825 */ /* 0x040fe200078e0242 */
[----:B------:R-:W-:Y:S03]  /*174f0*/  STL.64 [R1+0x308], R192 ;  /* 0x000308c001007387 */ /* 0x000fe60000100a00 */
[C---:B------:R-:W-:Y:S01]  /*17500*/  IMAD.WIDE R168, R154.reuse, 0x4, R82 ;  /* 0x000000049aa87825 */ /* 0x040fe200078e0252 */
[----:B------:R3:W-:Y:S04]  /*17510*/  STL.64 [R1+0x340], R184 ;  /* 0x000340b801007387 */ /* 0x0007e80000100a00 */
[----:B------:R-:W-:Y:S01]  /*17520*/  STL.64 [R1+0x380], R176 ;  /* 0x000380b001007387 */ /* 0x000fe20000100a00 */
[----:B----4-:R-:W-:-:S03]  /*17530*/  IMAD.WIDE R136, R154, 0x4, R210 ;  /* 0x000000049a887825 */ /* 0x010fc600078e02d2 */
[----:B------:R4:W-:Y:S01]  /*17540*/  STL.64 [R1+0x3c0], R168 ;  /* 0x0003c0a801007387 */ /* 0x0009e20000100a00 */
[----:B------:R-:W-:-:S03]  /*17550*/  IMAD.WIDE R144, R154, 0x4, R194 ;  /* 0x000000049a907825 */ /* 0x000fc600078e02c2 */
[----:B------:R-:W-:Y:S04]  /*17560*/  LDGSTS.E [R11+0x30880], desc[UR16][R180.64], P6 ;  /* 0x30880000b40b7fae */ /* 0x000fe8000b121850 */
[----:B------:R-:W-:Y:S01]  /*17570*/  LDGSTS.E [R11+0x30c80], desc[UR16][R164.64], P6 ;  /* 0x30c80000a40b7fae */ /* 0x000fe2000b121850 */
[----:B------:R-:W-:-:S03]  /*17580*/  IMAD.WIDE R160, R154, 0x4, R178 ;  /* 0x000000049aa07825 */ /* 0x000fc600078e02b2 */
[----:B------:R-:W-:Y:S01]  /*17590*/  LDGSTS.E [R11+0x31080], desc[UR16][R140.64], P6 ;  /* 0x310800008c0b7fae */ /* 0x000fe2000b121850 */
[----:B------:R-:W-:-:S03]  /*175a0*/  IMAD.WIDE R162, R154, 0x4, R162 ;  /* 0x000000049aa27825 */ /* 0x000fc600078e02a2 */
[----:B------:R-:W-:Y:S04]  /*175b0*/  LDGSTS.E [R11+0x31480], desc[UR16][R240.64], P6 ;  /* 0x31480000f00b7fae */ /* 0x000fe8000b121850 */
[----:B------:R-:W-:Y:S04]  /*175c0*/  LDGSTS.E [R11+0x31880], desc[UR16][R200.64], P6 ;  /* 0x31880000c80b7fae */ /* 0x000fe8000b121850 */
[----:B------:R4:W-:Y:S04]  /*175d0*/  LDGSTS.E [R11+0x31c80], desc[UR16][R192.64], P6 ;  /* 0x31c80000c00b7fae */ /* 0x0009e8000b121850 */
[----:B------:R-:W-:Y:S01]  /*175e0*/  LDGSTS.E [R11+0x32080], desc[UR16][R184.64], P6 ;  /* 0x32080000b80b7fae */ /* 0x000fe2000b121850 */
[----:B--2---:R-:W-:-:S03]  /*175f0*/  IMAD.WIDE R138, R154, 0x4, R138 ;  /* 0x000000049a8a7825 */ /* 0x004fc600078e028a */
[----:B------:R2:W-:Y:S04]  /*17600*/  LDGSTS.E [R11+0x32480], desc[UR16][R176.64], P6 ;  /* 0x32480000b00b7fae */ /* 0x0005e8000b121850 */
[----:B------:R-:W-:Y:S04]  /*17610*/  STL.64 [R1+0x3f8], R138 ;  /* 0x0003f88a01007387 */ /* 0x000fe80000100a00 */
[----:B------:R-:W-:Y:S04]  /*17620*/  STL.64 [R1+0x428], R162 ;  /* 0x000428a201007387 */ /* 0x000fe80000100a00 */
[----:B------:R-:W-:Y:S04]  /*17630*/  STL.64 [R1+0x450], R160 ;  /* 0x000450a001007387 */ /* 0x000fe80000100a00 */
[----:B------:R-:W2:Y:S04]  /*17640*/  LDL.LU.64 R196, [R1+0x738] ;  /* 0x0007380001c47983 */ /* 0x000ea80000300a00 */
[----:B------:R4:W-:Y:S04]  /*17650*/  STL.64 [R1+0x468], R144 ;  /* 0x0004689001007387 */ /* 0x0009e80000100a00 */
[----:B------:R-:W2:Y:S04]  /*17660*/  LDL.LU.64 R180, [R1+0x730] ;  /* 0x0007300001b47983 */ /* 0x000ea80000300a00 */
[----:B------:R2:W-:Y:S04]  /*17670*/  STL.64 [R1+0x478], R136 ;  /* 0x0004788801007387 */ /* 0x0005e80000100a00 */
[----:B------:R-:W2:Y:S04]  /*17680*/  LDL.LU.64 R164, [R1+0x728] ;  /* 0x0007280001a47983 */ /* 0x000ea80000300a00 */
[----:B-1----:R-:W2:Y:S04]  /*17690*/  LDL.LU.64 R140, [R1+0x720] ;  /* 0x00072000018c7983 */ /* 0x002ea80000300a00 */
[----:B------:R-:W-:Y:S04]  /*176a0*/  LDGSTS.E [R11+0x32880], desc[UR16][R168.64], P6 ;  /* 0x32880000a80b7fae */ /* 0x000fe8000b121850 */
[----:B------:R-:W-:Y:S04]  /*176b0*/  LDGSTS.E [R11+0x32c80], desc[UR16][R138.64], P6 ;  /* 0x32c800008a0b7fae */ /* 0x000fe8000b121850 */
[----:B------:R-:W-:Y:S04]  /*176c0*/  LDGSTS.E [R11+0x33080], desc[UR16][R162.64], P6 ;  /* 0x33080000a20b7fae */ /* 0x000fe8000b121850 */
[----:B------:R-:W-:Y:S04]  /*176d0*/  LDGSTS.E [R11+0x33480], desc[UR16][R160.64], P6 ;  /* 0x33480000a00b7fae */ /* 0x000fe8000b121850 */
[----:B------:R-:W-:Y:S01]  /*176e0*/  LDGSTS.E [R11+0x33880], desc[UR16][R144.64], P6 ;  /* 0x33880000900b7fae */ /* 0x000fe2000b121850 */
[----:B---3--:R-:W-:-:S03]  /*176f0*/  IMAD.WIDE R214, R154, 0x4, R214 ;  /* 0x000000049ad67825 */ /* 0x008fc600078e02d6 */
[----:B------:R1:W-:Y:S01]  /*17700*/  LDGSTS.E [R11+0x33c80], desc[UR16][R136.64], P6 ;  /* 0x33c80000880b7fae */ /* 0x0003e2000b121850 */
[----:B------:R-:W-:-:S03]  /*17710*/  IMAD.WIDE R198, R154, 0x4, R198 ;  /* 0x000000049ac67825 */ /* 0x000fc600078e02c6 */
[----:B------:R3:W-:Y:S01]  /*17720*/  STL.64 [R1+0xd8], R214 ;  /* 0x0000d8d601007387 */ /* 0x0007e20000100a00 */
[----:B------:R-:W-:-:S03]  /*17730*/  IMAD.WIDE R182, R154, 0x4, R182 ;  /* 0x000000049ab67825 */ /* 0x000fc600078e02b6 */
[----:B------:R3:W-:Y:S01]  /*17740*/  STL.64 [R1+0x158], R198 ;  /* 0x000158c601007387 */ /* 0x0007e20000100a00 */
[----:B------:R-:W-:-:S03]  /*17750*/  IMAD.WIDE R166, R154, 0x4, R166 ;  /* 0x000000049aa67825 */ /* 0x000fc600078e02a6 */
[----:B------:R3:W-:Y:S01]  /*17760*/  STL.64 [R1+0x1a8], R182 ;  /* 0x0001a8b601007387 */ /* 0x0007e20000100a00 */
[----:B------:R-:W-:-:S03]  /*17770*/  IMAD.WIDE R142, R154, 0x4, R142 ;  /* 0x000000049a8e7825 */ /* 0x000fc600078e028e */
[----:B------:R-:W3:Y:S01]  /*17780*/  LDL.LU.64 R240, [R1+0x2b0] ;  /* 0x0002b00001f07983 */ /* 0x000ee20000300a00 */
[----:B------:R-:W-:-:S03]  /*17790*/  IMAD.WIDE R236, R154, 0x4, R236 ;  /* 0x000000049aec7825 */ /* 0x000fc600078e02ec */
[----:B------:R3:W-:Y:S04]  /*177a0*/  STL.64 [R1+0x1e8], R166 ;  /* 0x0001e8a601007387 */ /* 0x0007e80000100a00 */
[----:B------:R-:W3:Y:S04]  /*177b0*/  LDL.LU.64 R200, [R1+0x278] ;  /* 0x0002780001c87983 */ /* 0x000ee80000300a00 */
[----:B------:R3:W-:Y:S04]  /*177c0*/  STL.64 [R1+0x230], R142 ;  /* 0x0002308e01007387 */ /* 0x0007e80000100a00 */
[----:B------:R-:W3:Y:S04]  /*177d0*/  LDL.LU.64 R184, [R1+0x208] ;  /* 0x0002080001b87983 */ /* 0x000ee80000300a00 */
[----:B------:R3:W-:Y:S01]  /*177e0*/  STL.64 [R1+0x268], R236 ;  /* 0x000268ec01007387 */ /* 0x0007e20000100a00 */
[----:B------:R-:W-:-:S03]  /*177f0*/  IMAD.WIDE R210, R154, 0x4, R128 ;  /* 0x000000049ad27825 */ /* 0x000fc600078e0280 */
[----:B----4-:R-:W4:Y:S04]  /*17800*/  LDL.LU.64 R168, [R1+0x178] ;  /* 0x0001780001a87983 */ /* 0x010f280000300a00 */
[----:B------:R-:W4:Y:S04]  /*17810*/  LDL.LU.64 R144, [R1+0x128] ;  /* 0x0001280001907983 */ /* 0x000f280000300a00 */
[----:B------:R-:W4:Y:S01]  /*17820*/  LDL.LU.64 R128, [R1+0x70] ;  /* 0x0000700001807983 */ /* 0x000f220000300a00 */
[----:B------:R-:W-:-:S03]  /*17830*/  IMAD.WIDE R194, R154, 0x4, R36 ;  /* 0x000000049ac27825 */ /* 0x000fc600078e0224 */
[----:B------:R-:W-:Y:S01]  /*17840*/  LDGSTS.E [R10+0x30100], desc[UR16][R210.64], P6 ;  /* 0x30100000d20a7fae */ /* 0x000fe2000b121850 */
[----:B------:R-:W-:-:S04]  /*17850*/  IMAD.WIDE R192, R154, 0x4, R52 ;  /* 0x000000049ac07825 */ /* 0x000fc800078e0234 */
[C---:B------:R-:W-:Y:S01]  /*17860*/  IMAD.WIDE R178, R154.reuse, 0x4, R68 ;  /* 0x000000049ab27825 */ /* 0x040fe200078e0244 */
[----:B------:R-:W-:Y:S03]  /*17870*/  STL.64 [R1+0x2d8], R194 ;  /* 0x0002d8c201007387 */ /* 0x000fe60000100a00 */
[C---:B--2---:R-:W-:Y:S01]  /*17880*/  IMAD.WIDE R176, R154.reuse, 0x4, R84 ;  /* 0x000000049ab07825 */ /* 0x044fe200078e0254 */
[----:B------:R-:W-:Y:S04]  /*17890*/  STL.64 [R1+0x300], R192 ;  /* 0x000300c001007387 */ /* 0x000fe80000100a00 */
[----:B------:R-:W-:Y:S01]  /*178a0*/  STL.64 [R1+0x338], R178 ;  /* 0x000338b201007387 */ /* 0x000fe20000100a00 */
[----:B-1----:R-:W-:-:S03]  /*178b0*/  IMAD.WIDE R136, R154, 0x4, R212 ;  /* 0x000000049a887825 */ /* 0x002fc600078e02d4 */
[----:B------:R-:W-:Y:S04]  /*178c0*/  STL.64 [R1+0x378], R176 ;  /* 0x000378b001007387 */ /* 0x000fe80000100a00 */
[----:B------:R-:W-:Y:S04]  /*178d0*/  LDGSTS.E [R10+0x30500], desc[UR16][R214.64], P6 ;  /* 0x30500000d60a7fae */ /* 0x000fe8000b121850 */
[----:B------:R-:W-:Y:S04]  /*178e0*/  LDGSTS.E [R10+0x30900], desc[UR16][R198.64], P6 ;  /* 0x30900000c60a7fae */ /* 0x000fe8000b121850 */
[----:B------:R-:W-:Y:S04]  /*178f0*/  LDGSTS.E [R10+0x30d00], desc[UR16][R182.64], P6 ;  /* 0x30d00000b60a7fae */ /* 0x000fe8000b121850 */
[----:B------:R-:W-:Y:S01]  /*17900*/  LDGSTS.E [R10+0x31100], desc[UR16][R166.64], P6 ;  /* 0x31100000a60a7fae */ /* 0x000fe2000b121850 */
[----:B------:R-:W-:-:S03]  /*17910*/  IMAD.WIDE R138, R154, 0x4, R196 ;  /* 0x000000049a8a7825 */ /* 0x000fc600078e02c4 */
[----:B------:R-:W-:Y:S04]  /*17920*/  LDGSTS.E [R10+0x31500], desc[UR16][R142.64], P6 ;  /* 0x315000008e0a7fae */ /* 0x000fe8000b121850 */
[----:B------:R-:W-:Y:S01]  /*17930*/  LDGSTS.E [R10+0x31900], desc[UR16][R236.64], P6 ;  /* 0x31900000ec0a7fae */ /* 0x000fe2000b121850 */
[----:B------:R-:W-:-:S03]  /*17940*/  IMAD.WIDE R160, R154, 0x4, R180 ;  /* 0x000000049aa07825 */ /* 0x000fc600078e02b4 */
[----:B------:R1:W-:Y:S04]  /*17950*/  LDGSTS.E [R10+0x31d00], desc[UR16][R194.64], P6 ;  /* 0x31d00000c20a7fae */ /* 0x0003e8000b121850 */
[----:B------:R-:W-:Y:S01]  /*17960*/  LDGSTS.E [R10+0x32100], desc[UR16][R192.64], P6 ;  /* 0x32100000c00a7fae */ /* 0x000fe2000b121850 */
[----:B------:R-:W-:-:S03]  /*17970*/  IMAD.WIDE R162, R154, 0x4, R164 ;  /* 0x000000049aa27825 */ /* 0x000fc600078e02a4 */
[----:B------:R2:W-:Y:S01]  /*17980*/  LDGSTS.E [R10+0x32500], desc[UR16][R178.64], P6 ;  /* 0x32500000b20a7fae */ /* 0x0005e2000b121850 */
[----:B------:R-:W-:-:S03]  /*17990*/  IMAD.WIDE R140, R154, 0x4, R140 ;  /* 0x000000049a8c7825 */ /* 0x000fc600078e028c */
[----:B------:R-:W-:Y:S04]  /*179a0*/  LDGSTS.E [R10+0x32900], desc[UR16][R176.64], P6 ;  /* 0x32900000b00a7fae */ /* 0x000fe8000b121850 */
[----:B------:R-:W-:Y:S04]  /*179b0*/  STL.64 [R1+0x3b8], R140 ;  /* 0x0003b88c01007387 */ /* 0x000fe80000100a00 */
[----:B------:R-:W-:Y:S04]  /*179c0*/  STL.64 [R1+0x3f0], R162 ;  /* 0x0003f0a201007387 */ /* 0x000fe80000100a00 */
[----:B------:R-:W-:Y:S04]  /*179d0*/  STL.64 [R1+0x420], R160 ;  /* 0x000420a001007387 */ /* 0x000fe80000100a00 */
[----:B---3--:R-:W3:Y:S04]  /*179e0*/  LDL.LU.64 R214, [R1+0x718] ;  /* 0x0007180001d67983 */ /* 0x008ee80000300a00 */
[----:B------:R1:W-:Y:S04]  /*179f0*/  STL.64 [R1+0x448], R138 ;  /* 0x0004488a01007387 */ /* 0x0003e80000100a00 */
[----:B------:R-:W3:Y:S04]  /*17a00*/  LDL.LU.64 R198, [R1+0x710] ;  /* 0x0007100001c67983 */ /* 0x000ee80000300a00 */
[----:B------:R2:W-:Y:S04]  /*17a10*/  STL.64 [R1+0x460], R136 ;  /* 0x0004608801007387 */ /* 0x0005e80000100a00 */
[----:B------:R-:W3:Y:S04]  /*17a20*/  LDL.LU.64 R182, [R1+0x708] ;  /* 0x0007080001b67983 */ /* 0x000ee80000300a00 */
[----:B------:R-:W3:Y:S04]  /*17a30*/  LDL.LU.64 R166, [R1+0x700] ;  /* 0x0007000001a67983 */ /* 0x000ee80000300a00 */
[----:B------:R-:W3:Y:S04]  /*17a40*/  LDL.LU.64 R142, [R1+0x6f8] ;  /* 0x0006f800018e7983 */ /* 0x000ee80000300a00 */
[----:B------:R-:W3:Y:S04]  /*17a50*/  LDL.LU.64 R236, [R1+0x6f0] ;  /* 0x0006f00001ec7983 */ /* 0x000ee80000300a00 */
[----:B------:R-:W-:Y:S04]  /*17a60*/  LDGSTS.E [R10+0x32d00], desc[UR16][R140.64], P6 ;  /* 0x32d000008c0a7fae */ /* 0x000fe8000b121850 */
[----:B------:R-:W-:Y:S04]  /*17a70*/  LDGSTS.E [R10+0x33100], desc[UR16][R162.64], P6 ;  /* 0x33100000a20a7fae */ /* 0x000fe8000b121850 */
[----:B------:R-:W-:Y:S04]  /*17a80*/  LDGSTS.E [R10+0x33500], desc[UR16][R160.64], P6 ;  /* 0x33500000a00a7fae */ /* 0x000fe8000b121850 */
[----:B------:R-:W-:Y:S04]  /*17a90*/  LDGSTS.E [R10+0x33900], desc[UR16][R138.64], P6 ;  /* 0x339000008a0a7fae */ /* 0x000fe8000b121850 */
[----:B------:R3:W-:Y:S01]  /*17aa0*/  LDGSTS.E [R10+0x33d00], desc[UR16][R136.64], P6 ;  /* 0x33d00000880a7fae */ /* 0x0007e2000b121850 */
[----:B------:R-:W-:-:S04]  /*17ab0*/  IMAD.WIDE R200, R154, 0x4, R200 ;  /* 0x000000049ac87825 */ /* 0x000fc800078e02c8 */
[C---:B------:R-:W-:Y:S01]  /*17ac0*/  IMAD.WIDE R184, R154.reuse, 0x4, R184 ;  /* 0x000000049ab87825 */ /* 0x040fe200078e02b8 */
[----:B------:R3:W-:Y:S04]  /*17ad0*/  STL.64 [R1+0x80], R200 ;  /* 0x000080c801007387 */ /* 0x0007e80000100a00 */
[----:B------:R3:W-:Y:S01]  /*17ae0*/  STL.64 [R1+0x110], R184 ;  /* 0x000110b801007387 */ /* 0x0007e20000100a00 */
[----:B----4-:R-:W-:-:S03]  /*17af0*/  IMAD.WIDE R168, R154, 0x4, R168 ;  /* 0x000000049aa87825 */ /* 0x010fc600078e02a8 */
[----:B-1----:R-:W4:Y:S01]  /*17b00*/  LDL.LU.64 R138, [R1+0x2f0] ;  /* 0x0002f000018a7983 */ /* 0x002f220000300a00 */
[----:B------:R-:W-:-:S03]  /*17b10*/  IMAD.WIDE R144, R154, 0x4, R144 ;  /* 0x000000049a907825 */ /* 0x000fc600078e0290 */
[----:B------:R1:W-:Y:S01]  /*17b20*/  STL.64 [R1+0x178], R168 ;  /* 0x000178a801007387 */ /* 0x0003e20000100a00 */
[----:B------:R-:W-:-:S03]  /*17b30*/  IMAD.WIDE R128, R154, 0x4, R128 ;  /* 0x000000049a807825 */ /* 0x000fc600078e0280 */
[----:B------:R-:W4:Y:S04]  /*17b40*/  LDL.LU.64 R192, [R1+0x2b8] ;  /* 0x0002b80001c07983 */ /* 0x000f280000300a00 */
[----:B------:R1:W-:Y:S04]  /*17b50*/  STL.64 [R1+0x1b8], R144 ;  /* 0x0001b89001007387 */ /* 0x0003e80000100a00 */
[----:B------:R-:W4:Y:S04]  /*17b60*/  LDL.LU.64 R176, [R1+0x270] ;  /* 0x0002700001b07983 */ /* 0x000f280000300a00 */
[----:B------:R1:W-:Y:S01]  /*17b70*/  STL.64 [R1+0x1f8], R128 ;  /* 0x0001f88001007387 */ /* 0x0003e20000100a00 */
[----:B------:R-:W-:-:S03]  /*17b80*/  IMAD.WIDE R212, R154, 0x4, R240 ;  /* 0x000000049ad47825 */ /* 0x000fc600078e02f0 */
[----:B------:R-:W4:Y:S04]  /*17b90*/  LDL.LU.64 R160, [R1+0x1b0] ;  /* 0x0001b00001a07983 */ /* 0x000f280000300a00 */
[----:B--2---:R-:W2:Y:S04]  /*17ba0*/  LDL.64 R136, [R1+0x148] ;  /* 0x0001480001887983 */ /* 0x004ea80000100a00 */
[----:B------:R-:W2:Y:S01]  /*17bb0*/  LDL.64 R240, [R1+0x68] ;  /* 0x0000680001f07983 */ /* 0x000ea20000100a00 */
        /* <DEDUP_REMOVED lines=9> */
[----:B------:R-:W-:Y:S01]  /*17c50*/  LDGSTS.E [R9+0x31580], desc[UR16][R128.64], P6 ;  /* 0x3158000080097fae */ /* 0x000fe2000b121850 */
[----:B---3--:R-:W-:-:S04]  /*17c60*/  IMAD.WIDE R10, R154, 0x4, R214 ;  /* 0x000000049a0a7825 */ /* 0x008fc800078e02d6 */
[----:B------:R-:W-:-:S04]  /*17c70*/  IMAD.WIDE R140, R154, 0x4, R198 ;  /* 0x000000049a8c7825 */ /* 0x000fc800078e02c6 */
[----:B------:R-:W-:-:S04]  /*17c80*/  IMAD.WIDE R162, R154, 0x4, R182 ;  /* 0x000000049aa27825 */ /* 0x000fc800078e02b6 */
[----:B------:R-:W-:-:S04]  /*17c90*/  IMAD.WIDE R164, R154, 0x4, R166 ;  /* 0x000000049aa47825 */ /* 0x000fc800078e02a6 */
[----:B------:R-:W-:-:S04]  /*17ca0*/  IMAD.WIDE R236, R154, 0x4, R236 ;  /* 0x000000049aec7825 */ /* 0x000fc800078e02ec */
[C---:B------:R-:W-:Y:S01]  /*17cb0*/  IMAD.WIDE R142, R154.reuse, 0x4, R142 ;  /* 0x000000049a8e7825 */ /* 0x040fe200078e028e */
[----:B------:R3:W-:Y:S04]  /*17cc0*/  STL.64 [R1+0x238], R236 ;  /* 0x000238ec01007387 */ /* 0x0007e80000100a00 */
[----:B------:R3:W-:Y:S04]  /*17cd0*/  STL.64 [R1+0x278], R196 ;  /* 0x000278c401007387 */ /* 0x0007e80000100a00 */
[----:B------:R2:W-:Y:S04]  /*17ce0*/  STL.64 [R1+0x2b0], R194 ;  /* 0x0002b0c201007387 */ /* 0x0005e80000100a00 */
[----:B------:R2:W-:Y:S04]  /*17cf0*/  STL.64 [R1+0x2f8], R180 ;  /* 0x0002f8b401007387 */ /* 0x0005e80000100a00 */
[----:B------:R2:W-:Y:S04]  /*17d00*/  STL.64 [R1+0x330], R178 ;  /* 0x000330b201007387 */ /* 0x0005e80000100a00 */
[----:B------:R-:W-:Y:S04]  /*17d10*/  STL.64 [R1+0x370], R142 ;  /* 0x0003708e01007387 */ /* 0x000fe80000100a00 */
[----:B------:R2:W-:Y:S04]  /*17d20*/  STL.64 [R1+0x3b0], R164 ;  /* 0x0003b0a401007387 */ /* 0x0005e80000100a00 */
[----:B------:R-:W-:Y:S04]  /*17d30*/  STL.64 [R1+0x3e8], R162 ;  /* 0x0003e8a201007387 */ /* 0x000fe80000100a00 */
[----:B------:R-:W2:Y:S04]  /*17d40*/  LDL.LU.64 R200, [R1+0x6e8] ;  /* 0x0006e80001c87983 */ /* 0x000ea80000300a00 */
[----:B------:R-:W-:Y:S04]  /*17d50*/  STL.64 [R1+0x418], R140 ;  /* 0x0004188c01007387 */ /* 0x000fe80000100a00 */
[----:B------:R3:W-:Y:S04]  /*17d60*/  LDGSTS.E [R9+0x31980], desc[UR16][R236.64], P6 ;  /* 0x31980000ec097fae */ /* 0x0007e8000b121850 */
[----:B------:R-:W2:Y:S04]  /*17d70*/  LDL.LU.64 R184, [R1+0x6e0] ;  /* 0x0006e00001b87983 */ /* 0x000ea80000300a00 */
[----:B------:R2:W-:Y:S04]  /*17d80*/  STL.64 [R1+0x440], R10 ;  /* 0x0004400a01007387 */ /* 0x0005e80000100a00 */
[----:B-1----:R-:W2:Y:S04]  /*17d90*/  LDL.LU.64 R168, [R1+0x6d8] ;  /* 0x0006d80001a87983 */ /* 0x002ea80000300a00 */
[----:B------:R1:W-:Y:S04]  /*17da0*/  LDGSTS.E [R9+0x31d80], desc[UR16][R196.64], P6 ;  /* 0x31d80000c4097fae */ /* 0x0003e8000b121850 */
[----:B------:R-:W2:Y:S04]  /*17db0*/  LDL.LU.64 R144, [R1+0x6d0] ;  /* 0x0006d00001907983 */ /* 0x000ea80000300a00 */
[----:B------:R-:W2:Y:S04]  /*17dc0*/  LDL.LU.64 R128, [R1+0x6c8] ;  /* 0x0006c80001807983 */ /* 0x000ea80000300a00 */
[----:B------:R2:W-:Y:S04]  /*17dd0*/  LDGSTS.E [R9+0x32180], desc[UR16][R194.64], P6 ;  /* 0x32180000c2097fae */ /* 0x0005e8000b121850 */
[----:B------:R2:W-:Y:S01]  /*17de0*/  LDGSTS.E [R9+0x32580], desc[UR16][R180.64], P6 ;  /* 0x32580000b4097fae */ /* 0x0005e2000b121850 */
[----:B----4-:R-:W-:-:S03]  /*17df0*/  IMAD.WIDE R214, R154, 0x4, R138 ;  /* 0x000000049ad67825 */ /* 0x010fc600078e028a */
[----:B------:R4:W-:Y:S01]  /*17e00*/  LDGSTS.E [R9+0x32980], desc[UR16][R178.64], P6 ;  /* 0x32980000b2097fae */ /* 0x0009e2000b121850 */
[----:B---3--:R-:W-:-:S03]  /*17e10*/  IMAD.WIDE R236, R154, 0x4, R192 ;  /* 0x000000049aec7825 */ /* 0x008fc600078e02c0 */
[----:B------:R-:W-:Y:S01]  /*17e20*/  LDGSTS.E [R9+0x32d80], desc[UR16][R142.64], P6 ;  /* 0x32d800008e097fae */ /* 0x000fe2000b121850 */
[----:B------:R-:W-:-:S03]  /*17e30*/  IMAD.WIDE R198, R154, 0x4, R176 ;  /* 0x000000049ac67825 */ /* 0x000fc600078e02b0 */
[----:B------:R-:W-:Y:S04]  /*17e40*/  STL.64 [R1+0x70], R236 ;  /* 0x000070ec01007387 */ /* 0x000fe80000100a00 */
[----:B------:R-:W-:Y:S01]  /*17e50*/  STL.64 [R1+0xb8], R198 ;  /* 0x0000b8c601007387 */ /* 0x000fe20000100a00 */
[----:B-1----:R-:W-:-:S03]  /*17e60*/  IMAD.WIDE R196, R154, 0x4, R160 ;  /* 0x000000049ac47825 */ /* 0x002fc600078e02a0 */
[----:B------:R-:W3:Y:S01]  /*17e70*/  LDL.LU.64 R138, [R1+0x350] ;  /* 0x00035000018a7983 */ /* 0x000ee20000300a00 */
[----:B--2---:R-:W-:-:S03]  /*17e80*/  IMAD.WIDE R194, R154, 0x4, R136 ;  /* 0x000000049ac27825 */ /* 0x004fc600078e0288 */
[----:B------:R-:W-:Y:S01]  /*17e90*/  STL.64 [R1+0x128], R196 ;  /* 0x000128c401007387 */ /* 0x000fe20000100a00 */
[----:B------:R-:W-:-:S03]  /*17ea0*/  IMAD.WIDE R182, R154, 0x4, R240 ;  /* 0x000000049ab67825 */ /* 0x000fc600078e02f0 */
[----:B------:R-:W2:Y:S04]  /*17eb0*/  LDL.LU.64 R192, [R1+0x318] ;  /* 0x0003180001c07983 */ /* 0x000ea80000300a00 */
[----:B------:R-:W-:Y:S04]  /*17ec0*/  STL.64 [R1+0x180], R194 ;  /* 0x000180c201007387 */ /* 0x000fe80000100a00 */
[----:B------:R-:W2:Y:S04]  /*17ed0*/  LDL.LU.64 R176, [R1+0x2c0] ;  /* 0x0002c00001b07983 */ /* 0x000ea80000300a00 */
[----:B------:R1:W-:Y:S04]  /*17ee0*/  STL.64 [R1+0x1c0], R182 ;  /* 0x0001c0b601007387 */ /* 0x0003e80000100a00 */
[----:B------:R-:W2:Y:S04]  /*17ef0*/  LDL.LU.64 R160, [R1+0x288] ;  /* 0x0002880001a07983 */ /* 0x000ea80000300a00 */
[----:B------:R-:W2:Y:S04]  /*17f00*/  LDL.LU.64 R136, [R1+0x190] ;  /* 0x0001900001887983 */ /* 0x000ea80000300a00 */
[----:B------:R-:W2:Y:S01]  /*17f10*/  LDL.64 R240, [R1+0x120] ;  /* 0x0001200001f07983 */ /* 0x000ea20000100a00 */
[----:B------:R-:W-:-:S03]  /*17f20*/  IMAD.WIDE R180, R154, 0x4, R26 ;  /* 0x000000049ab47825 */ /* 0x000fc600078e021a */
[----:B------:R1:W-:Y:S01]  /*17f30*/  LDGSTS.E [R9+0x33180], desc[UR16][R164.64], P6 ;  /* 0x33180000a4097fae */ /* 0x0003e2000b121850 */
[----:B----4-:R-:W-:-:S03]  /*17f40*/  IMAD.WIDE R178, R154, 0x4, R40 ;  /* 0x000000049ab27825 */ /* 0x010fc600078e0228 */
[----:B------:R-:W-:Y:S01]  /*17f50*/  LDGSTS.E [R9+0x33580], desc[UR16][R162.64], P6 ;  /* 0x33580000a2097fae */ /* 0x000fe2000b121850 */
[----:B------:R-:W-:-:S03]  /*17f60*/  IMAD.WIDE R166, R154, 0x4, R56 ;  /* 0x000000049aa67825 */ /* 0x000fc600078e0238 */
[----:B------:R-:W-:Y:S01]  /*17f70*/  LDGSTS.E [R9+0x33980], desc[UR16][R140.64], P6 ;  /* 0x339800008c097fae */ /* 0x000fe2000b121850 */
[----:B-1----:R-:W-:-:S03]  /*17f80*/  IMAD.WIDE R164, R154, 0x4, R72 ;  /* 0x000000049aa47825 */ /* 0x002fc600078e0248 */
[----:B------:R1:W-:Y:S04]  /*17f90*/  LDGSTS.E [R9+0x33d80], desc[UR16][R10.64], P6 ;  /* 0x33d800000a097fae */ /* 0x0003e8000b121850 */
[----:B------:R4:W-:Y:S04]  /*17fa0*/  STL.64 [R1+0x200], R180 ;  /* 0x000200b401007387 */ /* 0x0009e80000100a00 */
[----:B------:R-:W-:Y:S04]  /*17fb0*/  LDGSTS.E [R8+0x30200], desc[UR16][R214.64], P6 ;  /* 0x30200000d6087fae */ /* 0x000fe8000b121850 */
[----:B------:R4:W-:Y:S01]  /*17fc0*/  STL.64 [R1+0x240], R178 ;  /* 0x000240b201007387 */ /* 0x0009e20000100a00 */
[----:B-1----:R-:W-:-:S03]  /*17fd0*/  IMAD.WIDE R10, R154, 0x4, R216 ;  /* 0x000000049a0a7825 */ /* 0x002fc600078e02d8 */
[----:B------:R-:W-:Y:S04]  /*17fe0*/  LDGSTS.E [R8+0x30600], desc[UR16][R236.64], P6 ;  /* 0x30600000ec087fae */ /* 0x000fe8000b121850 */
[----:B------:R1:W-:Y:S04]  /*17ff0*/  STL.64 [R1+0x270], R166 ;  /* 0x000270a601007387 */ /* 0x0003e80000100a00 */
[----:B------:R-:W-:Y:S04]  /*18000*/  LDGSTS.E [R8+0x30a00], desc[UR16][R198.64], P6 ;  /* 0x30a00000c6087fae */ /* 0x000fe8000b121850 */
[----:B------:R1:W-:Y:S04]  /*18010*/  STL.64 [R1+0x2b8], R164 ;  /* 0x0002b8a401007387 */ /* 0x0003e80000100a00 */
[----:B------:R-:W-:Y:S04]  /*18020*/  LDGSTS.E [R8+0x30e00], desc[UR16][R196.64], P6 ;  /* 0x30e00000c4087fae */ /* 0x000fe8000b121850 */
[----:B------:R-:W-:Y:S04]  /*18030*/  LDGSTS.E [R8+0x31200], desc[UR16][R194.64], P6 ;  /* 0x31200000c2087fae */ /* 0x000fe8000b121850 */
[----:B------:R4:W-:Y:S04]  /*18040*/  LDGSTS.E [R8+0x31600], desc[UR16][R182.64], P6 ;  /* 0x31600000b6087fae */ /* 0x0009e8000b121850 */
[----:B------:R1:W-:Y:S04]  /*18050*/  LDGSTS.E [R8+0x31a00], desc[UR16][R180.64], P6 ;  /* 0x31a00000b4087fae */ /* 0x0003e8000b121850 */
[----:B------:R1:W-:Y:S04]  /*18060*/  LDGSTS.E [R8+0x31e00], desc[UR16][R178.64], P6 ;  /* 0x31e00000b2087fae */ /* 0x0003e8000b121850 */
[----:B------:R1:W-:Y:S04]  /*18070*/  LDGSTS.E [R8+0x32200], desc[UR16][R166.64], P6 ;  /* 0x32200000a6087fae */ /* 0x0003e8000b121850 */
[----:B------:R1:W-:Y:S01]  /*18080*/  LDGSTS.E [R8+0x32600], desc[UR16][R164.64], P6 ;  /* 0x32600000a4087fae */ /* 0x0003e2000b121850 */
[----:B------:R-:W-:-:S04]  /*18090*/  IMAD.WIDE R140, R154, 0x4, R200 ;  /* 0x000000049a8c7825 */ /* 0x000fc800078e02c8 */
[----:B------:R-:W-:-:S04]  /*180a0*/  IMAD.WIDE R142, R154, 0x4, R184 ;  /* 0x000000049a8e7825 */ /* 0x000fc800078e02b8 */
[----:B------:R-:W-:-:S04]  /*180b0*/  IMAD.WIDE R162, R154, 0x4, R168 ;  /* 0x000000049aa27825 */ /* 0x000fc800078e02a8 */
[----:B------:R-:W-:-:S04]  /*180c0*/  IMAD.WIDE R144, R154, 0x4, R144 ;  /* 0x000000049a907825 */ /* 0x000fc800078e0290 */
[----:B------:R-:W-:-:S05]  /*180d0*/  IMAD.WIDE R128, R154, 0x4, R128 ;  /* 0x000000049a807825 */ /* 0x000fca00078e0280 */
[----:B------:R-:W-:Y:S04]  /*180e0*/  STL.64 [R1+0x2f0], R128 ;  /* 0x0002f08001007387 */ /* 0x000fe80000100a00 */
[----:B------:R-:W-:Y:S04]  /*180f0*/  STL.64 [R1+0x328], R144 ;  /* 0x0003289001007387 */ /* 0x000fe80000100a00 */
[----:B------:R1:W-:Y:S04]  /*18100*/  STL.64 [R1+0x368], R162 ;  /* 0x000368a201007387 */ /* 0x0003e80000100a00 */
[----:B------:R1:W-:Y:S04]  /*18110*/  STL.64 [R1+0x3a8], R142 ;  /* 0x0003a88e01007387 */ /* 0x0003e80000100a00 */
[----:B------:R1:W-:Y:S04]  /*18120*/  STL.64 [R1+0x3e0], R140 ;  /* 0x0003e08c01007387 */ /* 0x0003e80000100a00 */
[----:B------:R1:W-:Y:S04]  /*18130*/  STL.64 [R1+0x410], R10 ;  /* 0x0004100a01007387 */ /* 0x0003e80000100a00 */
[----:B------:R-:W-:Y:S01]  /*18140*/  LDGSTS.E [R8+0x32a00], desc[UR16][R128.64], P6 ;  /* 0x32a0000080087fae */ /* 0x000fe2000b121850 */
[----:B---3--:R-:W-:-:S03]  /*18150*/  IMAD.WIDE R216, R154, 0x4, R138 ;  /* 0x000000049ad87825 */ /* 0x008fc600078e028a */
[----:B------:R-:W-:Y:S04]  /*18160*/  LDGSTS.E [R8+0x32e00], desc[UR16][R144.64], P6 ;  /* 0x32e0000090087fae */ /* 0x000fe8000b121850 */
[----:B------:R3:W-:Y:S01]  /*18170*/  LDGSTS.E [R8+0x33200], desc[UR16][R162.64], P6 ;  /* 0x33200000a2087fae */ /* 0x0007e2000b121850 */
[----:B--2---:R-:W-:-:S03]  /*18180*/  IMAD.WIDE R184, R154, 0x4, R192 ;  /* 0x000000049ab87825 */ /* 0x004fc600078e02c0 */
[----:B------:R2:W-:Y:S01]  /*18190*/  LDGSTS.E [R8+0x33600], desc[UR16][R142.64], P6 ;  /* 0x336000008e087fae */ /* 0x0005e2000b121850 */
[----:B----4-:R-:W-:-:S03]  /*181a0*/  IMAD.WIDE R182, R154, 0x4, R176 ;  /* 0x000000049ab67825 */ /* 0x010fc600078e02b0 */
[----:B------:R-:W-:Y:S04]  /*181b0*/  STL.64 [R1+0x48], R184 ;  /* 0x000048b801007387 */ /* 0x000fe80000100a00 */
[----:B------:R-:W-:Y:S01]  /*181c0*/  STL.64 [R1+0x78], R182 ;  /* 0x000078b601007387 */ /* 0x000fe20000100a00 */
[----:B-1----:R-:W-:-:S03]  /*181d0*/  IMAD.WIDE R180, R154, 0x4, R160 ;  /* 0x000000049ab47825 */ /* 0x002fc600078e02a0 */
[----:B------:R-:W4:Y:S01]  /*181e0*/  LDL.LU.64 R138, [R1+0x3d0] ;  /* 0x0003d000018a7983 */ /* 0x000f220000300a00 */
[----:B------:R-:W-:-:S03]  /*181f0*/  IMAD.WIDE R178, R154, 0x4, R136 ;  /* 0x000000049ab27825 */ /* 0x000fc600078e0288 */
[----:B------:R-:W-:Y:S01]  /*18200*/  STL.64 [R1+0xf0], R180 ;  /* 0x0000f0b401007387 */ /* 0x000fe20000100a00 */
[----:B------:R-:W-:-:S03]  /*18210*/  IMAD.WIDE R168, R154, 0x4, R240 ;  /* 0x000000049aa87825 */ /* 0x000fc600078e02f0 */
[----:B------:R-:W4:Y:S04]  /*18220*/  LDL.LU.64 R192, [R1+0x390] ;  /* 0x0003900001c07983 */ /* 0x000f280000300a00 */
[----:B------:R-:W-:Y:S04]  /*18230*/  STL.64 [R1+0x150], R178 ;  /* 0x000150b201007387 */ /* 0x000fe80000100a00 */
[----:B------:R-:W4:Y:S04]  /*18240*/  LDL.LU.64 R176, [R1+0x358] ;  /* 0x0003580001b07983 */ /* 0x000f280000300a00 */
[----:B------:R-:W-:Y:S04]  /*18250*/  STL.64 [R1+0x198], R168 ;  /* 0x000198a801007387 */ /* 0x000fe80000100a00 */
[----:B------:R-:W4:Y:S04]  /*18260*/  LDL.LU.64 R160, [R1+0x2d0] ;  /* 0x0002d00001a07983 */ /* 0x000f280000300a00 */
[----:B------:R-:W4:Y:S04]  /*18270*/  LDL.LU.64 R136, [R1+0x298] ;  /* 0x0002980001887983 */ /* 0x000f280000300a00 */
[----:B------:R-:W4:Y:S01]  /*18280*/  LDL.LU.64 R240, [R1+0x260] ;  /* 0x0002600001f07983 */ /* 0x000f220000300a00 */
[----:B------:R-:W-:-:S03]  /*18290*/  IMAD.WIDE R166, R154, 0x4, R28 ;  /* 0x000000049aa67825 */ /* 0x000fc600078e021c */
[----:B------:R1:W-:Y:S01]  /*182a0*/  LDGSTS.E [R8+0x33a00], desc[UR16][R140.64], P6 ;  /* 0x33a000008c087fae */ /* 0x0003e2000b121850 */
[----:B------:R-:W-:-:S03]  /*182b0*/  IMAD.WIDE R164, R154, 0x4, R42 ;  /* 0x000000049aa47825 */ /* 0x000fc600078e022a */
[----:B------:R1:W-:Y:S01]  /*182c0*/  LDGSTS.E [R8+0x33e00], desc[UR16][R10.64], P6 ;  /* 0x33e000000a087fae */ /* 0x0003e2000b121850 */
[----:B---3--:R-:W-:-:S03]  /*182d0*/  IMAD.WIDE R162, R154, 0x4, R58 ;  /* 0x000000049aa27825 */ /* 0x008fc600078e023a */
[----:B------:R-:W-:Y:S01]  /*182e0*/  LDGSTS.E [R7+0x30280], desc[UR16][R216.64], P6 ;  /* 0x30280000d8077fae */ /* 0x000fe2000b121850 */
[----:B------:R-:W-:-:S03]  /*182f0*/  IMAD.WIDE R144, R154, 0x4, R74 ;  /* 0x000000049a907825 */ /* 0x000fc600078e024a */
[----:B------:R-:W-:Y:S01]  /*18300*/  LDGSTS.E [R7+0x30680], desc[UR16][R184.64], P6 ;  /* 0x30680000b8077fae */ /* 0x000fe2000b121850 */
[----:B------:R-:W-:-:S03]  /*18310*/  IMAD.WIDE R130, R154, 0x4, R130 ;  /* 0x000000049a827825 */ /* 0x000fc600078e0282 */
[----:B------:R-:W-:Y:S01]  /*18320*/  LDGSTS.E [R7+0x30a80], desc[UR16][R182.64], P6 ;  /* 0x30a80000b6077fae */ /* 0x000fe2000b121850 */
[----:B--2---:R-:W-:-:S03]  /*18330*/  IMAD.WIDE R142, R154, 0x4, R146 ;  /* 0x000000049a8e7825 */ /* 0x004fc600078e0292 */
[----:B------:R-:W-:Y:S01]  /*18340*/  STL.64 [R1+0x1d0], R166 ;  /* 0x0001d0a601007387 */ /* 0x000fe20000100a00 */
[----:B-1----:R-:W-:-:S03]  /*18350*/  IMAD.WIDE R140, R154, 0x4, R170 ;  /* 0x000000049a8c7825 */ /* 0x002fc600078e02aa */
[----:B------:R-:W-:Y:S01]  /*18360*/  LDGSTS.E [R7+0x30e80], desc[UR16][R180.64], P6 ;  /* 0x30e80000b4077fae */ /* 0x000fe2000b121850 */
[----:B------:R-:W-:-:S03]  /*18370*/  IMAD.WIDE R128, R154, 0x4, R186 ;  /* 0x000000049a807825 */ /* 0x000fc600078e02ba */
[----:B------:R-:W-:Y:S01]  /*18380*/  STL.64 [R1+0x210], R164 ;  /* 0x000210a401007387 */ /* 0x000fe20000100a00 */
[----:B------:R-:W-:-:S03]  /*18390*/  IMAD.WIDE R10, R154, 0x4, R202 ;  /* 0x000000049a0a7825 */ /* 0x000fc600078e02ca */
[----:B------:R-:W-:Y:S01]  /*183a0*/  LDGSTS.E [R7+0x31280], desc[UR16][R178.64], P6 ;  /* 0x31280000b2077fae */ /* 0x000fe2000b121850 */
[----:B------:R-:W-:-:S03]  /*183b0*/  IMAD.WIDE R8, R154, 0x4, R218 ;  /* 0x000000049a087825 */ /* 0x000fc600078e02da */
        /* <DEDUP_REMOVED lines=14> */
[----:B------:R1:W-:Y:S04]  /*184a0*/  STL.64 [R1+0x3d8], R8 ;  /* 0x0003d80801007387 */ /* 0x0003e80000100a00 */
[----:B------:R-:W-:Y:S04]  /*184b0*/  LDGSTS.E [R7+0x33280], desc[UR16][R140.64], P6 ;  /* 0x332800008c077fae */ /* 0x000fe8000b121850 */
[----:B------:R-:W-:Y:S04]  /*184c0*/  LDGSTS.E [R7+0x33680], desc[UR16][R128.64], P6 ;  /* 0x3368000080077fae */ /* 0x000fe8000b121850 */
[----:B------:R-:W-:Y:S04]  /*184d0*/  LDGSTS.E [R7+0x33a80], desc[UR16][R10.64], P6 ;  /* 0x33a800000a077fae */ /* 0x000fe8000b121850 */
[----:B------:R1:W-:Y:S01]  /*184e0*/  LDGSTS.E [R7+0x33e80], desc[UR16][R8.64], P6 ;  /* 0x33e8000008077fae */ /* 0x0003e2000b121850 */
[----:B----4-:R-:W-:-:S03]  /*184f0*/  IMAD.WIDE R236, R154, 0x4, R192 ;  /* 0x000000049aec7825 */ /* 0x010fc600078e02c0 */
[----:B------:R-:W2:Y:S01]  /*18500*/  LDL.LU.64 R192, [R1+0x560] ;  /* 0x0005600001c07983 */ /* 0x000ea20000300a00 */
[----:B------:R-:W-:-:S04]  /*18510*/  IMAD.WIDE R170, R154, 0x4, R176 ;  /* 0x000000049aaa7825 */ /* 0x000fc800078e02b0 */
[----:B-1----:R-:W-:-:S04]  /*18520*/  IMAD.WIDE R8, R154, 0x4, R160 ;  /* 0x000000049a087825 */ /* 0x002fc800078e02a0 */
[C---:B------:R-:W-:Y:S02]  /*18530*/  IMAD.WIDE R162, R154.reuse, 0x4, R240 ;  /* 0x000000049aa27825 */ /* 0x040fe400078e02f0 */
[----:B------:R-:W3:Y:S02]  /*18540*/  LDL.LU.64 R240, [R1+0x438] ;  /* 0x0004380001f07983 */ /* 0x000ee40000300a00 */
[C---:B------:R-:W-:Y:S02]  /*18550*/  IMAD.WIDE R196, R154.reuse, 0x4, R136 ;  /* 0x000000049ac47825 */ /* 0x040fe400078e0288 */
[----:B------:R-:W4:Y:S04]  /*18560*/  LDL.LU.64 R176, [R1+0x408] ;  /* 0x0004080001b07983 */ /* 0x000f280000300a00 */
[----:B------:R-:W-:Y:S04]  /*18570*/  STL.64 [R1+0x170], R162 ;  /* 0x000170a201007387 */ /* 0x000fe80000100a00 */
[----:B------:R-:W4:Y:S04]  /*18580*/  LDL.LU.64 R160, [R1+0x398] ;  /* 0x0003980001a07983 */ /* 0x000f280000300a00 */
[----:B------:R-:W4:Y:S01]  /*18590*/  LDL.LU.64 R136, [R1+0x320] ;  /* 0x0003200001887983 */ /* 0x000f220000300a00 */
[----:B------:R-:W-:-:S04]  /*185a0*/  IMAD.WIDE R218, R154, 0x4, R138 ;  /* 0x000000049ada7825 */ /* 0x000fc800078e028a */
[C---:B------:R-:W-:Y:S01]  /*185b0*/  IMAD.WIDE R128, R154.reuse, 0x4, R188 ;  /* 0x000000049a807825 */ /* 0x040fe200078e02bc */
[----:B------:R-:W-:Y:S03]  /*185c0*/  LDGSTS.E [R6+0x30300], desc[UR16][R218.64], P6 ;  /* 0x30300000da067fae */ /* 0x000fe6000b121850 */
[----:B------:R-:W-:Y:S01]  /*185d0*/  IMAD.MOV.U32 R188, RZ, RZ, R8 ;  /* 0x000000ffffbc7224 */ /* 0x000fe200078e0008 */
[----:B------:R-:W-:Y:S01]  /*185e0*/  LDGSTS.E [R6+0x30700], desc[UR16][R236.64], P6 ;  /* 0x30700000ec067fae */ /* 0x000fe2000b121850 */
[----:B------:R-:W-:Y:S02]  /*185f0*/  IMAD.MOV.U32 R189, RZ, RZ, R9 ;  /* 0x000000ffffbd7224 */ /* 0x000fe400078e0009 */
[C---:B------:R-:W-:Y:S01]  /*18600*/  IMAD.WIDE R146, R154.reuse, 0x4, R30 ;  /* 0x000000049a927825 */ /* 0x040fe200078e021e */
[----:B------:R-:W-:Y:S03]  /*18610*/  LDGSTS.E [R6+0x30b00], desc[UR16][R170.64], P6 ;  /* 0x30b00000aa067fae */ /* 0x000fe6000b121850 */
        /* <DEDUP_REMOVED lines=9> */
[----:B------:R-:W-:Y:S03]  /*186b0*/  STL.64 [R1+0x1b0], R146 ;  /* 0x0001b09201007387 */ /* 0x000fe60000100a00 */
[C---:B------:R-:W-:Y:S01]  /*186c0*/  IMAD.WIDE R130, R154.reuse, 0x4, R172 ;  /* 0x000000049a827825 */ /* 0x040fe200078e02ac */
[----:B------:R-:W-:Y:S03]  /*186d0*/  LDGSTS.E [R6+0x31f00], desc[UR16][R144.64], P6 ;  /* 0x31f0000090067fae */ /* 0x000fe6000b121850 */
[C---:B------:R-:W-:Y:S01]  /*186e0*/  IMAD.WIDE R10, R154.reuse, 0x4, R204 ;  /* 0x000000049a0a7825 */ /* 0x040fe200078e02cc */
[----:B------:R-:W-:Y:S04]  /*186f0*/  STL.64 [R1+0x1f0], R144 ;  /* 0x0001f09001007387 */ /* 0x000fe80000100a00 */
[----:B------:R-:W-:Y:S01]  /*18700*/  LDGSTS.E [R6+0x32300], desc[UR16][R142.64], P6 ;  /* 0x323000008e067fae */ /* 0x000fe2000b121850 */
[----:B------:R-:W-:-:S03]  /*18710*/  IMAD.WIDE R8, R154, 0x4, R220 ;  /* 0x000000049a087825 */ /* 0x000fc600078e02dc */
[----:B------:R-:W-:Y:S04]  /*18720*/  STL.64 [R1+0x228], R142 ;  /* 0x0002288e01007387 */ /* 0x000fe80000100a00 */
[----:B------:R1:W-:Y:S04]  /*18730*/  LDGSTS.E [R6+0x32700], desc[UR16][R140.64], P6 ;  /* 0x327000008c067fae */ /* 0x0003e8000b121850 */
[----:B------:R1:W-:Y:S04]  /*18740*/  STL.64 [R1+0x258], R140 ;  /* 0x0002588c01007387 */ /* 0x0003e80000100a00 */
[----:B------:R-:W-:Y:S04]  /*18750*/  LDGSTS.E [R6+0x32b00], desc[UR16][R132.64], P6 ;  /* 0x32b0000084067fae */ /* 0x000fe8000b121850 */
[----:B------:R-:W-:Y:S04]  /*18760*/  STL.64 [R1+0x290], R132 ;  /* 0x0002908401007387 */ /* 0x000fe80000100a00 */
[----:B------:R1:W-:Y:S02]  /*18770*/  LDGSTS.E [R6+0x32f00], desc[UR16][R138.64], P6 ;  /* 0x32f000008a067fae */ /* 0x0003e4000b121850 */
[----:B-1----:R-:W-:-:S02]  /*18780*/  IMAD.WIDE R140, R154, 0x4, R156 ;  /* 0x000000049a8c7825 */ /* 0x002fc400078e029c */
[----:B------:R1:W-:Y:S04]  /*18790*/  STL.64 [R1+0x298], R138 ;  /* 0x0002988a01007387 */ /* 0x0003e80000100a00 */
[----:B------:R1:W-:Y:S04]  /*187a0*/  LDGSTS.E [R6+0x33300], desc[UR16][R130.64], P6 ;  /* 0x3330000082067fae */ /* 0x0003e8000b121850 */
[----:B------:R1:W-:Y:S04]  /*187b0*/  STL.64 [R1+0x2d0], R130 ;  /* 0x0002d08201007387 */ /* 0x0003e80000100a00 */
[----:B------:R1:W-:Y:S02]  /*187c0*/  LDGSTS.E [R6+0x33700], desc[UR16][R128.64], P6 ;  /* 0x3370000080067fae */ /* 0x0003e4000b121850 */
[----:B-1----:R-:W-:-:S02]  /*187d0*/  IMAD.WIDE R138, R154, 0x4, R46 ;  /* 0x000000049a8a7825 */ /* 0x002fc400078e022e */
[----:B------:R1:W-:Y:S02]  /*187e0*/  STL.64 [R1+0x358], R128 ;  /* 0x0003588001007387 */ /* 0x0003e40000100a00 */
[C---:B------:R-:W-:Y:S02]  /*187f0*/  IMAD.WIDE R132, R154.reuse, 0x4, R78 ;  /* 0x000000049a847825 */ /* 0x040fe400078e024e */
[----:B------:R1:W-:Y:S02]  /*18800*/  LDGSTS.E [R6+0x33b00], desc[UR16][R10.64], P6 ;  /* 0x33b000000a067fae */ /* 0x0003e4000b121850 */
[C---:B------:R-:W-:Y:S02]  /*18810*/  IMAD.WIDE R130, R154.reuse, 0x4, R134 ;  /* 0x000000049a827825 */ /* 0x040fe400078e0286 */
[----:B------:R1:W-:Y:S04]  /*18820*/  STL.64 [R1+0x390], R10 ;  /* 0x0003900a01007387 */ /* 0x0003e80000100a00 */
[----:B------:R1:W-:Y:S02]  /*18830*/  LDGSTS.E [R6+0x33f00], desc[UR16][R8.64], P6 ;  /* 0x33f0000008067fae */ /* 0x0003e4000b121850 */
[----:B-1----:R-:W-:-:S02]  /*18840*/  IMAD.WIDE R128, R154, 0x4, R174 ;  /* 0x000000049a807825 */ /* 0x002fc400078e02ae */
[----:B------:R1:W-:Y:S02]  /*18850*/  STL.64 [R1+0x3d0], R8 ;  /* 0x0003d00801007387 */ /* 0x0003e40000100a00 */
[----:B------:R-:W-:-:S04]  /*18860*/  IMAD.WIDE R10, R154, 0x4, R190 ;  /* 0x000000049a0a7825 */ /* 0x000fc800078e02be */
[C---:B------:R-:W-:Y:S02]  /*18870*/  IMAD.WIDE R6, R154.reuse, 0x4, R2 ;  /* 0x000000049a067825 */ /* 0x040fe400078e0202 */
[----:B------:R2:W5:Y:S02]  /*18880*/  LDL.LU.64 R2, [R1+0x6c0] ;  /* 0x0006c00001027983 */ /* 0x0005640000300a00 */
[----:B-1----:R-:W-:Y:S02]  /*18890*/  IMAD.WIDE R8, R154, 0x4, R206 ;  /* 0x000000049a087825 */ /* 0x002fe400078e02ce */
[----:B------:R1:W5:Y:S02]  /*188a0*/  LDL.LU.64 R156, [R1+0x6b8] ;  /* 0x0006b800019c7983 */ /* 0x0003640000300a00 */
[----:B------:R-:W-:Y:S02]  /*188b0*/  IMAD.MOV.U32 R206, RZ, RZ, R6 ;  /* 0x000000ffffce7224 */ /* 0x000fe400078e0006 */
[----:B------:R1:W-:Y:S01]  /*188c0*/  STL.64 [R1+0x190], R140 ;  /* 0x0001908c01007387 */ /* 0x0003e20000100a00 */
[----:B------:R-:W-:-:S03]  /*188d0*/  IMAD.MOV.U32 R207, RZ, RZ, R7 ;  /* 0x000000ffffcf7224 */ /* 0x000fc600078e0007 */
[----:B------:R1:W-:Y:S01]  /*188e0*/  STL.64 [R1+0x1c8], R138 ;  /* 0x0001c88a01007387 */ /* 0x0003e20000100a00 */
[----:B------:R-:W-:Y:S01]  /*188f0*/  IMAD.WIDE R6, R154, 0x4, R222 ;  /* 0x000000049a067825 */ /* 0x000fe200078e02de */
[----:B------:R-:W-:-:S03]  /*18900*/  ISETP.GE.AND P0, PT, R151, 0x80, PT ;  /* 0x000000809700780c */ /* 0x000fc60003f06270 */
[----:B------:R-:W-:Y:S01]  /*18910*/  IMAD.WIDE R158, R154, 0x4, R158 ;  /* 0x000000049a9e7825 */ /* 0x000fe200078e029e */
[----:B------:R-:W-:Y:S02]  /*18920*/  CS2R R24, SRZ ;  /* 0x0000000000187805 */ /* 0x000fe4000001ff00 */
[----:B------:R-:W-:Y:S02]  /*18930*/  CS2R R26, SRZ ;  /* 0x00000000001a7805 */ /* 0x000fe4000001ff00 */
[----:B------:R-:W-:Y:S02]  /*18940*/  CS2R R28, SRZ ;  /* 0x00000000001c7805 */ /* 0x000fe4000001ff00 */
[----:B------:R-:W-:Y:S02]  /*18950*/  CS2R R30, SRZ ;  /* 0x00000000001e7805 */ /* 0x000fe4000001ff00 */
[----:B------:R-:W-:Y:S02]  /*18960*/  CS2R R32, SRZ ;  /* 0x0000000000207805 */ /* 0x000fe4000001ff00 */
[----:B------:R-:W-:-:S02]  /*18970*/  CS2R R34, SRZ ;  /* 0x0000000000227805 */ /* 0x000fc4000001ff00 */
        /* <DEDUP_REMOVED lines=24> */
[----:B------:R-:W-:Y:S01]  /*18b00*/  CS2R R86, SRZ ;  /* 0x0000000000567805 */ /* 0x000fe2000001ff00 */
[----:B--2---:R-:W-:-:S05]  /*18b10*/  IMAD.WIDE R220, R154, 0x4, R192 ;  /* 0x000000049adc7825 */ /* 0x004fca00078e02c0 */
[----:B------:R1:W-:Y:S01]  /*18b20*/  LDGSTS.E [R5+0x30380], desc[UR16][R220.64], P6 ;  /* 0x30380000dc057fae */ /* 0x0003e2000b121850 */
[----:B---3--:R-:W-:-:S04]  /*18b30*/  IMAD.WIDE R240, R154, 0x4, R240 ;  /* 0x000000049af07825 */ /* 0x008fc800078e02f0 */
[C---:B----4-:R-:W-:Y:S01]  /*18b40*/  IMAD.WIDE R198, R154.reuse, 0x4, R176 ;  /* 0x000000049ac67825 */ /* 0x050fe200078e02b0 */
[----:B------:R1:W-:Y:S04]  /*18b50*/  LDGSTS.E [R5+0x30780], desc[UR16][R240.64], P6 ;  /* 0x30780000f0057fae */ /* 0x0003e8000b121850 */
[----:B------:R1:W-:Y:S01]  /*18b60*/  LDGSTS.E [R5+0x30b80], desc[UR16][R198.64], P6 ;  /* 0x30b80000c6057fae */ /* 0x0003e2000b121850 */
[----:B------:R-:W-:-:S04]  /*18b70*/  IMAD.WIDE R186, R154, 0x4, R136 ;  /* 0x000000049aba7825 */ /* 0x000fc800078e0288 */
[----:B------:R-:W-:-:S05]  /*18b80*/  IMAD.WIDE R136, R154, 0x4, R62 ;  /* 0x000000049a887825 */ /* 0x000fca00078e023e */
[----:B------:R1:W-:Y:S04]  /*18b90*/  STL.64 [R1+0x208], R136 ;  /* 0x0002088801007387 */ /* 0x0003e80000100a00 */
[----:B------:R1:W-:Y:S01]  /*18ba0*/  STL.64 [R1+0x248], R132 ;  /* 0x0002488401007387 */ /* 0x0003e20000100a00 */
[----:B------:R-:W-:-:S03]  /*18bb0*/  IMAD.WIDE R172, R154, 0x4, R160 ;  /* 0x000000049aac7825 */ /* 0x000fc600078e02a0 */
[----:B------:R1:W-:Y:S04]  /*18bc0*/  STL.64 [R1+0x260], R130 ;  /* 0x0002608201007387 */ /* 0x0003e80000100a00 */
[----:B------:R1:W-:Y:S04]  /*18bd0*/  STL.64 [R1+0x280], R128 ;  /* 0x0002808001007387 */ /* 0x0003e80000100a00 */
[----:B------:R1:W-:Y:S04]  /*18be0*/  STL.64 [R1+0x2c8], R10 ;  /* 0x0002c80a01007387 */ /* 0x0003e80000100a00 */
[----:B------:R1:W-:Y:S04]  /*18bf0*/  STL.64 [R1+0x320], R8 ;  /* 0x0003200801007387 */ /* 0x0003e80000100a00 */
[----:B------:R1:W-:Y:S04]  /*18c00*/  STL.64 [R1+0x398], R6 ;  /* 0x0003980601007387 */ /* 0x0003e80000100a00 */
[----:B------:R1:W-:Y:S04]  /*18c10*/  LDGSTS.E [R5+0x30f80], desc[UR16][R172.64], P6 ;  /* 0x30f80000ac057fae */ /* 0x0003e8000b121850 */
        /* <DEDUP_REMOVED lines=11> */
[----:B------:R1:W-:Y:S01]  /*18cd0*/  LDGSTS.E [R5+0x33f80], desc[UR16][R6.64], P6 ;  /* 0x33f8000006057fae */ /* 0x0003e2000b121850 */
[----:B------:R-:W-:-:S03]  /*18ce0*/  CS2R R62, SRZ ;  /* 0x00000000003e7805 */ /* 0x000fc6000001ff00 */
[----:B------:R-:W0:Y:S01]  /*18cf0*/  LDGDEPBAR ;  /* 0x00000000000079af */ /* 0x000e220000000000 */
[----:B------:R-:W-:Y:S05]  /*18d00*/  @!P0 BRA `(.L_x_0) ;  /* 0x000000a400c08947 */ /* 0x000fea0003800000 */
[----:B------:R-:W2:Y:S01]  /*18d10*/  LDL.LU.64 R192, [R1+0x20] ;  /* 0x0000200001c07983 */ /* 0x000ea20000300a00 */
[----:B-1----:R-:W-:Y:S02]  /*18d20*/  IMAD.MOV.U32 R11, RZ, RZ, R12 ;  /* 0x000000ffff0b7224 */ /* 0x002fe400078e000c */
[----:B------:R-:W-:Y:S01]  /*18d30*/  IMAD.MOV.U32 R12, RZ, RZ, R13 ;  /* 0x000000ffff0c7224 */ /* 0x000fe200078e000d */
[----:B------:R-:W3:Y:S01]  /*18d40*/  LDL.LU.64 R176, [R1+0x28] ;  /* 0x0000280001b07983 */ /* 0x000ee20000300a00 */
[----:B------:R-:W-:Y:S02]  /*18d50*/  IMAD.MOV.U32 R13, RZ, RZ, R14 ;  /* 0x000000ffff0d7224 */ /* 0x000fe400078e000e */
[----:B------:R-:W-:Y:S01]  /*18d60*/  IMAD.MOV.U32 R14, RZ, RZ, R15 ;  /* 0x000000ffff0e7224 */ /* 0x000fe200078e000f */
[----:B------:R-:W4:Y:S01]  /*18d70*/  LDL.LU.64 R136, [R1] ;  /* 0x0000000001887983 */ /* 0x000f220000300a00 */
[----:B------:R-:W-:-:S03]  /*18d80*/  IMAD.MOV.U32 R15, RZ, RZ, R16 ;  /* 0x000000ffff0f7224 */ /* 0x000fc600078e0010 */
[----:B------:R-:W4:Y:S01]  /*18d90*/  LDL.LU.64 R160, [R1+0x8] ;  /* 0x0000080001a07983 */ /* 0x000f220000300a00 */
[----:B------:R-:W-:Y:S02]  /*18da0*/  IMAD.MOV.U32 R5, RZ, RZ, R126 ;  /* 0x000000ffff057224 */ /* 0x000fe400078e007e */
[----:B------:R-:W-:Y:S01]  /*18db0*/  IMAD.MOV.U32 R16, RZ, RZ, R17 ;  /* 0x000000ffff107224 */ /* 0x000fe200078e0011 */
[----:B------:R-:W4:Y:S01]  /*18dc0*/  LDL.LU.64 R162, [R1+0x10] ;  /* 0x0000100001a27983 */ /* 0x000f220000300a00 */
[----:B------:R-:W-:Y:S02]  /*18dd0*/  IMAD.MOV.U32 R6, RZ, RZ, R127 ;  /* 0x000000ffff067224 */ /* 0x000fe400078e007f */
[----:B------:R-:W-:Y:S01]  /*18de0*/  IMAD.MOV.U32 R7, RZ, RZ, R124 ;  /* 0x000000ffff077224 */ /* 0x000fe200078e007c */
[----:B------:R-:W4:Y:S01]  /*18df0*/  LDL.LU.64 R164, [R1+0x18] ;  /* 0x0000180001a47983 */ /* 0x000f220000300a00 */
[----:B------:R-:W-:Y:S02]  /*18e00*/  IMAD.MOV.U32 R17, RZ, RZ, R18 ;  /* 0x000000ffff117224 */ /* 0x000fe400078e0012 */
[----:B------:R-:W-:Y:S01]  /*18e10*/  IMAD.MOV.U32 R8, RZ, RZ, R125 ;  /* 0x000000ffff087224 */ /* 0x000fe200078e007d */
[----:B------:R-:W4:Y:S01]  /*18e20*/  LDL.LU.64 R166, [R1+0x38] ;  /* 0x0000380001a67983 */ /* 0x000f220000300a00 */
[----:B------:R-:W-:-:S02]  /*18e30*/  IMAD.MOV.U32 R9, RZ, RZ, R122 ;  /* 0x000000ffff097224 */ /* 0x000fc400078e007a */
[----:B------:R-:W-:Y:S01]  /*18e40*/  IMAD.MOV.U32 R18, RZ, RZ, R19 ;  /* 0x000000ffff127224 */ /* 0x000fe200078e0013 */
[----:B------:R1:W-:Y:S01]  /*18e50*/  STL [R1+0x6c8], R152 ;  /* 0x0006c89801007387 */ /* 0x0003e20000100800 */
[----:B------:R-:W-:Y:S02]  /*18e60*/  IMAD.MOV.U32 R10, RZ, RZ, R123 ;  /* 0x000000ffff0a7224 */ /* 0x000fe400078e007b */
[----:B------:R-:W-:Y:S01]  /*18e70*/  IMAD.MOV.U32 R19, RZ, RZ, R20 ;  /* 0x000000ffff137224 */ /* 0x000fe200078e0014 */
[----:B-----5:R1:W-:Y:S01]  /*18e80*/  STL.64 [R1+0x6c0], R156 ;  /* 0x0006c09c01007387 */ /* 0x0203e20000100a00 */
[----:B------:R-:W-:Y:S02]  /*18e90*/  IMAD.MOV.U32 R20, RZ, RZ, R21 ;  /* 0x000000ffff147224 */ /* 0x000fe400078e0015 */
[----:B------:R-:W-:Y:S01]  /*18ea0*/  IMAD.MOV.U32 R21, RZ, RZ, R22 ;  /* 0x000000ffff157224 */ /* 0x000fe200078e0016 */
[----:B------:R1:W-:Y:S01]  /*18eb0*/  STL.64 [R1+0x6b8], R2 ;  /* 0x0006b80201007387 */ /* 0x0003e20000100a00 */
[----:B------:R-:W-:-:S02]  /*18ec0*/  IMAD.MOV.U32 R22, RZ, RZ, R23 ;  /* 0x000000ffff167224 */ /* 0x000fc400078e0017 */
[----:B------:R-:W-:Y:S01]  /*18ed0*/  IMAD.MOV.U32 R23, RZ, RZ, R88 ;  /* 0x000000ffff177224 */ /* 0x000fe200078e0058 */
[----:B------:R4:W-:Y:S01]  /*18ee0*/  STL.64 [R1+0x6d0], R4 ;  /* 0x0006d00401007387 */ /* 0x0009e20000100a00 */
[----:B------:R-:W-:Y:S02]  /*18ef0*/  IMAD.MOV.U32 R88, RZ, RZ, R89 ;  /* 0x000000ffff587224 */ /* 0x000fe400078e0059 */
[----:B------:R-:W-:Y:S01]  /*18f00*/  IMAD.MOV.U32 R89, RZ, RZ, R90 ;  /* 0x000000ffff597224 */ /* 0x000fe200078e005a */
[----:B------:R-:W-:Y:S01]  /*18f10*/  STL.64 [R1+0x6d8], R6 ;  /* 0x0006d80601007387 */ /* 0x000fe20000100a00 */
[----:B------:R-:W-:Y:S02]  /*18f20*/  IMAD.MOV.U32 R90, RZ, RZ, R91 ;  /* 0x000000ffff5a7224 */ /* 0x000fe400078e005b */
[----:B------:R-:W-:Y:S01]  /*18f30*/  IMAD.MOV.U32 R91, RZ, RZ, R92 ;  /* 0x000000ffff5b7224 */ /* 0x000fe200078e005c */
[----:B------:R-:W-:Y:S01]  /*18f40*/  STL.64 [R1+0x6e0], R8 ;  /* 0x0006e00801007387 */ /* 0x000fe20000100a00 */
[----:B------:R-:W-:-:S02]  /*18f50*/  IMAD.MOV.U32 R155, RZ, RZ, R94 ;  /* 0x000000ffff9b7224 */ /* 0x000fc400078e005e */
[----:B------:R-:W-:Y:S01]  /*18f60*/  IMAD.MOV.U32 R149, RZ, RZ, R228 ;  /* 0x000000ffff957224 */ /* 0x000fe200078e00e4 */
[----:B------:R4:W-:Y:S01]  /*18f70*/  STL.64 [R1+0x6e8], R10 ;  /* 0x0006e80a01007387 */ /* 0x0009e20000100a00 */
[----:B------:R-:W-:Y:S02]  /*18f80*/  IMAD.MOV.U32 R150, RZ, RZ, R232 ;  /* 0x000000ffff967224 */ /* 0x000fe400078e00e8 */
[----:B------:R-:W-:Y:S01]  /*18f90*/  IMAD.MOV.U32 R129, RZ, RZ, R233 ;  /* 0x000000ffff817224 */ /* 0x000fe200078e00e9 */
[----:B------:R4:W-:Y:S01]  /*18fa0*/  STL.64 [R1+0x6f0], R12 ;  /* 0x0006f00c01007387 */ /* 0x0009e20000100a00 */
[----:B------:R-:W-:Y:S02]  /*18fb0*/  IMAD.MOV.U32 R128, RZ, RZ, R235 ;  /* 0x000000ffff807224 */ /* 0x000fe400078e00eb */
[----:B--2---:R-:W-:Y:S01]  /*18fc0*/  IMAD.MOV.U32 R130, RZ, RZ, R192 ;  /* 0x000000ffff827224 */ /* 0x004fe200078e00c0 */
[----:B------:R-:W-:Y:S01]  /*18fd0*/  STL.64 [R1+0x6f8], R14 ;  /* 0x0006f80e01007387 */ /* 0x000fe20000100a00 */
[----:B------:R-:W-:-:S02]  /*18fe0*/  IMAD.MOV.U32 R131, RZ, RZ, R193 ;  /* 0x000000ffff837224 */ /* 0x000fc400078e00c1 */
[----:B---3--:R-:W-:Y:S01]  /*18ff0*/  IMAD.MOV.U32 R132, RZ, RZ, R176 ;  /* 0x000000ffff847224 */ /* 0x008fe200078e00b0 */
[----:B------:R-:W-:Y:S01]  /*19000*/  STL.64 [R1+0x700], R16 ;  /* 0x0007001001007387 */ /* 0x000fe20000100a00 */
[----:B------:R-:W-:Y:S02]  /*19010*/  IMAD.MOV.U32 R133, RZ, RZ, R177 ;  /* 0x000000ffff857224 */ /* 0x000fe400078e00b1 */
[----:B-1----:R-:W-:Y:S01]  /*19020*/  IMAD.MOV.U32 R152, RZ, RZ, R172 ;  /* 0x000000ffff987224 */ /* 0x002fe200078e00ac */
[----:B------:R-:W-:Y:S01]  /*19030*/  STL.64 [R1+0x708], R18 ;  /* 0x0007081201007387 */ /* 0x000fe20000100a00 */
[----:B------:R-:W-:Y:S02]  /*19040*/  IMAD.MOV.U32 R157, RZ, RZ, R171 ;  /* 0x000000ffff9d7224 */ /* 0x000fe400078e00ab */
[----:B------:R-:W-:Y:S01]  /*19050*/  IMAD.MOV.U32 R156, RZ, RZ, R170 ;  /* 0x000000ffff9c7224 */ /* 0x000fe200078e00aa */
[----:B------:R-:W-:Y:S01]  /*19060*/  STL.64 [R1+0x710], R20 ;  /* 0x0007101401007387 */ /* 0x000fe20000100a00 */
[----:B------:R-:W-:-:S02]  /*19070*/  IMAD.MOV.U32 R2, RZ, RZ, R196 ;  /* 0x000000ffff027224 */ /* 0x000fc400078e00c4 */
[----:B----4-:R-:W-:Y:S01]  /*19080*/  IMAD.MOV.U32 R148, RZ, RZ, R163 ;  /* 0x000000ffff947224 */ /* 0x010fe200078e00a3 */
[----:B------:R1:W-:Y:S01]  /*19090*/  STL.64 [R1+0x718], R22 ;  /* 0x0007181601007387 */ /* 0x0003e20000100a00 */
[----:B------:R-:W-:Y:S02]  /*190a0*/  IMAD.MOV.U32 R3, RZ, RZ, R197 ;  /* 0x000000ffff037224 */ /* 0x000fe400078e00c5 */
[----:B------:R-:W-:Y:S01]  /*190b0*/  IMAD.MOV.U32 R4, RZ, RZ, R198 ;  /* 0x000000ffff047224 */ /* 0x000fe200078e00c6 */
[----:B------:R2:W-:Y:S01]  /*190c0*/  STL.64 [R1+0x720], R88 ;  /* 0x0007205801007387 */ /* 0x0005e20000100a00 */
[----:B------:R-:W-:Y:S02]  /*190d0*/  IMAD.MOV.U32 R5, RZ, RZ, R199 ;  /* 0x000000ffff057224 */ /* 0x000fe400078e00c7 */
[----:B------:R-:W-:Y:S01]  /*190e0*/  IMAD.MOV.U32 R153, RZ, RZ, R173 ;  /* 0x000000ffff997224 */ /* 0x000fe200078e00ad */
[----:B------:R3:W-:Y:S01]  /*190f0*/  STL.64 [R1+0x728], R90 ;  /* 0x0007285a01007387 */ /* 0x0007e20000100a00 */
[----:B------:R-:W-:-:S02]  /*19100*/  IMAD.MOV.U32 R92, RZ, RZ, R93 ;  /* 0x000000ffff5c7224 */ /* 0x000fc400078e005d */
[----:B------:R-:W-:Y:S01]  /*19110*/  IMAD.MOV.U32 R163, RZ, RZ, R167 ;  /* 0x000000ffffa37224 */ /* 0x000fe200078e00a7 */
[----:B------:R-:W4:Y:S01]  /*19120*/  LDL.LU.64 R200, [R1+0x40] ;  /* 0x0000400001c87983 */ /* 0x000f220000300a00 */
[----:B------:R-:W-:Y:S02]  /*19130*/  IMAD.MOV.U32 R10, RZ, RZ, R206 ;  /* 0x000000ffff0a7224 */ /* 0x000fe400078e00ce */
[----:B------:R-:W-:Y:S01]  /*19140*/  IMAD.MOV.U32 R11, RZ, RZ, R207 ;  /* 0x000000ffff0b7224 */ /* 0x000fe200078e00cf */
[----:B------:R-:W2:Y:S01]  /*19150*/  LDL.LU.64 R194, [R1+0x50] ;  /* 0x0000500001c27983 */ /* 0x000ea20000300a00 */
[----:B------:R-:W-:Y:S02]  /*19160*/  IMAD.MOV.U32 R94, RZ, RZ, R99 ;  /* 0x000000ffff5e7224 */ /* 0x000fe400078e0063 */
[----:B------:R-:W-:Y:S01]  /*19170*/  IMAD.MOV.U32 R93, RZ, RZ, R98 ;  /* 0x000000ffff5d7224 */ /* 0x000fe200078e0062 */
[----:B------:R-:W3:Y:S01]  /*19180*/  LDL.LU.64 R192, [R1+0x60] ;  /* 0x0000600001c07983 */ /* 0x000ee20000300a00 */
[----:B------:R-:W-:-:S02]  /*19190*/  IMAD.MOV.U32 R126, RZ, RZ, R229 ;  /* 0x000000ffff7e7224 */ /* 0x000fc400078e00e5 */
[----:B------:R-:W-:Y:S01]  /*191a0*/  IMAD.MOV.U32 R140, RZ, RZ, R248 ;  /* 0x000000ffff8c7224 */ /* 0x000fe200078e00f8 */
[----:B------:R-:W3:Y:S01]  /*191b0*/  LDL.LU.64 R176, [R1+0x160] ;  /* 0x0001600001b07983 */ /* 0x000ee20000300a00 */
[----:B------:R-:W-:Y:S02]  /*191c0*/  IMAD.MOV.U32 R141, RZ, RZ, R249 ;  /* 0x000000ffff8d7224 */ /* 0x000fe400078e00f9 */
[----:B------:R-:W-:Y:S01]  /*191d0*/  IMAD.MOV.U32 R124, RZ, RZ, R230 ;  /* 0x000000ffff7c7224 */ /* 0x000fe200078e00e6 */
[----:B------:R-:W3:Y:S01]  /*191e0*/  LDL.LU.64 R178, [R1+0x168] ;  /* 0x0001680001b27983 */ /* 0x000ee20000300a00 */
        /* <DEDUP_REMOVED lines=9> */
[----:B----4-:R-:W-:-:S03]  /*19280*/  IMAD.MOV.U32 R168, RZ, RZ, R200 ;  /* 0x000000ffffa87224 */ /* 0x010fc600078e00c8 */
[----:B------:R-:W4:Y:S01]  /*19290*/  LDL.LU.64 R6, [R1+0xe8] ;  /* 0x0000e80001067983 */ /* 0x000f220000300a00 */
[----:B------:R-:W-:Y:S02]  /*192a0*/  IMAD.MOV.U32 R167, RZ, RZ, R201 ;  /* 0x000000ffffa77224 */ /* 0x000fe400078e00c9 */
[----:B--2---:R-:W-:Y:S01]  /*192b0*/  IMAD.MOV.U32 R170, RZ, RZ, R194 ;  /* 0x000000ffffaa7224 */ /* 0x004fe200078e00c2 */
[----:B------:R-:W2:Y:S01]  /*192c0*/  LDL.LU.64 R222, [R1+0x90] ;  /* 0x0000900001de7983 */ /* 0x000ea20000300a00 */
[----:B------:R-:W-:Y:S02]  /*192d0*/  IMAD.MOV.U32 R169, RZ, RZ, R195 ;  /* 0x000000ffffa97224 */ /* 0x000fe400078e00c3 */
[----:B---3--:R-:W-:Y:S01]  /*192e0*/  IMAD.MOV.U32 R172, RZ, RZ, R192 ;  /* 0x000000ffffac7224 */ /* 0x008fe200078e00c0 */
        /* <DEDUP_REMOVED lines=23> */
[----:B----4-:R-:W-:Y:S01]  /*19460*/  IMAD.MOV.U32 R183, RZ, RZ, R7 ;  /* 0x000000ffffb77224 */ /* 0x010fe200078e0007 */
[----:B------:R-:W4:Y:S01]  /*19470*/  LDL.LU.64 R8, [R1+0x108] ;  /* 0x0001080001087983 */ /* 0x000f220000300a00 */
[----:B------:R-:W-:Y:S02]  /*19480*/  IMAD.MOV.U32 R181, RZ, RZ, R185 ;  /* 0x000000ffffb57224 */ /* 0x000fe400078e00b9 */
[----:B------:R-:W-:Y:S01]  /*19490*/  IMAD.MOV.U32 R213, RZ, RZ, R215 ;  /* 0x000000ffffd57224 */ /* 0x000fe200078e00d7 */
[----:B------:R-:W4:Y:S01]  /*194a0*/  LDL.LU.64 R12, [R1+0x118] ;  /* 0x00011800010c7983 */ /* 0x000f220000300a00 */
[----:B------:R-:W-:Y:S02]  /*194b0*/  IMAD.MOV.U32 R180, RZ, RZ, R182 ;  /* 0x000000ffffb47224 */ /* 0x000fe400078e00b6 */
[----:B------:R-:W-:Y:S01]  /*194c0*/  IMAD.MOV.U32 R182, RZ, RZ, R184 ;  /* 0x000000ffffb67224 */ /* 0x000fe200078e00b8 */
[----:B-1----:R-:W4:Y:S01]  /*194d0*/  LDL.LU.64 R22, [R1+0x188] ;  /* 0x0001880001167983 */ /* 0x002f220000300a00 */
[----:B------:R-:W-:-:S02]  /*194e0*/  IMAD.MOV.U32 R184, RZ, RZ, R6 ;  /* 0x000000ffffb87224 */ /* 0x000fc400078e0006 */
[----:B------:R-:W-:Y:S02]  /*194f0*/  IMAD.MOV.U32 R6, RZ, RZ, R4 ;  /* 0x000000ffff067224 */ /* 0x000fe400078e0004 */
[----:B------:R-:W-:Y:S02]  /*19500*/  IMAD.MOV.U32 R4, RZ, RZ, R2 ;  /* 0x000000ffff047224 */ /* 0x000fe400078e0002 */
[----:B------:R-:W-:Y:S02]  /*19510*/  IMAD.MOV.U32 R2, RZ, RZ, R156 ;  /* 0x000000ffff027224 */ /* 0x000fe400078e009c */
[----:B------:R-:W-:Y:S02]  /*19520*/  IMAD.MOV.U32 R156, RZ, RZ, R186 ;  /* 0x000000ffff9c7224 */ /* 0x000fe400078e00ba */
[----:B--2---:R-:W-:Y:S02]  /*19530*/  IMAD.MOV.U32 R186, RZ, RZ, R222 ;  /* 0x000000ffffba7224 */ /* 0x004fe400078e00de */
[----:B------:R-:W-:-:S02]  /*19540*/  IMAD.MOV.U32 R222, RZ, RZ, R188 ;  /* 0x000000ffffde7224 */ /* 0x000fc400078e00bc */
[----:B------:R-:W-:Y:S02]  /*19550*/  IMAD.MOV.U32 R7, RZ, RZ, R5 ;  /* 0x000000ffff077224 */ /* 0x000fe400078e0005 */
[----:B---3--:R-:W-:Y:S02]  /*19560*/  IMAD.MOV.U32 R188, RZ, RZ, R190 ;  /* 0x000000ffffbc7224 */ /* 0x008fe400078e00be */
[----:B------:R-:W-:Y:S02]  /*19570*/  IMAD.MOV.U32 R5, RZ, RZ, R3 ;  /* 0x000000ffff057224 */ /* 0x000fe400078e0003 */
[----:B------:R-:W-:Y:S02]  /*19580*/  IMAD.MOV.U32 R190, RZ, RZ, R192 ;  /* 0x000000ffffbe7224 */ /* 0x000fe400078e00c0 */
[----:B------:R-:W-:Y:S02]  /*19590*/  IMAD.MOV.U32 R3, RZ, RZ, R157 ;  /* 0x000000ffff037224 */ /* 0x000fe400078e009d */
[----:B------:R-:W-:-:S02]  /*195a0*/  IMAD.MOV.U32 R192, RZ, RZ, R194 ;  /* 0x000000ffffc07224 */ /* 0x000fc400078e00c2 */
[----:B------:R-:W-:Y:S02]  /*195b0*/  IMAD.MOV.U32 R157, RZ, RZ, R187 ;  /* 0x000000ffff9d7224 */ /* 0x000fe400078e00bb */
[----:B------:R-:W-:Y:S02]  /*195c0*/  IMAD.MOV.U32 R194, RZ, RZ, R196 ;  /* 0x000000ffffc27224 */ /* 0x000fe400078e00c4 */
        /* <DEDUP_REMOVED lines=11> */
[----:B----4-:R-:W-:Y:S02]  /*19680*/  IMAD.MOV.U32 R204, RZ, RZ, R8 ;  /* 0x000000ffffcc7224 */ /* 0x010fe400078e0008 */
[----:B------:R-:W-:Y:S02]  /*19690*/  IMAD.MOV.U32 R203, RZ, RZ, R9 ;  /* 0x000000ffffcb7224 */ /* 0x000fe400078e0009 */
[----:B------:R-:W2:Y:S04]  /*196a0*/  LDL.LU.64 R8, [R1+0x130] ;  /* 0x0001300001087983 */ /* 0x000ea80000300a00 */
[----:B------:R-:W3:Y:S04]  /*196b0*/  LDL.LU.64 R88, [R1+0xd8] ;  /* 0x0000d80001587983 */ /* 0x000ee80000300a00 */
[----:B------:R-:W4:Y:S04]  /*196c0*/  LDL.LU.64 R2, [R1+0x80] ;  /* 0x0000800001027983 */ /* 0x000f280000300a00 */
[----:B------:R-:W3:Y:S04]  /*196d0*/  LDL.LU.64 R20, [R1+0x70] ;  /* 0x0000700001147983 */ /* 0x000ee80000300a00 */
[----:B------:R-:W3:Y:S01]  /*196e0*/  LDL.LU.64 R18, [R1+0x48] ;  /* 0x0000480001127983 */ /* 0x000ee20000300a00 */
        /* <DEDUP_REMOVED lines=8> */
[----:B------:R-:W3:Y:S01]  /*19770*/  LDL.LU.64 R12, [R1+0x1d8] ;  /* 0x0001d800010c7983 */ /* 0x000ee20000300a00 */
        /* <DEDUP_REMOVED lines=9> */
[----:B------:R-:W3:Y:S01]  /*19810*/  LDL.LU.64 R22, [R1+0x1a0] ;  /* 0x0001a00001167983 */ /* 0x000ee20000300a00 */
[----:B------:R-:W-:Y:S02]  /*19820*/  IMAD.MOV.U32 R14, RZ, RZ, R6 ;  /* 0x000000ffff0e7224 */ /* 0x000fe400078e0006 */
[----:B------:R-:W-:-:S02]  /*19830*/  IMAD.MOV.U32 R6, RZ, RZ, R4 ;  /* 0x000000ffff067224 */ /* 0x000fc400078e0004 */
[----:B------:R-:W-:Y:S02]  /*19840*/  IMAD.MOV.U32 R4, RZ, RZ, R156 ;  /* 0x000000ffff047224 */ /* 0x000fe400078e009c */
[----:B------:R-:W-:Y:S02]  /*19850*/  IMAD.MOV.U32 R156, RZ, RZ, R222 ;  /* 0x000000ffff9c7224 */ /* 0x000fe400078e00de */
[----:B--2---:R-:W-:Y:S02]  /*19860*/  IMAD.MOV.U32 R225, RZ, RZ, R8 ;  /* 0x000000ffffe17224 */ /* 0x004fe400078e0008 */
[----:B------:R-:W-:Y:S02]  /*19870*/  IMAD.MOV.U32 R224, RZ, RZ, R9 ;  /* 0x000000ffffe07224 */ /* 0x000fe400078e0009 */
[----:B------:R-:W2:Y:S04]  /*19880*/  LDL.LU.64 R8, [R1+0x158] ;  /* 0x0001580001087983 */ /* 0x000ea80000300a00 */
[----:B------:R-:W2:Y:S01]  /*19890*/  LDL.LU.64 R248, [R1+0x110] ;  /* 0x0001100001f87983 */ /* 0x000ea20000300a00 */
[----:B----4-:R-:W-:-:S02]  /*198a0*/  IMAD.MOV.U32 R229, RZ, RZ, R2 ;  /* 0x000000ffffe57224 */ /* 0x010fc400078e0002 */
[----:B------:R-:W-:Y:S01]  /*198b0*/  IMAD.MOV.U32 R228, RZ, RZ, R3 ;  /* 0x000000ffffe47224 */ /* 0x000fe200078e0003 */
[----:B------:R-:W4:Y:S01]  /*198c0*/  LDL.LU.64 R90, [R1+0xb8] ;  /* 0x0000b800015a7983 */ /* 0x000f220000300a00 */
[----:B------:R-:W-:Y:S02]  /*198d0*/  IMAD.MOV.U32 R2, RZ, RZ, R156 ;  /* 0x000000ffff027224 */ /* 0x000fe400078e009c */
[----:B------:R-:W-:Y:S02]  /*198e0*/  IMAD.MOV.U32 R3, RZ, RZ, R157 ;  /* 0x000000ffff037224 */ /* 0x000fe400078e009d */
[----:B------:R-:W4:Y:S01]  /*198f0*/  LDL.LU.64 R156, [R1+0x78] ;  /* 0x00007800019c7983 */ /* 0x000f220000300a00 */
[----:B---3--:R-:W-:Y:S02]  /*19900*/  IMAD.MOV.U32 R233, RZ, RZ, R18 ;  /* 0x000000ffffe97224 */ /* 0x008fe400078e0012 */
[----:B------:R-:W-:Y:S02]  /*19910*/  IMAD.MOV.U32 R232, RZ, RZ, R19 ;  /* 0x000000ffffe87224 */ /* 0x000fe400078e0013 */
[----:B------:R-:W-:-:S02]  /*19920*/  IMAD.MOV.U32 R18, RZ, RZ, R14 ;  /* 0x000000ffff127224 */ /* 0x000fc400078e000e */
[----:B------:R-:W-:Y:S02]  /*19930*/  IMAD.MOV.U32 R19, RZ, RZ, R15 ;  /* 0x000000ffff137224 */ /* 0x000fe400078e000f */
[----:B------:R-:W3:Y:S01]  /*19940*/  LDL.LU.64 R14, [R1+0x218] ;  /* 0x00021800010e7983 */ /* 0x000ee20000300a00 */
[----:B------:R-:W-:Y:S02]  /*19950*/  IMAD.MOV.U32 R231, RZ, RZ, R20 ;  /* 0x000000ffffe77224 */ /* 0x000fe400078e0014 */
[----:B------:R-:W-:Y:S02]  /*19960*/  IMAD.MOV.U32 R230, RZ, RZ, R21 ;  /* 0x000000ffffe67224 */ /* 0x000fe400078e0015 */
[----:B------:R-:W3:Y:S01]  /*19970*/  LDL.LU.64 R20, [R1+0x1e0] ;  /* 0x0001e00001147983 */ /* 0x000ee20000300a00 */
[----:B------:R-:W-:Y:S02]  /*19980*/  IMAD.MOV.U32 R239, RZ, RZ, R12 ;  /* 0x000000ffffef7224 */ /* 0x000fe400078e000c */
[----:B------:R-:W-:-:S02]  /*19990*/  IMAD.MOV.U32 R238, RZ, RZ, R13 ;  /* 0x000000ffffee7224 */ /* 0x000fc400078e000d */
[----:B------:R-:W3:Y:S01]  /*199a0*/  LDL.LU.64 R12, [R1+0x1a8] ;  /* 0x0001a800010c7983 */ /* 0x000ee20000300a00 */
[----:B------:R-:W-:Y:S02]  /*199b0*/  IMAD.MOV.U32 R227, RZ, RZ, R88 ;  /* 0x000000ffffe37224 */ /* 0x000fe400078e0058 */
[----:B------:R-:W-:Y:S02]  /*199c0*/  IMAD.MOV.U32 R226, RZ, RZ, R89 ;  /* 0x000000ffffe27224 */ /* 0x000fe400078e0059 */
[----:B------:R-:W3:Y:S01]  /*199d0*/  LDL.LU.64 R88, [R1+0x178] ;  /* 0x0001780001587983 */ /* 0x000ee20000300a00 */
        /* <DEDUP_REMOVED lines=8> */
[----:B------:R-:W-:Y:S01]  /*19a60*/  IMAD.MOV.U32 R135, RZ, RZ, R137 ;  /* 0x000000ffff877224 */ /* 0x000fe200078e0089 */
        /* <DEDUP_REMOVED lines=15> */
[----:B--2---:R-:W-:Y:S02]  /*19b60*/  IMAD.MOV.U32 R243, RZ, RZ, R8 ;  /* 0x000000fffff37224 */ /* 0x004fe400078e0008 */
[----:B------:R-:W-:Y:S02]  /*19b70*/  IMAD.MOV.U32 R242, RZ, RZ, R9 ;  /* 0x000000fffff27224 */ /* 0x000fe400078e0009 */
[----:B------:R-:W-:Y:S02]  /*19b80*/  IMAD.MOV.U32 R8, RZ, RZ, R6 ;  /* 0x000000ffff087224 */ /* 0x000fe400078e0006 */
[----:B------:R-:W-:Y:S02]  /*19b90*/  IMAD.MOV.U32 R9, RZ, RZ, R7 ;  /* 0x000000ffff097224 */ /* 0x000fe400078e0007 */
[----:B------:R-:W-:-:S02]  /*19ba0*/  IMAD.MOV.U32 R6, RZ, RZ, R4 ;  /* 0x000000ffff067224 */ /* 0x000fc400078e0004 */
[----:B------:R-:W-:Y:S02]  /*19bb0*/  IMAD.MOV.U32 R7, RZ, RZ, R5 ;  /* 0x000000ffff077224 */ /* 0x000fe400078e0005 */
[----:B------:R-:W2:Y:S01]  /*19bc0*/  LDL.LU.64 R4, [R1+0xf0] ;  /* 0x0000f00001047983 */ /* 0x000ea20000300a00 */
[----:B------:R-:W-:Y:S02]  /*19bd0*/  IMAD.MOV.U32 R245, RZ, RZ, R248 ;  /* 0x000000fffff57224 */ /* 0x000fe400078e00f8 */
[----:B------:R-:W-:Y:S02]  /*19be0*/  IMAD.MOV.U32 R244, RZ, RZ, R249 ;  /* 0x000000fffff47224 */ /* 0x000fe400078e00f9 */
[----:B----4-:R-:W-:Y:S02]  /*19bf0*/  IMAD.MOV.U32 R249, RZ, RZ, R156 ;  /* 0x000000fffff97224 */ /* 0x010fe400078e009c */
[----:B------:R-:W-:Y:S02]  /*19c00*/  IMAD.MOV.U32 R248, RZ, RZ, R157 ;  /* 0x000000fffff87224 */ /* 0x000fe400078e009d */
[----:B------:R-:W4:Y:S04]  /*19c10*/  LDL.LU.64 R156, [R1+0x2a8] ;  /* 0x0002a800019c7983 */ /* 0x000f280000300a00 */
[----:B------:R1:W-:Y:S04]  /*19c20*/  STL [R1], R18 ;  /* 0x0000001201007387 */ /* 0x0003e80000100800 */
[----:B------:R-:W4:Y:S04]  /*19c30*/  LDL.LU.64 R16, [R1+0x220] ;  /* 0x0002200001107983 */ /* 0x000f280000300a00 */
[----:B---3--:R3:W-:Y:S04]  /*19c40*/  STL [R1+0x8], R14 ;  /* 0x0000080e01007387 */ /* 0x0087e80000100800 */
[----:B-1----:R-:W4:Y:S04]  /*19c50*/  LDL.LU.64 R18, [R1+0x1e8] ;  /* 0x0001e80001127983 */ /* 0x002f280000300a00 */
[----:B------:R1:W-:Y:S01]  /*19c60*/  STL [R1+0x10], R20 ;  /* 0x0000101401007387 */ /* 0x0003e20000100800 */
[----:B---3--:R-:W-:-:S05]  /*19c70*/  IMAD.MOV.U32 R14, RZ, RZ, R15 ;  /* 0x000000ffff0e7224 */ /* 0x008fca00078e000f */
[----:B------:R3:W-:Y:S01]  /*19c80*/  STL [R1+0x4], R14 ;  /* 0x0000040e01007387 */ /* 0x0007e20000100800 */
[----:B-1----:R-:W-:-:S03]  /*19c90*/  IMAD.MOV.U32 R20, RZ, RZ, R21 ;  /* 0x000000ffff147224 */ /* 0x002fc600078e0015 */
[----:B---3--:R-:W3:Y:S04]  /*19ca0*/  LDL.LU.64 R14, [R1+0x1b8] ;  /* 0x0001b800010e7983 */ /* 0x008ee80000300a00 */
[----:B------:R-:W-:Y:S04]  /*19cb0*/  STL [R1+0x18], R12 ;  /* 0x0000180c01007387 */ /* 0x000fe80000100800 */
[----:B------:R1:W-:Y:S01]  /*19cc0*/  STL [R1+0xc], R20 ;  /* 0x00000c1401007387 */ /* 0x0003e20000100800 */
[----:B------:R-:W-:Y:S02]  /*19cd0*/  IMAD.MOV.U32 R143, RZ, RZ, R247 ;  /* 0x000000ffff8f7224 */ /* 0x000fe400078e00f7 */
[----:B------:R-:W-:-:S02]  /*19ce0*/  IMAD.MOV.U32 R247, RZ, RZ, R90 ;  /* 0x000000fffff77224 */ /* 0x000fc400078e005a */
[----:B------:R-:W-:Y:S01]  /*19cf0*/  IMAD.MOV.U32 R90, RZ, RZ, R13 ;  /* 0x000000ffff5a7224 */ /* 0x000fe200078e000d */
[----:B-1----:R-:W3:Y:S01]  /*19d00*/  LDL.LU.64 R20, [R1+0x180] ;  /* 0x0001800001147983 */ /* 0x002ee20000300a00 */
[----:B------:R-:W-:Y:S02]  /*19d10*/  IMAD.MOV.U32 R12, RZ, RZ, R10 ;  /* 0x000000ffff0c7224 */ /* 0x000fe400078e000a */
[----:B------:R-:W-:Y:S02]  /*19d20*/  IMAD.MOV.U32 R13, RZ, RZ, R11 ;  /* 0x000000ffff0d7224 */ /* 0x000fe400078e000b */
[----:B------:R-:W3:Y:S04]  /*19d30*/  LDL.LU.64 R10, [R1+0x150] ;  /* 0x00015000010a7983 */ /* 0x000ee80000300a00 */
[----:B------:R-:W-:Y:S04]  /*19d40*/  STL [R1+0x14], R90 ;  /* 0x0000145a01007387 */ /* 0x000fe80000100800 */
[----:B------:R1:W-:Y:S02]  /*19d50*/  STL [R1+0x20], R88 ;  /* 0x0000205801007387 */ /* 0x0003e40000100800 */
[----:B-1----:R-:W-:-:S05]  /*19d60*/  IMAD.MOV.U32 R88, RZ, RZ, R89 ;  /* 0x000000ffff587224 */ /* 0x002fca00078e0059 */
[----:B------:R-:W-:Y:S04]  /*19d70*/  STL [R1+0x1c], R88 ;  /* 0x00001c5801007387 */ /* 0x000fe80000100800 */
[----:B------:R1:W-:Y:S02]  /*19d80*/  STL [R1+0x28], R22 ;  /* 0x0000281601007387 */ /* 0x0003e40000100800 */
[----:B-1----:R-:W-:-:S05]  /*19d90*/  IMAD.MOV.U32 R22, RZ, RZ, R23 ;  /* 0x000000ffff167224 */ /* 0x002fca00078e0017 */
[----:B------:R1:W-:Y:S04]  /*19da0*/  STL [R1+0x24], R22 ;  /* 0x0000241601007387 */ /* 0x0003e80000100800 */
[----:B--2---:R2:W-:Y:S01]  /*19db0*/  STL [R1+0x30], R4 ;  /* 0x0000300401007387 */ /* 0x0045e20000100800 */
[----:B-1----:R-:W-:-:S03]  /*19dc0*/  IMAD.MOV.U32 R22, RZ, RZ, R5 ;  /* 0x000000ffff167224 */ /* 0x002fc600078e0005 */
[----:B--2---:R-:W2:Y:S04]  /*19dd0*/  LDL.LU.64 R4, [R1+0x2e8] ;  /* 0x0002e80001047983 */ /* 0x004ea80000300a00 */
[----:B------:R1:W-:Y:S04]  /*19de0*/  STL [R1+0x2c], R22 ;  /* 0x00002c1601007387 */ /* 0x0003e80000100800 */
[----:B------:R4:W-:Y:S01]  /*19df0*/  STL [R1+0x38], R2 ;  /* 0x0000380201007387 */ /* 0x0009e20000100800 */
[----:B-1----:R-:W-:-:S03]  /*19e00*/  IMAD.MOV.U32 R22, RZ, RZ, R3 ;  /* 0x000000ffff167224 */ /* 0x002fc600078e0003 */
[----:B----4-:R-:W4:Y:S04]  /*19e10*/  LDL.LU.64 R2, [R1+0x2a0] ;  /* 0x0002a00001027983 */ /* 0x010f280000300a00 */
[----:B------:R1:W-:Y:S04]  /*19e20*/  STL [R1+0x34], R22 ;  /* 0x0000341601007387 */ /* 0x0003e80000100800 */
[----:B------:R1:W-:Y:S02]  /*19e30*/  STL [R1+0x40], R152 ;  /* 0x0000409801007387 */ /* 0x0003e40000100800 */
[----:B-1----:R-:W-:-:S02]  /*19e40*/  IMAD.MOV.U32 R22, RZ, RZ, R153 ;  /* 0x000000ffff167224 */ /* 0x002fc400078e0099 */
[----:B------:R-:W4:Y:S04]  /*19e50*/  LDL.LU.64 R152, [R1+0x230] ;  /* 0x0002300001987983 */ /* 0x000f280000300a00 */
[----:B------:R1:W-:Y:S04]  /*19e60*/  STL [R1+0x3c], R22 ;  /* 0x00003c1601007387 */ /* 0x0003e80000100800 */
[----:B------:R1:W-:Y:S02]  /*19e70*/  STL [R1+0x48], R156 ;  /* 0x0000489c01007387 */ /* 0x0003e40000100800 */
[----:B-1----:R-:W-:-:S02]  /*19e80*/  IMAD.MOV.U32 R22, RZ, RZ, R157 ;  /* 0x000000ffff167224 */ /* 0x002fc400078e009d */
[----:B------:R-:W4:Y:S04]  /*19e90*/  LDL.LU.64 R156, [R1+0x1f8] ;  /* 0x0001f800019c7983 */ /* 0x000f280000300a00 */
[----:B------:R1:W-:Y:S04]  /*19ea0*/  STL [R1+0x44], R22 ;  /* 0x0000441601007387 */ /* 0x0003e80000100800 */
[----:B------:R3:W-:Y:S01]  /*19eb0*/  STL [R1+0x50], R16 ;  /* 0x0000501001007387 */ /* 0x0007e20000100800 */
[----:B-1----:R-:W-:-:S03]  /*19ec0*/  IMAD.MOV.U32 R22, RZ, RZ, R17 ;  /* 0x000000ffff167224 */ /* 0x002fc600078e0011 */
[----:B---3--:R-:W3:Y:S04]  /*19ed0*/  LDL.LU.64 R16, [R1+0x1c0] ;  /* 0x0001c00001107983 */ /* 0x008ee80000300a00 */
[----:B------:R1:W-:Y:S04]  /*19ee0*/  STL [R1+0x4c], R22 ;  /* 0x00004c1601007387 */ /* 0x0003e80000100800 */
[----:B------:R1:W-:Y:S02]  /*19ef0*/  STL [R1+0x58], R18 ;  /* 0x0000581201007387 */ /* 0x0003e40000100800 */
[----:B-1----:R-:W-:-:S02]  /*19f00*/  IMAD.MOV.U32 R22, RZ, RZ, R19 ;  /* 0x000000ffff167224 */ /* 0x002fc400078e0013 */
[----:B------:R-:W3:Y:S04]  /*19f10*/  LDL.LU.64 R18, [R1+0x198] ;  /* 0x0001980001127983 */ /* 0x000ee80000300a00 */
[----:B------:R1:W-:Y:S04]  /*19f20*/  STL [R1+0x54], R22 ;  /* 0x0000541601007387 */ /* 0x0003e80000100800 */
[----:B------:R1:W-:Y:S02]  /*19f30*/  STL [R1+0x60], R14 ;  /* 0x0000600e01007387 */ /* 0x0003e40000100800 */
[----:B-1----:R-:W-:-:S02]  /*19f40*/  IMAD.MOV.U32 R22, RZ, RZ, R15 ;  /* 0x000000ffff167224 */ /* 0x002fc400078e000f */
[----:B------:R-:W3:Y:S04]  /*19f50*/  LDL.LU.64 R14, [R1+0x170] ;  /* 0x00017000010e7983 */ /* 0x000ee80000300a00 */
[----:B------:R-:W-:Y:S04]  /*19f60*/  STL [R1+0x5c], R22 ;  /* 0x00005c1601007387 */ /* 0x000fe80000100800 */
[----:B------:R1:W-:Y:S02]  /*19f70*/  STL [R1+0x68], R20 ;  /* 0x0000681401007387 */ /* 0x0003e40000100800 */
[----:B-1----:R-:W-:-:S05]  /*19f80*/  IMAD.MOV.U32 R20, RZ, RZ, R21 ;  /* 0x000000ffff147224 */ /* 0x002fca00078e0015 */
[----:B------:R1:W-:Y:S04]  /*19f90*/  STL [R1+0x64], R20 ;  /* 0x0000641401007387 */ /* 0x0003e80000100800 */
[----:B------:R1:W-:Y:S02]  /*19fa0*/  STL [R1+0x70], R10 ;  /* 0x0000700a01007387 */ /* 0x0003e40000100800 */
[----:B-1----:R-:W-:Y:S02]  /*19fb0*/  IMAD.MOV.U32 R20, RZ, RZ, R11 ;  /* 0x000000ffff147224 */ /* 0x002fe400078e000b */
[----:B------:R-:W3:Y:S04]  /*19fc0*/  LDL.LU.64 R10, [R1+0x310] ;  /* 0x00031000010a7983 */ /* 0x000ee80000300a00 */
        /* <DEDUP_REMOVED lines=8> */
[----:B------:R1:W-:Y:S04]  /*1a050*/  STL [R1+0x7c], R20 ;  /* 0x00007c1401007387 */ /* 0x0003e80000100800 */
[----:B--2---:R2:W-:Y:S01]  /*1a060*/  STL [R1+0x88], R4 ;  /* 0x0000880401007387 */ /* 0x0045e20000100800 */
[----:B-1----:R-:W-:-:S03]  /*1a070*/  IMAD.MOV.U32 R20, RZ, RZ, R5 ;  /* 0x000000ffff147224 */ /* 0x002fc600078e0005 */
[----:B--2---:R-:W2:Y:S04]  /*1a080*/  LDL.LU.64 R4, [R1+0x238] ;  /* 0x0002380001047983 */ /* 0x004ea80000300a00 */
[----:B------:R1:W-:Y:S04]  /*1a090*/  STL [R1+0x84], R20 ;  /* 0x0000841401007387 */ /* 0x0003e80000100800 */
[----:B----4-:R4:W-:Y:S01]  /*1a0a0*/  STL [R1+0x90], R2 ;  /* 0x0000900201007387 */ /* 0x0109e20000100800 */
        /* <DEDUP_REMOVED lines=11> */
[----:B---3--:R3:W-:Y:S01]  /*1a160*/  STL [R1+0xa8], R16 ;  /* 0x0000a81001007387 */ /* 0x0087e20000100800 */
        /* <DEDUP_REMOVED lines=91> */
[----:B------:R1:W-:Y:S04]  /*1a720*/  STL [R1+0x160], R18 ;  /* 0x0001601201007387 */ /* 0x0003e80000100800 */
[----:B-1----:R-:W3:Y:S01]  /*1a730*/  LDL.LU.64 R20, [R1+0x258] ;  /* 0x0002580001147983 */ /* 0x002ee20000300a00 */
[----:B------:R-:W-:-:S05]  /*1a740*/  IMAD.MOV.U32 R18, RZ, RZ, R19 ;  /* 0x000000ffff127224 */ /* 0x000fca00078e0013 */
        /* <DEDUP_REMOVED lines=21> */
[----:B--2---:R2:W-:Y:S04]  /*1a8a0*/  STL [R1+0x190], R4 ;  /* 0x0001900401007387 */ /* 0x0045e80000100800 */
[----:B-1----:R-:W3:Y:S01]  /*1a8b0*/  LDL.LU.64 R18, [R1+0x2f0] ;  /* 0x0002f00001127983 */ /* 0x002ee20000300a00 */
[----:B--2---:R-:W-:-:S05]  /*1a8c0*/  IMAD.MOV.U32 R4, RZ, RZ, R5 ;  /* 0x000000ffff047224 */ /* 0x004fca00078e0005 */
[----:B------:R1:W-:Y:S04]  /*1a8d0*/  STL [R1+0x18c], R4 ;  /* 0x00018c0401007387 */ /* 0x0003e80000100800 */
[----:B----4-:R2:W-:Y:S04]  /*1a8e0*/  STL [R1+0x198], R2 ;  /* 0x0001980201007387 */ /* 0x0105e80000100800 */
[----:B-1----:R-:W4:Y:S01]  /*1a8f0*/  LDL.LU.64 R4, [R1+0x2c0] ;  /* 0x0002c00001047983 */ /* 0x002f220000300a00 */
[----:B--2---:R-:W-:-:S03]  /*1a900*/  IMAD.MOV.U32 R2, RZ, RZ, R3 ;  /* 0x000000ffff027224 */ /* 0x004fc600078e0003 */
[----:B------:R-:W-:Y:S01]  /*1a910*/  STL [R1+0x1a0], R152 ;  /* 0x0001a09801007387 */ /* 0x000fe20000100800 */
[----:B------:R-:W-:-:S03]  /*1a920*/  IMAD.MOV.U32 R22, RZ, RZ, R153 ;  /* 0x000000ffff167224 */ /* 0x000fc600078e0099 */
[----:B------:R1:W-:Y:S04]  /*1a930*/  STL [R1+0x194], R2 ;  /* 0x0001940201007387 */ /* 0x0003e80000100800 */
[----:B-1----:R-:W2:Y:S04]  /*1a940*/  LDL.LU.64 R2, [R1+0x290] ;  /* 0x0002900001027983 */ /* 0x002ea80000300a00 */
[----:B------:R-:W-:Y:S04]  /*1a950*/  STL [R1+0x1a8], R156 ;  /* 0x0001a89c01007387 */ /* 0x000fe80000100800 */
[----:B------:R1:W-:Y:S04]  /*1a960*/  STL [R1+0x19c], R22 ;  /* 0x00019c1601007387 */ /* 0x0003e80000100800 */
[----:B------:R-:W2:Y:S01]  /*1a970*/  LDL.LU.64 R152, [R1+0x260] ;  /* 0x0002600001987983 */ /* 0x000ea20000300a00 */
[----:B-1----:R-:W-:-:S03]  /*1a980*/  IMAD.MOV.U32 R22, RZ, RZ, R157 ;  /* 0x000000ffff167224 */ /* 0x002fc600078e009d */
[----:B---3--:R1:W-:Y:S04]  /*1a990*/  STL [R1+0x1b0], R16 ;  /* 0x0001b01001007387 */ /* 0x0083e80000100800 */
[----:B------:R-:W-:Y:S04]  /*1a9a0*/  STL [R1+0x1a4], R22 ;  /* 0x0001a41601007387 */ /* 0x000fe80000100800 */
[----:B------:R-:W3:Y:S01]  /*1a9b0*/  LDL.LU.64 R156, [R1+0x430] ;  /* 0x00043000019c7983 */ /* 0x000ee20000300a00 */
[----:B-1----:R-:W-:-:S03]  /*1a9c0*/  IMAD.MOV.U32 R16, RZ, RZ, R17 ;  /* 0x000000ffff107224 */ /* 0x002fc600078e0011 */
[----:B------:R-:W-:Y:S04]  /*1a9d0*/  STL [R1+0x1b8], R20 ;  /* 0x0001b81401007387 */ /* 0x000fe80000100800 */
[----:B------:R1:W-:Y:S04]  /*1a9e0*/  STL [R1+0x1ac], R16 ;  /* 0x0001ac1001007387 */ /* 0x0003e80000100800 */
[----:B-1----:R-:W3:Y:S01]  /*1a9f0*/  LDL.LU.64 R16, [R1+0x3f8] ;  /* 0x0003f80001107983 */ /* 0x002ee20000300a00 */
[----:B------:R-:W-:-:S03]  /*1aa00*/  IMAD.MOV.U32 R20, RZ, RZ, R21 ;  /* 0x000000ffff147224 */ /* 0x000fc600078e0015 */
[----:B------:R-:W-:Y:S04]  /*1aa10*/  STL [R1+0x1c0], R14 ;  /* 0x0001c00e01007387 */ /* 0x000fe80000100800 */
        /* <DEDUP_REMOVED lines=21> */
[----:B-1----:R-:W-:-:S02]  /*1ab70*/  IMAD.MOV.U32 R18, RZ, RZ, R19 ;  /* 0x000000ffff127224 */ /* 0x002fc400078e0013 */
[----:B----4-:R-:W-:Y:S04]  /*1ab80*/  STL [R1+0x1f0], R4 ;  /* 0x0001f00401007387 */ /* 0x010fe80000100800 */
[----:B------:R1:W-:Y:S02]  /*1ab90*/  STL [R1+0x1e4], R18 ;  /* 0x0001e41201007387 */ /* 0x0003e40000100800 */
[----:B-1----:R-:W-:Y:S02]  /*1aba0*/  IMAD.MOV.U32 R18, RZ, RZ, R5 ;  /* 0x000000ffff127224 */ /* 0x002fe400078e0005 */
[----:B------:R-:W4:Y:S04]  /*1abb0*/  LDL.LU.64 R4, [R1+0x458] ;  /* 0x0004580001047983 */ /* 0x000f280000300a00 */
[----:B------:R1:W-:Y:S04]  /*1abc0*/  STL [R1+0x1ec], R18 ;  /* 0x0001ec1201007387 */ /* 0x0003e80000100800 */
[----:B--2---:R2:W-:Y:S01]  /*1abd0*/  STL [R1+0x1f8], R2 ;  /* 0x0001f80201007387 */ /* 0x0045e20000100800 */
[----:B-1----:R-:W-:-:S03]  /*1abe0*/  IMAD.MOV.U32 R18, RZ, RZ, R3 ;  /* 0x000000ffff127224 */ /* 0x002fc600078e0003 */
[----:B--2---:R-:W2:Y:S04]  /*1abf0*/  LDL.LU.64 R2, [R1+0x428] ;  /* 0x0004280001027983 */ /* 0x004ea80000300a00 */
[----:B------:R1:W-:Y:S04]  /*1ac00*/  STL [R1+0x1f4], R18 ;  /* 0x0001f41201007387 */ /* 0x0003e80000100800 */
[----:B------:R3:W-:Y:S01]  /*1ac10*/  STL [R1+0x200], R152 ;  /* 0x0002009801007387 */ /* 0x0007e20000100800 */
[----:B------:R-:W-:-:S03]  /*1ac20*/  IMAD.MOV.U32 R20, RZ, RZ, R153 ;  /* 0x000000ffff147224 */ /* 0x000fc600078e0099 */
[----:B-1----:R-:W2:Y:S04]  /*1ac30*/  LDL.LU.64 R18, [R1+0x3f0] ;  /* 0x0003f00001127983 */ /* 0x002ea80000300a00 */
[----:B---3--:R-:W-:Y:S04]  /*1ac40*/  STL [R1+0x208], R156 ;  /* 0x0002089c01007387 */ /* 0x008fe80000100800 */
[----:B------:R1:W-:Y:S04]  /*1ac50*/  STL [R1+0x1fc], R20 ;  /* 0x0001fc1401007387 */ /* 0x0003e80000100800 */
[----:B------:R-:W3:Y:S01]  /*1ac60*/  LDL.LU.64 R152, [R1+0x3b0] ;  /* 0x0003b00001987983 */ /* 0x000ee20000300a00 */
[----:B-1----:R-:W-:-:S03]  /*1ac70*/  IMAD.MOV.U32 R20, RZ, RZ, R157 ;  /* 0x000000ffff147224 */ /* 0x002fc600078e009d */
[----:B------:R-:W-:Y:S04]  /*1ac80*/  STL [R1+0x210], R16 ;  /* 0x0002101001007387 */ /* 0x000fe80000100800 */
[----:B------:R1:W-:Y:S04]  /*1ac90*/  STL [R1+0x204], R20 ;  /* 0x0002041401007387 */ /* 0x0003e80000100800 */
[----:B------:R-:W3:Y:S01]  /*1aca0*/  LDL.LU.64 R156, [R1+0x368] ;  /* 0x00036800019c7983 */ /* 0x000ee20000300a00 */
[----:B-1----:R-:W-:-:S03]  /*1acb0*/  IMAD.MOV.U32 R20, RZ, RZ, R17 ;  /* 0x000000ffff147224 */ /* 0x002fc600078e0011 */
        /* <DEDUP_REMOVED lines=18> */
[----:B------:R1:W-:Y:S04]  /*1ade0*/  STL [R1+0x238], R6 ;  /* 0x0002380601007387 */ /* 0x0003e80000100800 */
[----:B------:R-:W-:Y:S01]  /*1adf0*/  STL [R1+0x240], R158 ;  /* 0x0002409e01007387 */ /* 0x000fe20000100800 */
[----:B-1----:R-:W-:-:S05]  /*1ae00*/  IMAD.MOV.U32 R6, RZ, RZ, R7 ;  /* 0x000000ffff067224 */ /* 0x002fca00078e0007 */
[----:B------:R1:W-:Y:S04]  /*1ae10*/  STL [R1+0x234], R6 ;  /* 0x0002340601007387 */ /* 0x0003e80000100800 */
[----:B-1----:R-:W3:Y:S04]  /*1ae20*/  LDL.LU.64 R6, [R1+0x420] ;  /* 0x0004200001067983 */ /* 0x002ee80000300a00 */
[----:B------:R-:W-:Y:S04]  /*1ae30*/  STL [R1+0x23c], R159 ;  /* 0x00023c9f01007387 */ /* 0x000fe80000100800 */
[----:B----4-:R1:W-:Y:S01]  /*1ae40*/  STL [R1+0x248], R4 ;  /* 0x0002480401007387 */ /* 0x0103e20000100800 */
[----:B------:R-:W-:-:S03]  /*1ae50*/  IMAD.MOV.U32 R20, RZ, RZ, R5 ;  /* 0x000000ffff147224 */ /* 0x000fc600078e0005 */
[----:B-1----:R-:W4:Y:S04]  /*1ae60*/  LDL.LU.64 R4, [R1+0x3e8] ;  /* 0x0003e80001047983 */ /* 0x002f280000300a00 */
[----:B------:R-:W-:Y:S04]  /*1ae70*/  STL [R1+0x244], R20 ;  /* 0x0002441401007387 */ /* 0x000fe80000100800 */
[----:B--2---:R1:W-:Y:S02]  /*1ae80*/  STL [R1+0x250], R2 ;  /* 0x0002500201007387 */ /* 0x0043e40000100800 */
[----:B-1----:R-:W-:-:S02]  /*1ae90*/  IMAD.MOV.U32 R2, RZ, RZ, R3 ;  /* 0x000000ffff027224 */ /* 0x002fc400078e0003 */
[----:B------:R-:W-:Y:S04]  /*1aea0*/  STL [R1+0x258], R18 ;  /* 0x0002581201007387 */ /* 0x000fe80000100800 */
[----:B------:R1:W-:Y:S04]  /*1aeb0*/  STL [R1+0x24c], R2 ;  /* 0x00024c0201007387 */ /* 0x0003e80000100800 */
[----:B-1----:R-:W2:Y:S01]  /*1aec0*/  LDL.LU.64 R2, [R1+0x3a8] ;  /* 0x0003a80001027983 */ /* 0x002ea20000300a00 */
[----:B------:R-:W-:-:S03]  /*1aed0*/  IMAD.MOV.U32 R18, RZ, RZ, R19 ;  /* 0x000000ffff127224 */ /* 0x000fc600078e0013 */
[----:B---3--:R-:W-:Y:S04]  /*1aee0*/  STL [R1+0x260], R152 ;  /* 0x0002609801007387 */ /* 0x008fe80000100800 */
[----:B------:R1:W-:Y:S02]  /*1aef0*/  STL [R1+0x254], R18 ;  /* 0x0002541201007387 */ /* 0x0003e40000100800 */
[----:B-1----:R-:W-:Y:S02]  /*1af00*/  IMAD.MOV.U32 R18, RZ, RZ, R153 ;  /* 0x000000ffff127224 */ /* 0x002fe400078e0099 */
[----:B------:R-:W3:Y:S04]  /*1af10*/  LDL.LU.64 R152, [R1+0x360] ;  /* 0x0003600001987983 */ /* 0x000ee80000300a00 */
[----:B------:R1:W-:Y:S04]  /*1af20*/  STL [R1+0x25c], R18 ;  /* 0x00025c1201007387 */ /* 0x0003e80000100800 */
[----:B------:R1:W-:Y:S02]  /*1af30*/  STL [R1+0x268], R156 ;  /* 0x0002689c01007387 */ /* 0x0003e40000100800 */
[----:B-1----:R-:W-:-:S02]  /*1af40*/  IMAD.MOV.U32 R18, RZ, RZ, R157 ;  /* 0x000000ffff127224 */ /* 0x002fc400078e009d */
[----:B------:R1:W-:Y:S04]  /*1af50*/  STL [R1+0x270], R16 ;  /* 0x0002701001007387 */ /* 0x0003e80000100800 */
[----:B------:R-:W-:Y:S04]  /*1af60*/  STL [R1+0x264], R18 ;  /* 0x0002641201007387 */ /* 0x000fe80000100800 */
[----:B------:R-:W3:Y:S01]  /*1af70*/  LDL.LU.64 R156, [R1+0x358] ;  /* 0x00035800019c7983 */ /* 0x000ee20000300a00 */
[----:B-1----:R-:W-:-:S03]  /*1af80*/  IMAD.MOV.U32 R16, RZ, RZ, R17 ;  /* 0x000000ffff107224 */ /* 0x002fc600078e0011 */
[----:B------:R1:W-:Y:S04]  /*1af90*/  STL [R1+0x278], R14 ;  /* 0x0002780e01007387 */ /* 0x0003e80000100800 */
[----:B------:R-:W-:Y:S04]  /*1afa0*/  STL [R1+0x26c], R16 ;  /* 0x00026c1001007387 */ /* 0x000fe80000100800 */
[----:B------:R-:W3:Y:S01]  /*1afb0*/  LDL.LU.64 R158, [R1+0x2c8] ;  /* 0x0002c800019e7983 */ /* 0x000ee20000300a00 */
[----:B-1----:R-:W-:-:S05]  /*1afc0*/  IMAD.MOV.U32 R14, RZ, RZ, R15 ;  /* 0x000000ffff0e7224 */ /* 0x002fca00078e000f */
[----:B------:R-:W-:Y:S01]  /*1afd0*/  STL [R1+0x274], R14 ;  /* 0x0002740e01007387 */ /* 0x000fe20000100800 */
[----:B------:R-:W-:-:S03]  /*1afe0*/  IMAD.MOV.U32 R142, RZ, RZ, R246 ;  /* 0x000000ffff8e7224 */ /* 0x000fc600078e00f6 */
[----:B------:R1:W-:Y:S01]  /*1aff0*/  STL [R1+0x280], R12 ;  /* 0x0002800c01007387 */ /* 0x0003e20000100800 */
[----:B------:R-:W-:-:S03]  /*1b000*/  IMAD.MOV.U32 R246, RZ, RZ, R91 ;  /* 0x000000fffff67224 */ /* 0x000fc600078e005b */
[----:B------:R-:W3:Y:S01]  /*1b010*/  LDL.LU.64 R90, [R1+0x480] ;  /* 0x00048000015a7983 */ /* 0x000ee20000300a00 */
[----:B-1----:R-:W-:-:S05]  /*1b020*/  IMAD.MOV.U32 R12, RZ, RZ, R13 ;  /* 0x000000ffff0c7224 */ /* 0x002fca00078e000d */
[----:B------:R-:W-:Y:S04]  /*1b030*/  STL [R1+0x27c], R12 ;  /* 0x00027c0c01007387 */ /* 0x000fe80000100800 */
[----:B------:R1:W-:Y:S04]  /*1b040*/  STL [R1+0x288], R10 ;  /* 0x0002880a01007387 */ /* 0x0003e80000100800 */
[----:B------:R-:W3:Y:S01]  /*1b050*/  LDL.LU.64 R88, [R1+0x468] ;  /* 0x0004680001587983 */ /* 0x000ee20000300a00 */
[----:B-1----:R-:W-:-:S05]  /*1b060*/  IMAD.MOV.U32 R10, RZ, RZ, R11 ;  /* 0x000000ffff0a7224 */ /* 0x002fca00078e000b */
[----:B------:R-:W-:Y:S04]  /*1b070*/  STL [R1+0x284], R10 ;  /* 0x0002840a01007387 */ /* 0x000fe80000100800 */
[----:B------:R1:W-:Y:S04]  /*1b080*/  STL [R1+0x290], R8 ;  /* 0x0002900801007387 */ /* 0x0003e80000100800 */
[----:B------:R-:W3:Y:S04]  /*1b090*/  LDL.LU.64 R22, [R1+0x448] ;  /* 0x0004480001167983 */ /* 0x000ee80000300a00 */
        /* <DEDUP_REMOVED lines=8> */
[----:B----4-:R1:W-:Y:S04]  /*1b120*/  STL [R1+0x2a0], R4 ;  /* 0x0002a00401007387 */ /* 0x0103e80000100800 */
[----:B------:R-:W4:Y:S04]  /*1b130*/  LDL.LU.64 R14, [R1+0x390] ;  /* 0x00039000010e7983 */ /* 0x000f280000300a00 */
[----:B------:R-:W4:Y:S01]  /*1b140*/  LDL.LU.64 R12, [R1+0x320] ;  /* 0x00032000010c7983 */ /* 0x000f220000300a00 */
[----:B-1----:R-:W-:-:S05]  /*1b150*/  IMAD.MOV.U32 R4, RZ, RZ, R5 ;  /* 0x000000ffff047224 */ /* 0x002fca00078e0005 */
[----:B------:R-:W-:Y:S04]  /*1b160*/  STL [R1+0x29c], R4 ;  /* 0x00029c0401007387 */ /* 0x000fe80000100800 */
[----:B--2---:R1:W-:Y:S04]  /*1b170*/  STL [R1+0x2a8], R2 ;  /* 0x0002a80201007387 */ /* 0x0043e80000100800 */
[----:B------:R-:W2:Y:S04]  /*1b180*/  LDL.LU.64 R10, [R1+0x488] ;  /* 0x00048800010a7983 */ /* 0x000ea80000300a00 */
[----:B------:R-:W2:Y:S01]  /*1b190*/  LDL.LU.64 R8, [R1+0x478] ;  /* 0x0004780001087983 */ /* 0x000ea20000300a00 */
[----:B-1----:R-:W-:-:S05]  /*1b1a0*/  IMAD.MOV.U32 R2, RZ, RZ, R3 ;  /* 0x000000ffff027224 */ /* 0x002fca00078e0003 */
[----:B------:R1:W-:Y:S04]  /*1b1b0*/  STL [R1+0x2a4], R2 ;  /* 0x0002a40201007387 */ /* 0x0003e80000100800 */
[----:B---3--:R3:W-:Y:S04]  /*1b1c0*/  STL [R1+0x2b0], R152 ;  /* 0x0002b09801007387 */ /* 0x0087e80000100800 */
[----:B------:R-:W2:Y:S01]  /*1b1d0*/  LDL.LU.64 R6, [R1+0x460] ;  /* 0x0004600001067983 */ /* 0x000ea20000300a00 */
[----:B-1----:R-:W-:-:S03]  /*1b1e0*/  IMAD.MOV.U32 R2, RZ, RZ, R153 ;  /* 0x000000ffff027224 */ /* 0x002fc600078e0099 */
[----:B------:R-:W2:Y:S04]  /*1b1f0*/  LDL.LU.64 R4, [R1+0x440] ;  /* 0x0004400001047983 */ /* 0x000ea80000300a00 */
[----:B------:R1:W-:Y:S04]  /*1b200*/  STL [R1+0x2ac], R2 ;  /* 0x0002ac0201007387 */ /* 0x0003e80000100800 */
[----:B------:R1:W-:Y:S04]  /*1b210*/  STL [R1+0x2b8], R156 ;  /* 0x0002b89c01007387 */ /* 0x0003e80000100800 */
[----:B---3--:R-:W3:Y:S01]  /*1b220*/  LDL.LU.64 R152, [R1+0x410] ;  /* 0x0004100001987983 */ /* 0x008ee20000300a00 */
[----:B-1----:R-:W-:-:S03]  /*1b230*/  IMAD.MOV.U32 R2, RZ, RZ, R157 ;  /* 0x000000ffff027224 */ /* 0x002fc600078e009d */
[----:B------:R-:W3:Y:S04]  /*1b240*/  LDL.LU.64 R156, [R1+0x3d8] ;  /* 0x0003d800019c7983 */ /* 0x000ee80000300a00 */
[----:B------:R1:W-:Y:S04]  /*1b250*/  STL [R1+0x2b4], R2 ;  /* 0x0002b40201007387 */ /* 0x0003e80000100800 */
[----:B------:R1:W-:Y:S04]  /*1b260*/  STL [R1+0x2c0], R158 ;  /* 0x0002c09e01007387 */ /* 0x0003e80000100800 */
[----:B-1----:R-:W3:Y:S01]  /*1b270*/  LDL.LU.64 R2, [R1+0x3d0] ;  /* 0x0003d00001027983 */ /* 0x002ee20000300a00 */
[----:B------:R-:W-:-:S03]  /*1b280*/  IMAD.MOV.U32 R158, RZ, RZ, R159 ;  /* 0x000000ffff9e7224 */ /* 0x000fc600078e009f */
[----:B------:R-:W-:Y:S01]  /*1b290*/  STL [R1+0x2c8], R90 ;  /* 0x0002c85a01007387 */ /* 0x000fe20000100800 */
[----:B------:R-:W-:-:S03]  /*1b2a0*/  IMAD.MOV.U32 R222, RZ, RZ, R91 ;  /* 0x000000ffffde7224 */ /* 0x000fc600078e005b */
[----:B------:R1:W-:Y:S04]  /*1b2b0*/  STL [R1+0x2bc], R158 ;  /* 0x0002bc9e01007387 */ /* 0x0003e80000100800 */
[----:B-1----:R-:W3:Y:S04]  /*1b2c0*/  LDL.LU.64 R158, [R1+0x398] ;  /* 0x00039800019e7983 */ /* 0x002ee80000300a00 */
[----:B------:R1:W5:Y:S04]  /*1b2d0*/  LDL.LU.64 R90, [R1+0x728] ;  /* 0x00072800015a7983 */ /* 0x0003680000300a00 */
[----:B------:R-:W-:Y:S04]  /*1b2e0*/  STL [R1+0x2d0], R88 ;  /* 0x0002d05801007387 */ /* 0x000fe80000100800 */
[----:B------:R1:W-:Y:S02]  /*1b2f0*/  STL [R1+0x2c4], R222 ;  /* 0x0002c4de01007387 */ /* 0x0003e40000100800 */
[----:B-1----:R-:W-:-:S02]  /*1b300*/  IMAD.MOV.U32 R222, RZ, RZ, R89 ;  /* 0x000000ffffde7224 */ /* 0x002fc400078e0059 */
        /* <DEDUP_REMOVED lines=17> */
[----:B----4-:R-:W-:Y:S04]  /*1b420*/  STL [R1+0x2f8], R14 ;  /* 0x0002f80e01007387 */ /* 0x010fe80000100800 */
[----:B------:R4:W-:Y:S02]  /*1b430*/  STL [R1+0x2ec], R222 ;  /* 0x0002ecde01007387 */ /* 0x0009e40000100800 */
[----:B----4-:R-:W-:-:S02]  /*1b440*/  IMAD.MOV.U32 R222, RZ, RZ, R15 ;  /* 0x000000ffffde7224 */ /* 0x010fc400078e000f */
[----:B------:R1:W5:Y:S04]  /*1b450*/  LDL.LU.64 R14, [R1+0x6f8] ;  /* 0x0006f800010e7983 */ /* 0x0003680000300a00 */
[----:B------:R-:W-:Y:S04]  /*1b460*/  STL [R1+0x300], R12 ;  /* 0x0003000c01007387 */ /* 0x000fe80000100800 */
[----:B------:R4:W-:Y:S02]  /*1b470*/  STL [R1+0x2f4], R222 ;  /* 0x0002f4de01007387 */ /* 0x0009e40000100800 */
[----:B----4-:R-:W-:-:S02]  /*1b480*/  IMAD.MOV.U32 R222, RZ, RZ, R13 ;  /* 0x000000ffffde7224 */ /* 0x010fc400078e000d */
[----:B------:R1:W5:Y:S04]  /*1b490*/  LDL.LU.64 R12, [R1+0x6f0] ;  /* 0x0006f000010c7983 */ /* 0x0003680000300a00 */
[----:B--2---:R-:W-:Y:S04]  /*1b4a0*/  STL [R1+0x308], R10 ;  /* 0x0003080a01007387 */ /* 0x004fe80000100800 */
[----:B------:R2:W-:Y:S02]  /*1b4b0*/  STL [R1+0x2fc], R222 ;  /* 0x0002fcde01007387 */ /* 0x0005e40000100800 */
[----:B--2---:R-:W-:-:S02]  /*1b4c0*/  IMAD.MOV.U32 R222, RZ, RZ, R11 ;  /* 0x000000ffffde7224 */ /* 0x004fc400078e000b */
[----:B------:R1:W5:Y:S04]  /*1b4d0*/  LDL.LU.64 R10, [R1+0x6e8] ;  /* 0x0006e800010a7983 */ /* 0x0003680000300a00 */
[----:B------:R-:W-:Y:S04]  /*1b4e0*/  STL [R1+0x310], R8 ;  /* 0x0003100801007387 */ /* 0x000fe80000100800 */
        /* <DEDUP_REMOVED lines=11> */
[----:B---3--:R2:W-:Y:S04]  /*1b5a0*/  STL [R1+0x328], R152 ;  /* 0x0003289801007387 */ /* 0x0085e80000100800 */
[----:B------:R-:W-:Y:S04]  /*1b5b0*/  STL [R1+0x31c], R222 ;  /* 0x00031cde01007387 */ /* 0x000fe80000100800 */
[----:B--2---:R-:W2:Y:S04]  /*1b5c0*/  LDL.LU R152, [R1+0x6c8] ;  /* 0x0006c80001987983 */ /* 0x004ea80000300800 */
[----:B------:R-:W-:Y:S04]  /*1b5d0*/  STL [R1+0x330], R156 ;  /* 0x0003309c01007387 */ /* 0x000fe80000100800 */
[----:B------:R3:W-:Y:S01]  /*1b5e0*/  STL [R1+0x324], R153 ;  /* 0x0003249901007387 */ /* 0x0007e20000100800 */
[----:B------:R-:W-:Y:S01]  /*1b5f0*/  SHF.R.S32.HI R56, RZ, 0x1f, R151 ;  /* 0x0000001fff387819 */ /* 0x000fe20000011497 */
[----:B---3--:R-:W-:-:S02]  /*1b600*/  IMAD.MOV.U32 R153, RZ, RZ, R157 ;  /* 0x000000ffff997224 */ /* 0x008fc400078e009d */
[----:B------:R1:W5:Y:S04]  /*1b610*/  LDL.LU.64 R156, [R1+0x6c0] ;  /* 0x0006c000019c7983 */ /* 0x0003680000300a00 */
[----:B------:R-:W-:Y:S04]  /*1b620*/  STL [R1+0x338], R2 ;  /* 0x0003380201007387 */ /* 0x000fe80000100800 */
[----:B------:R3:W-:Y:S01]  /*1b630*/  STL [R1+0x32c], R153 ;  /* 0x00032c9901007387 */ /* 0x0007e20000100800 */
[----:B------:R-:W-:Y:S01]  /*1b640*/  LEA.HI R56, R56, R151, RZ, 0x7 ;  /* 0x0000009738387211 */ /* 0x000fe200078f38ff */
[----:B---3--:R-:W-:-:S02]  /*1b650*/  IMAD.MOV.U32 R153, RZ, RZ, R3 ;  /* 0x000000ffff997224 */ /* 0x008fc400078e0003 */
[----:B------:R1:W5:Y:S04]  /*1b660*/  LDL.LU.64 R2, [R1+0x6b8] ;  /* 0x0006b80001027983 */ /* 0x0003680000300a00 */
[----:B------:R3:W-:Y:S04]  /*1b670*/  STL [R1+0x340], R158 ;  /* 0x0003409e01007387 */ /* 0x0007e80000100800 */
[----:B------:R4:W-:Y:S01]  /*1b680*/  STL [R1+0x334], R153 ;  /* 0x0003349901007387 */ /* 0x0009e20000100800 */
[----:B---3--:R-:W-:Y:S01]  /*1b690*/  SHF.R.S32.HI R158, RZ, 0x7, R56 ;  /* 0x00000007ff9e7819 */ /* 0x008fe20000011438 */
[----:B----4-:R-:W-:-:S05]  /*1b6a0*/  IMAD.MOV.U32 R153, RZ, RZ, R159 ;  /* 0x000000ffff997224 */ /* 0x010fca00078e009f */
[----:B------:R-:W-:Y:S04]  /*1b6b0*/  STL [R1+0x33c], R153 ;  /* 0x00033c9901007387 */ /* 0x000fe80000100800 */
[----:B------:R3:W-:Y:S02]  /*1b6c0*/  STL [R1+0x344], R158 ;  /* 0x0003449e01007387 */ /* 0x0007e40000100800 */
[----:B---3--:R-:W-:-:S05]  /*1b6d0*/  VIADD R158, R158, 0xfffffffc ;  /* 0xfffffffc9e9e7836 */ /* 0x008fca0000000000 */
[----:B------:R1:W-:Y:S01]  /*1b6e0*/  STL [R1+0x348], R158 ;  /* 0x0003489e01007387 */ /* 0x0003e20000100800 */
[----:B------:R-:W-:Y:S02]  /*1b6f0*/  SHF.R.S32.HI R153, RZ, 0x1f, R154 ;  /* 0x0000001fff997819 */ /* 0x000fe4000001149a */
[----:B------:R-:W-:Y:S02]  /*1b700*/  CS2R R24, SRZ ;  /* 0x0000000000187805 */ /* 0x000fe4000001ff00 */
[----:B------:R-:W-:Y:S02]  /*1b710*/  CS2R R26, SRZ ;  /* 0x00000000001a7805 */ /* 0x000fe4000001ff00 */
[----:B------:R-:W-:Y:S02]  /*1b720*/  CS2R R28, SRZ ;  /* 0x00000000001c7805 */ /* 0x000fe4000001ff00 */
[C---:B------:R-:W-:Y:S01]  /*1b730*/  SHF.L.U64.HI R153, R154.reuse, 0x2, R153 ;  /* 0x000000029a997819 */ /* 0x040fe20000010299 */
[----:B------:R-:W-:Y:S01]  /*1b740*/  IMAD.SHL.U32 R154, R154, 0x4, RZ ;  /* 0x000000049a9a7824 */ /* 0x000fe200078e00ff */
        /* <DEDUP_REMOVED lines=28> */
[----:B------:R-:W-:Y:S01]  /*1b910*/  CS2R R86, SRZ ;  /* 0x0000000000567805 */ /* 0x000fe2000001ff00 */
[----:B------:R-:W-:Y:S01]  /*1b920*/  UIADD3 UR8, UR8, -0x200, URZ ;  /* 0xfffffe0008087890 */ /* 0x000fe2000fffe03f */
[----:B------:R-:W-:Y:S01]  /*1b930*/  UMOV UR9, 0x3 ;  /* 0x0000000300097882 */ /* 0x000fe20000000000 */
[----:B------:R-:W-:Y:S01]  /*1b940*/  UMOV UR10, 0xffffffff ;  /* 0xffffffff000a7882 */ /* 0x000fe20000000000 */
[----:B------:R-:W-:Y:S01]  /*1b950*/  UMOV UR4, URZ ;  /* 0x0000003f00047c82 */ /* 0x000fe20008000000 */
[----:B--2---:R-:W-:-:S04]  /*1b960*/  SHF.R.S32.HI R151, RZ, 0x1f, R152 ;  /* 0x0000001fff977819 */ /* 0x004fc80000011498 */
[C---:B------:R-:W-:Y:S01]  /*1b970*/  SHF.L.U64.HI R151, R152.reuse, 0x2, R151 ;  /* 0x0000000298977819 */ /* 0x040fe20000010297 */
[----:B-1----:R-:W-:-:S07]  /*1b980*/  IMAD.SHL.U32 R152, R152, 0x4, RZ ;  /* 0x0000000498987824 */ /* 0x002fce00078e00ff */
.L_x_1:
[----:B------:R-:W-:Y:S01]  /*1b990*/  UIADD3 UR10, UR10, 0x1, URZ ;  /* 0x000000010a0a7890 */ /* 0x000fe2000fffe03f */
[----:B------:R-:W-:-:S04]  /*1b9a0*/  DEPBAR.LE SB0, 0x6 ;  /* 0x000081800000791a */ /* 0x000fc80000000000 */
[----:B------:R-:W-:Y:S01]  /*1b9b0*/  BAR.SYNC.DEFER_BLOCKING 0x0 ;  /* 0x0000000000007b1d */ /* 0x000fe20000010000 */
[----:B------:R-:W-:-:S04]  /*1b9c0*/  UISETP.GT.AND UP0, UPT, UR10, 0x4, UPT ;  /* 0x000000040a00788c */ /* 0x000fc8000bf04270 */
[----:B------:R-:W-:Y:S01]  /*1b9d0*/  USEL UR10, UR10, URZ, !UP0 ;  /* 0x0000003f0a0a7287 */ /* 0x000fe2000c000000 */
[----:B------:R-:W2:Y:S03]  /*1b9e0*/  LDL R159, [R1+0x348] ;  /* 0x00034800019f7983 */ /* 0x000ea60000100800 */
[----:B------:R-:W-:Y:S01]  /*1b9f0*/  ULEA UR5, UR10, UR7, 0xf ;  /* 0x000000070a057291 */ /* 0x000fe2000f8e783f */
[-C--:B-----5:R-:W-:Y:S01]  /*1ba00*/  IADD3 R5, P3, R5, R152.reuse, RZ ;  /* 0x0000009805057210 */ /* 0x0a0fe20007f7e0ff */
[----:B------:R-:W-:Y:S01]  /*1ba10*/  ULEA UR6, UR10, UR7, 0x10 ;  /* 0x000000070a067291 */ /* 0x000fe2000f8e803f */
[-C--:B------:R-:W-:Y:S01]  /*1ba20*/  IADD3 R7, P4, R7, R152.reuse, RZ ;  /* 0x0000009807077210 */ /* 0x080fe20007f9e0ff */
[----:B------:R-:W-:Y:S01]  /*1ba30*/  UIADD3 UR5, UR5, 0x50000, URZ ;  /* 0x0005000005057890 */ /* 0x000fe2000fffe03f */
[----:B------:R1:W-:Y:S01]  /*1ba40*/  STL [R1+0x6d4], R236 ;  /* 0x0006d4ec01007387 */ /* 0x0003e20000100800 */
[----:B------:R-:W-:Y:S01]  /*1ba50*/  USHF.R.U32.HI UR6, URZ, 0x4, UR6 ;  /* 0x000000043f067899 */ /* 0x000fe20008011606 */
[--C-:B------:R-:W-:Y:S01]  /*1ba60*/  IMAD.X R6, R6, 0x1, R151.reuse, P3 ;  /* 0x0000000106067824 */ /* 0x100fe200018e0697 */
[----:B------:R-:W-:Y:S01]  /*1ba70*/  USHF.R.U32.HI UR5, URZ, 0x4, UR5 ;  /* 0x000000043f057899 */ /* 0x000fe20008011605 */
[----:B------:R-:W-:Y:S01]  /*1ba80*/  STL [R1+0x6d0], R252 ;  /* 0x0006d0fc01007387 */ /* 0x000fe20000100800 */
[----:B------:R-:W-:Y:S01]  /*1ba90*/  USGXT.U32 UR14, UR6, 0xe ;  /* 0x0000000e060e789a */ /* 0x000fe20008000000 */
[--C-:B------:R-:W-:Y:S01]  /*1baa0*/  IMAD.X R8, R8, 0x1, R151.reuse, P4 ;  /* 0x0000000108087824 */ /* 0x100fe200020e0697 */
[----:B------:R-:W-:Y:S01]  /*1bab0*/  USGXT.U32 UR12, UR5, 0xe ;  /* 0x0000000e050c789a */ /* 0x000fe20008000000 */
[----:B------:R-:W-:Y:S01]  /*1bac0*/  STL [R1+0x6bc], R157 ;  /* 0x0006bc9d01007387 */ /* 0x000fe20000100800 */
[----:B------:R-:W-:Y:S01]  /*1bad0*/  UMOV UR15, 0x40000040 ;  /* 0x40000040000f7882 */ /* 0x000fe20000000000 */
[----:B------:R-:W-:Y:S01]  /*1bae0*/  WARPGROUP.ARRIVE ;  /* 0x00000000000079c5 */ /* 0x000fe20000000000 */
[----:B------:R-:W-:Y:S01]  /*1baf0*/  UMOV UR13, 0x40000040 ;  /* 0x40000040000d7882 */ /* 0x000fe20000000000 */
[----:B------:R-:W-:Y:S01]  /*1bb00*/  UMOV UR5, URZ ;  /* 0x0000003f00057c82 */ /* 0x000fe20008000000 */
[----:B------:R-:W-:Y:S01]  /*1bb10*/  UMOV UR6, URZ ;  /* 0x0000003f00067c82 */ /* 0x000fe20008000000 */
[----:B------:R-:W-:Y:S01]  /*1bb20*/  UIADD3 UR9, UR9, 0x1, URZ ;  /* 0x0000000109097890 */ /* 0x000fe2000fffe03f */
[----:B------:R-:W-:Y:S01]  /*1bb30*/  STL [R1+0x6b8], R156 ;  /* 0x0006b89c01007387 */ /* 0x000fe20000100800 */
[----:B------:R-:W-:Y:S01]  /*1bb40*/  HGMMA.64x128x8.F32.TF32 R24, gdesc[UR12], R24 ;  /* 0x05e000000c1879f0 */ /* 0x000fe20008702818 */
[----:B------:R-:W-:Y:S01]  /*1bb50*/  UIADD3 UR14, UP1, UR14, 0x2, URZ ;  /* 0x000000020e0e7890 */ /* 0x000fe2000ff3e03f */
[-C--:B------:R-:W-:Y:S01]  /*1bb60*/  IADD3 R100, P3, R100, R152.reuse, RZ ;  /* 0x0000009864647210 */ /* 0x080fe20007f7e0ff */
[----:B------:R-:W-:Y:S01]  /*1bb70*/  UIADD3 UR12, UP0, UR12, 0x2, URZ ;  /* 0x000000020c0c7890 */ /* 0x000fe2000ff1e03f */
[----:B------:R-:W-:Y:S01]  /*1bb80*/  STL [R1+0x6b4], R2 ;  /* 0x0006b40201007387 */ /* 0x000fe20000100800 */
[----:B------:R-:W-:Y:S01]  /*1bb90*/  UIADD3.X UR15, UR6, 0x40000040, URZ, UP1, !UPT ;  /* 0x40000040060f7890 */ /* 0x000fe20008ffe43f */
[----:B------:R-:W-:Y:S01]  /*1bba0*/  IADD3 R102, P4, R102, R152, RZ ;  /* 0x0000009866667210 */ /* 0x000fe20007f9e0ff */
[----:B------:R-:W-:Y:S01]  /*1bbb0*/  UIADD3.X UR13, UR5, 0x40000040, URZ, UP0, !UPT ;  /* 0x40000040050d7890 */ /* 0x000fe200087fe43f */
[----:B------:R3:W-:Y:S01]  /*1bbc0*/  STL [R1+0x6c0], R0 ;  /* 0x0006c00001007387 */ /* 0x0007e20000100800 */
[----:B------:R-:W-:Y:S01]  /*1bbd0*/  UIADD3.64 UR22, UR14, 0x2, URZ ;  /* 0x000000020e167897 */ /* 0x000fe2000fffe03f */
[--C-:B------:R-:W-:Y:S01]  /*1bbe0*/  IMAD.X R101, R101, 0x1, R151.reuse, P3 ;  /* 0x0000000165657824 */ /* 0x100fe200018e0697 */
[----:B------:R-:W-:Y:S01]  /*1bbf0*/  UIADD3.64 UR20, UR12, 0x2, URZ ;  /* 0x000000020c147897 */ /* 0x000fe2000fffe03f */
[----:B------:R4:W-:Y:S01]  /*1bc00*/  STL [R1+0x6c8], R5 ;  /* 0x0006c80501007387 */ /* 0x0009e20000100800 */
[----:B------:R-:W-:Y:S01]  /*1bc10*/  UISETP.GT.AND UP0, UPT, UR9, 0x4, UPT ;  /* 0x000000040900788c */ /* 0x000fe2000bf04270 */
[----:B------:R-:W-:Y:S01]  /*1bc20*/  IMAD.X R103, R103, 0x1, R151, P4 ;  /* 0x0000000167677824 */ /* 0x000fe200020e0697 */
[----:B------:R-:W-:Y:S01]  /*1bc30*/  UIMAD UR5, UR4, -0x80, UR8 ;  /* 0xffffff80040578a4 */ /* 0x000fe2000f8e0208 */
[----:B------:R4:W-:Y:S01]  /*1bc40*/  STL [R1+0x6c4], R6 ;  /* 0x0006c40601007387 */ /* 0x0009e20000100800 */
[----:B------:R-:W-:-:S03]  /*1bc50*/  USEL UR9, UR9, URZ, !UP0 ;  /* 0x0000003f09097287 */ /* 0x000fc6000c000000 */
[----:B------:R4:W-:Y:S01]  /*1bc60*/  STL [R1+0x6cc], R8 ;  /* 0x0006cc0801007387 */ /* 0x0009e20000100800 */
[----:B------:R-:W-:Y:S01]  /*1bc70*/  ULEA UR6, UR9, UR7, 0xf ;  /* 0x0000000709067291 */ /* 0x000fe2000f8e783f */
[----:B------:R-:W-:Y:S01]  /*1bc80*/  ISETP.GE.AND P1, PT, R3, UR5, PT ;  /* 0x0000000503007c0c */ /* 0x000fe2000bf26270 */
[----:B------:R-:W4:Y:S04]  /*1bc90*/  S2R R158, SR_TID.X ;  /* 0x00000000009e7919 */ /* 0x000f280000002100 */
[----:B------:R-:W-:Y:S01]  /*1bca0*/  VIADD R222, R0, UR6 ;  /* 0x0000000600de7c36 */ /* 0x000fe20008000000 */
[----:B-1----:R-:W1:Y:S01]  /*1bcb0*/  S2R R236, SR_TID.X ;  /* 0x0000000000ec7919 */ /* 0x002e620000002100 */
[----:B---3--:R-:W3:Y:S01]  /*1bcc0*/  LDL R0, [R1+0x6b0] ;  /* 0x0006b00001007983 */ /* 0x008ee20000100800 */
[----:B-1----:R-:W-:-:S02]  /*1bcd0*/  SHF.R.U32.HI R252, RZ, 0x6, R236 ;  /* 0x00000006fffc7819 */ /* 0x002fc400000116ec */
[----:B------:R-:W-:Y:S02]  /*1bce0*/  SHF.R.U32.HI R236, RZ, 0x6, R236 ;  /* 0x00000006ffec7819 */ /* 0x000fe400000116ec */
[----:B------:R-:W-:Y:S02]  /*1bcf0*/  SGXT.U32 R252, R252, 0x1 ;  /* 0x00000001fcfc781a */ /* 0x000fe40000000000 */
[----:B------:R-:W-:Y:S02]  /*1bd00*/  SGXT.U32 R236, R236, 0x1 ;  /* 0x00000001ecec781a */ /* 0x000fe40000000000 */
[----:B------:R-:W-:Y:S02]  /*1bd10*/  LOP3.LUT R252, R252, 0x20, RZ, 0xfc, !PT ;  /* 0x00000020fcfc7812 */ /* 0x000fe400078efcff */
[----:B------:R-:W-:Y:S01]  /*1bd20*/  LOP3.LUT R236, R236, 0x22, RZ, 0xfc, !PT ;  /* 0x00000022ecec7812 */ /* 0x000fe200078efcff */
[----:B------:R-:W-:-:S12]  /*1bd30*/  HGMMA.64x128x8.F32.TF32 R24, gdesc[UR12], R24 ;  /* 0x05e000000c1879f0 */ /* 0x000fd80008702818 */
[----:B------:R-:W-:Y:S01]  /*1bd40*/  HGMMA.64x128x8.F32.TF32 R24, gdesc[UR20], R24 ;  /* 0x05e00000141879f0 */ /* 0x000fe20008702818 */
[----:B------:R-:W-:Y:S02]  /*1bd50*/  UIADD3.64 UR22, UR14, 0x4, URZ ;  /* 0x000000040e167897 */ /* 0x000fe4000fffe03f */
[----:B------:R-:W-:Y:S01]  /*1bd60*/  UIADD3.64 UR20, UR12, 0x4, URZ ;  /* 0x000000040c147897 */ /* 0x000fe2000fffe03f */
[----:B--2---:R-:W-:Y:S02]  /*1bd70*/  ISETP.LE.AND P0, PT, R159, UR4, PT ;  /* 0x000000049f007c0c */ /* 0x004fe4000bf03270 */
[----:B----4-:R-:W-:Y:S02]  /*1bd80*/  SHF.R.U32.HI R159, RZ, 0x6, R158 ;  /* 0x00000006ff9f7819 */ /* 0x010fe4000001169e */
[----:B------:R-:W-:Y:S02]  /*1bd90*/  SEL R158, RZ, 0x4, P1 ;  /* 0x00000004ff9e7807 */ /* 0x000fe40000800000 */
[----:B------:R-:W-:-:S02]  /*1bda0*/  SGXT.U32 R159, R159, 0x1 ;  /* 0x000000019f9f781a */ /* 0x000fc40000000000 */
[----:B------:R-:W-:Y:S02]  /*1bdb0*/  SEL R158, R158, RZ, !P0 ;  /* 0x000000ff9e9e7207 */ /* 0x000fe40004000000 */
[----:B------:R-:W-:Y:S02]  /*1bdc0*/  LOP3.LUT R159, R159, 0x2, RZ, 0xfc, !PT ;  /* 0x000000029f9f7812 */ /* 0x000fe400078efcff */
[----:B------:R-:W-:Y:S02]  /*1bdd0*/  ISETP.NE.U32.AND P2, PT, R158, RZ, PT ;  /* 0x000000ff9e00720c */ /* 0x000fe40003f45070 */
[----:B------:R-:W-:Y:S01]  /*1bde0*/  ISETP.GE.AND P1, PT, R159, UR5, PT ;  /* 0x000000059f007c0c */ /* 0x000fe2000bf26270 */
[----:B------:R-:W-:-:S03]  /*1bdf0*/  IMAD.MOV.U32 R159, RZ, RZ, R6 ;  /* 0x000000ffff9f7224 */ /* 0x000fc600078e0006 */
[----:B------:R-:W-:-:S04]  /*1be00*/  SEL R158, RZ, 0x4, P1 ;  /* 0x00000004ff9e7807 */ /* 0x000fc80000800000 */
[----:B------:R-:W-:-:S04]  /*1be10*/  SEL R158, R158, RZ, !P0 ;  /* 0x000000ff9e9e7207 */ /* 0x000fc80004000000 */
[----:B------:R-:W-:Y:S01]  /*1be20*/  ISETP.NE.U32.AND P1, PT, R158, RZ, PT ;  /* 0x000000ff9e00720c */ /* 0x000fe20003f25070 */
[----:B------:R-:W-:Y:S01]  /*1be30*/  IMAD.MOV.U32 R158, RZ, RZ, R5 ;  /* 0x000000ffff9e7224 */ /* 0x000fe200078e0005 */
[----:B------:R-:W-:Y:S01]  /*1be40*/  HGMMA.64x128x8.F32.TF32 R24, gdesc[UR20], R24 ;  /* 0x05e00000141879f0 */ /* 0x000fe20008702818 */
[----:B------:R-:W-:Y:S02]  /*1be50*/  UIADD3.64 UR22, UR14, 0x3fe, URZ ;  /* 0x000003fe0e167897 */ /* 0x000fe4000fffe03f */
[----:B------:R-:W-:-:S09]  /*1be60*/  UIADD3.64 UR20, UR12, 0x1fe, URZ ;  /* 0x000001fe0c147897 */ /* 0x000fd2000fffe03f */
        /* <DEDUP_REMOVED lines=29> */
[----:B------:R-:W-:Y:S02]  /*1c040*/  UIADD3.64 UR20, UR12, 0x602, URZ ;  /* 0x000006020c147897 */ /* 0x000fe4000fffe03f */
[----:B------:R-:W-:Y:S02]  /*1c050*/  UIADD3.64 UR14, UR14, 0xc04, URZ ;  /* 0x00000c040e0e7897 */ /* 0x000fe4000fffe03f */
[----:B------:R-:W-:-:S05]  /*1c060*/  UIADD3.64 UR12, UR12, 0x604, URZ ;  /* 0x000006040c0c7897 */ /* 0x000fca000fffe03f */
[----:B------:R-:W-:-:S12]  /*1c070*/  HGMMA.64x128x8.F32.TF32 R24, gdesc[UR20], R24 ;  /* 0x05e00000141879f0 */ /* 0x000fd80008702818 */
[----:B------:R-:W-:Y:S01]  /*1c080*/  HGMMA.64x128x8.F32.TF32 R24, gdesc[UR12], R24, gsb0 ;  /* 0x05e000000c1879f0 */ /* 0x000fe20008002818 */
[-C--:B------:R-:W-:Y:S02]  /*1c090*/  IADD3 R130, P3, R130, R152.reuse, RZ ;  /* 0x0000009882827210 */ /* 0x080fe40007f7e0ff */
[----:B------:R-:W-:-:S03]  /*1c0a0*/  IADD3 R132, P4, R132, R152, RZ ;  /* 0x0000009884847210 */ /* 0x000fc60007f9e0ff */
[--C-:B------:R-:W-:Y:S02]  /*1c0b0*/  IMAD.X R131, R131, 0x1, R151.reuse, P3 ;  /* 0x0000000183837824 */ /* 0x100fe400018e0697 */
[----:B------:R-:W-:Y:S01]  /*1c0c0*/  IMAD.X R133, R133, 0x1, R151, P4 ;  /* 0x0000000185857824 */ /* 0x000fe200020e0697 */
[----:B------:R-:W-:Y:S02]  /*1c0d0*/  WARPGROUP.DEPBAR.LE gsb0, 0x1 ;  /* 0x00008000000079c5 */ /* 0x000fe40000010100 */
[----:B------:R-:W-:Y:S06]  /*1c0e0*/  BAR.SYNC.DEFER_BLOCKING 0x0 ;  /* 0x0000000000007b1d */ /* 0x000fec0000010000 */
[----:B------:R-:W-:Y:S01]  /*1c0f0*/  @!PT LDS RZ, [RZ] ;  /* 0x00000000fffff984 */ /* 0x000fe20000000800 */
[----:B------:R-:W-:Y:S01]  /*1c100*/  @!PT LDS RZ, [RZ] ;  /* 0x00000000fffff984 */ /* 0x000fe20000000800 */
[----:B------:R-:W-:Y:S01]  /*1c110*/  @!PT LDS RZ, [RZ] ;  /* 0x00000000fffff984 */ /* 0x000fe20000000800 */
[----:B------:R1:W-:Y:S02]  /*1c120*/  LDGSTS.E [R222+0x50000], desc[UR16][R158.64], P2 ;  /* 0x500000009ede7fae */ /* 0x0003e40009121850 */
[----:B-1----:R-:W-:-:S02]  /*1c130*/  IMAD.MOV.U32 R158, RZ, RZ, R7 ;  /* 0x000000ffff9e7224 */ /* 0x002fc400078e0007 */
[----:B------:R-:W-:-:S05]  /*1c140*/  IMAD.MOV.U32 R159, RZ, RZ, R8 ;  /* 0x000000ffff9f7224 */ /* 0x000fca00078e0008 */
[----:B------:R1:W-:Y:S01]  /*1c150*/  LDGSTS.E [R222+0x50008], desc[UR16][R158.64], P1 ;  /* 0x500080009ede7fae */ /* 0x0003e20008921850 */
[----:B------:R-:W-:-:S04]  /*1c160*/  ISETP.GE.AND P1, PT, R252, UR5, PT ;  /* 0x00000005fc007c0c */ /* 0x000fc8000bf26270 */
[----:B-1----:R-:W-:Y:S02]  /*1c170*/  SEL R158, RZ, 0x4, P1 ;  /* 0x00000004ff9e7807 */ /* 0x002fe40000800000 */
[----:B------:R-:W-:Y:S02]  /*1c180*/  ISETP.GE.AND P1, PT, R236, UR5, PT ;  /* 0x00000005ec007c0c */ /* 0x000fe4000bf26270 */
[----:B------:R-:W1:Y:S01]  /*1c190*/  S2R R236, SR_TID.X ;  /* 0x0000000000ec7919 */ /* 0x000e620000002100 */
[----:B------:R-:W-:-:S04]  /*1c1a0*/  SEL R158, R158, RZ, !P0 ;  /* 0x000000ff9e9e7207 */ /* 0x000fc80004000000 */
[----:B------:R-:W-:Y:S02]  /*1c1b0*/  ISETP.NE.U32.AND P2, PT, R158, RZ, PT ;  /* 0x000000ff9e00720c */ /* 0x000fe40003f45070 */
[----:B------:R-:W-:-:S04]  /*1c1c0*/  SEL R158, RZ, 0x4, P1 ;  /* 0x00000004ff9e7807 */ /* 0x000fc80000800000 */
[----:B------:R-:W-:-:S04]  /*1c1d0*/  SEL R158, R158, RZ, !P0 ;  /* 0x000000ff9e9e7207 */ /* 0x000fc80004000000 */
[----:B------:R-:W-:-:S03]  /*1c1e0*/  ISETP.NE.U32.AND P1, PT, R158, RZ, PT ;  /* 0x000000ff9e00720c */ /* 0x000fc60003f25070 */
[----:B------:R-:W-:Y:S10]  /*1c1f0*/  LDGSTS.E [R222+0x52000], desc[UR16][R100.64], P2 ;  /* 0x5200000064de7fae */ /* 0x000ff40009121850 */
[----:B------:R-:W-:Y:S01]  /*1c200*/  LDGSTS.E [R222+0x52008], desc[UR16][R102.64], P1 ;  /* 0x5200800066de7fae */ /* 0x000fe20008921850 */
[----:B-1----:R-:W-:-:S02]  /*1c210*/  SHF.R.U32.HI R3, RZ, 0x6, R236 ;  /* 0x00000006ff037819 */ /* 0x002fc400000116ec */
[----:B------:R-:W-:Y:S02]  /*1c220*/  SHF.R.U32.HI R2, RZ, 0x6, R236 ;  /* 0x00000006ff027819 */ /* 0x000fe400000116ec */
[----:B------:R-:W1:Y:S01]  /*1c230*/  S2R R236, SR_TID.X ;  /* 0x0000000000ec7919 */ /* 0x000e620000002100 */
[----:B------:R-:W-:Y:S02]  /*1c240*/  SGXT.U32 R3, R3, 0x1 ;  /* 0x000000010303781a */ /* 0x000fe40000000000 */
[----:B------:R-:W-:Y:S02]  /*1c250*/  SGXT.U32 R2, R2, 0x1 ;  /* 0x000000010202781a */ /* 0x000fe40000000000 */
[----:B------:R-:W-:Y:S02]  /*1c260*/  LOP3.LUT R3, R3, 0x40, RZ, 0xfc, !PT ;  /* 0x0000004003037812 */ /* 0x000fe400078efcff */
[----:B------:R-:W-:Y:S02]  /*1c270*/  LOP3.LUT R2, R2, 0x42, RZ, 0xfc, !PT ;  /* 0x0000004202027812 */ /* 0x000fe400078efcff */
[----:B------:R-:W-:-:S04]  /*1c280*/  ISETP.GE.AND P1, PT, R3, UR5, PT ;  /* 0x0000000503007c0c */ /* 0x000fc8000bf26270 */
[----:B------:R-:W-:Y:S02]  /*1c290*/  SEL R158, RZ, 0x4, P1 ;  /* 0x00000004ff9e7807 */ /* 0x000fe40000800000 */
[----:B------:R-:W-:Y:S02]  /*1c2a0*/  ISETP.GE.AND P1, PT, R2, UR5, PT ;  /* 0x0000000502007c0c */ /* 0x000fe4000bf26270 */
[----:B------:R-:W-:-:S04]  /*1c2b0*/  SEL R158, R158, RZ, !P0 ;  /* 0x000000ff9e9e7207 */ /* 0x000fc80004000000 */
[----:B------:R-:W-:Y:S02]  /*1c2c0*/  ISETP.NE.U32.AND P2, PT, R158, RZ, PT ;  /* 0x000000ff9e00720c */ /* 0x000fe40003f45070 */
[----:B------:R-:W-:-:S04]  /*1c2d0*/  SEL R158, RZ, 0x4, P1 ;  /* 0x00000004ff9e7807 */ /* 0x000fc80000800000 */
[----:B------:R-:W-:-:S04]  /*1c2e0*/  SEL R158, R158, RZ, !P0 ;  /* 0x000000ff9e9e7207 */ /* 0x000fc80004000000 */
[----:B------:R-:W-:Y:S02]  /*1c2f0*/  ISETP.NE.U32.AND P1, PT, R158, RZ, PT ;  /* 0x000000ff9e00720c */ /* 0x000fe40003f25070 */
[--C-:B-1----:R-:W-:Y:S01]  /*1c300*/  SHF.R.U32.HI R3, RZ, 0x6, R236.reuse ;  /* 0x00000006ff037819 */ /* 0x102fe200000116ec */
[----:B------:R-:W-:Y:S01]  /*1c310*/  LDGSTS.E [R222+0x54000], desc[UR16][R130.64], P2 ;  /* 0x5400000082de7fae */ /* 0x000fe20009121850 */
[----:B------:R-:W-:Y:S02]  /*1c320*/  SHF.R.U32.HI R2, RZ, 0x6, R236 ;  /* 0x00000006ff027819 */ /* 0x000fe400000116ec */
[----:B------:R-:W1:Y:S01]  /*1c330*/  S2R R236, SR_TID.X ;  /* 0x0000000000ec7919 */ /* 0x000e620000002100 */
[----:B------:R-:W-:-:S04]  /*1c340*/  SGXT.U32 R3, R3, 0x1 ;  /* 0x000000010303781a */ /* 0x000fc80000000000 */
[----:B------:R-:W-:Y:S02]  /*1c350*/  LOP3.LUT R3, R3, 0x60, RZ, 0xfc, !PT ;  /* 0x0000006003037812 */ /* 0x000fe400078efcff */
[----:B------:R-:W-:Y:S01]  /*1c360*/  LDGSTS.E [R222+0x54008], desc[UR16][R132.64], P1 ;  /* 0x5400800084de7fae */ /* 0x000fe20008921850 */
[----:B------:R-:W-:Y:S02]  /*1c370*/  SGXT.U32 R2, R2, 0x1 ;  /* 0x000000010202781a */ /* 0x000fe40000000000 */
[----:B------:R-:W-:Y:S02]  /*1c380*/  ISETP.GE.AND P1, PT, R3, UR5, PT ;  /* 0x0000000503007c0c */ /* 0x000fe4000bf26270 */
[----:B------:R-:W-:Y:S02]  /*1c390*/  LOP3.LUT R2, R2, 0x62, RZ, 0xfc, !PT ;  /* 0x0000006202027812 */ /* 0x000fe400078efcff */
[----:B------:R-:W-:Y:S02]  /*1c3a0*/  SEL R158, RZ, 0x4, P1 ;  /* 0x00000004ff9e7807 */ /* 0x000fe40000800000 */
[----:B------:R-:W-:-:S02]  /*1c3b0*/  ISETP.GE.AND P1, PT, R2, UR5, PT ;  /* 0x0000000502007c0c */ /* 0x000fc4000bf26270 */
[----:B------:R-:W-:Y:S02]  /*1c3c0*/  SEL R158, R158, RZ, !P0 ;  /* 0x000000ff9e9e7207 */ /* 0x000fe40004000000 */
[----:B------:R-:W-:Y:S02]  /*1c3d0*/  IADD3 R174, P3, R174, R152, RZ ;  /* 0x00000098aeae7210 */ /* 0x000fe40007f7e0ff */
[----:B------:R-:W-:Y:S02]  /*1c3e0*/  ISETP.NE.U32.AND P2, PT, R158, RZ, PT ;  /* 0x000000ff9e00720c */ /* 0x000fe40003f45070 */
[----:B------:R-:W-:Y:S01]  /*1c3f0*/  SEL R158, RZ, 0x4, P1 ;  /* 0x00000004ff9e7807 */ /* 0x000fe20000800000 */
[----:B------:R-:W-:-:S03]  /*1c400*/  IMAD.X R173, R173, 0x1, R151, P3 ;  /* 0x00000001adad7824 */ /* 0x000fc600018e0697 */
[----:B------:R-:W-:Y:S02]  /*1c410*/  SEL R158, R158, RZ, !P0 ;  /* 0x000000ff9e9e7207 */ /* 0x000fe40004000000 */
[----:B------:R-:W-:Y:S02]  /*1c420*/  IADD3 R176, P4, R176, R152, RZ ;  /* 0x00000098b0b07210 */ /* 0x000fe40007f9e0ff */
[--C-:B-1----:R-:W-:Y:S02]  /*1c430*/  SHF.R.U32.HI R2, RZ, 0x6, R236.reuse ;  /* 0x00000006ff027819 */ /* 0x102fe400000116ec */
[----:B------:R-:W-:Y:S02]  /*1c440*/  SHF.R.U32.HI R3, RZ, 0x6, R236 ;  /* 0x00000006ff037819 */ /* 0x000fe400000116ec */
[----:B------:R-:W1:Y:S01]  /*1c450*/  S2R R236, SR_TID.X ;  /* 0x0000000000ec7919 */ /* 0x000e620000002100 */
[----:B------:R-:W-:Y:S01]  /*1c460*/  ISETP.NE.U32.AND P1, PT, R158, RZ, PT ;  /* 0x000000ff9e00720c */ /* 0x000fe20003f25070 */
[----:B------:R-:W-:-:S02]  /*1c470*/  IMAD.MOV.U32 R158, RZ, RZ, R174 ;  /* 0x000000ffff9e7224 */ /* 0x000fc400078e00ae */
[----:B------:R-:W-:Y:S02]  /*1c480*/  IMAD.MOV.U32 R159, RZ, RZ, R173 ;  /* 0x000000ffff9f7224 */ /* 0x000fe400078e00ad */
[----:B------:R-:W-:Y:S01]  /*1c490*/  IMAD.X R175, R175, 0x1, R151, P4 ;  /* 0x00000001afaf7824 */ /* 0x000fe200020e0697 */
[----:B------:R-:W-:Y:S02]  /*1c4a0*/  SGXT.U32 R3, R3, 0x1 ;  /* 0x000000010303781a */ /* 0x000fe40000000000 */
[----:B------:R2:W-:Y:S02]  /*1c4b0*/  LDGSTS.E [R222+0x56000], desc[UR16][R158.64], P2 ;  /* 0x560000009ede7fae */ /* 0x0005e40009121850 */
[----:B------:R-:W-:Y:S02]  /*1c4c0*/  LOP3.LUT R3, R3, 0x4, RZ, 0xfc, !PT ;  /* 0x0000000403037812 */ /* 0x000fe400078efcff */
[----:B------:R-:W-:Y:S01]  /*1c4d0*/  SGXT.U32 R2, R2, 0x1 ;  /* 0x000000010202781a */ /* 0x000fe20000000000 */
[----:B--2---:R-:W-:-:S02]  /*1c4e0*/  IMAD.MOV.U32 R158, RZ, RZ, R176 ;  /* 0x000000ffff9e7224 */ /* 0x004fc400078e00b0 */
[----:B------:R-:W-:Y:S01]  /*1c4f0*/  IMAD.MOV.U32 R159, RZ, RZ, R175 ;  /* 0x000000ffff9f7224 */ /* 0x000fe200078e00af */
[----:B------:R-:W-:-:S04]  /*1c500*/  LOP3.LUT R2, R2, 0x6, RZ, 0xfc, !PT ;  /* 0x0000000602027812 */ /* 0x000fc800078efcff */
[----:B------:R2:W-:Y:S01]  /*1c510*/  LDGSTS.E [R222+0x56008], desc[UR16][R158.64], P1 ;  /* 0x560080009ede7fae */ /* 0x0005e20008921850 */
[----:B------:R-:W-:Y:S02]  /*1c520*/  ISETP.GE.AND P1, PT, R3, UR5, PT ;  /* 0x0000000503007c0c */ /* 0x000fe4000bf26270 */
[----:B------:R-:W-:Y:S02]  /*1c530*/  ISETP.GE.AND P2, PT, R2, UR5, PT ;  /* 0x0000000502007c0c */ /* 0x000fe4000bf46270 */
[----:B------:R-:W-:Y:S02]  /*1c540*/  IADD3 R9, P3, R9, R152, RZ ;  /* 0x0000009809097210 */ /* 0x000fe40007f7e0ff */
[----:B--2---:R-:W-:Y:S02]  /*1c550*/  SEL R159, RZ, 0x4, P1 ;  /* 0x00000004ff9f7807 */ /* 0x004fe40000800000 */
[----:B------:R-:W-:Y:S02]  /*1c560*/  SEL R158, RZ, 0x4, P2 ;  /* 0x00000004ff9e7807 */ /* 0x000fe40001000000 */
[----:B------:R-:W-:-:S02]  /*1c570*/  SEL R159, R159, RZ, !P0 ;  /* 0x000000ff9f9f7207 */ /* 0x000fc40004000000 */
[----:B------:R-:W-:Y:S02]  /*1c580*/  SEL R158, R158, RZ, !P0 ;  /* 0x000000ff9e9e7207 */ /* 0x000fe40004000000 */
[----:B------:R-:W-:Y:S01]  /*1c590*/  ISETP.NE.U32.AND P1, PT, R159, RZ, PT ;  /* 0x000000ff9f00720c */ /* 0x000fe20003f25070 */
[----:B------:R-:W-:Y:S01]  /*1c5a0*/  IMAD.X R10, R10, 0x1, R151, P3 ;  /* 0x000000010a0a7824 */ /* 0x000fe200018e0697 */
[--C-:B-1----:R-:W-:Y:S01]  /*1c5b0*/  SHF.R.U32.HI R2, RZ, 0x6, R236.reuse ;  /* 0x00000006ff027819 */ /* 0x102fe200000116ec */
[----:B---3--:R-:W-:Y:S01]  /*1c5c0*/  VIADD R222, R0, UR6 ;  /* 0x0000000600de7c36 */ /* 0x008fe20008000000 */
[----:B------:R-:W-:Y:S02]  /*1c5d0*/  IADD3 R11, P4, R11, R152, RZ ;  /* 0x000000980b0b7210 */ /* 0x000fe40007f9e0ff */
[----:B------:R-:W-:Y:S02]  /*1c5e0*/  ISETP.NE.U32.AND P2, PT, R158, RZ, PT ;  /* 0x000000ff9e00720c */ /* 0x000fe40003f45070 */
[----:B------:R-:W-:Y:S01]  /*1c5f0*/  SHF.R.U32.HI R0, RZ, 0x6, R236 ;  /* 0x00000006ff007819 */ /* 0x000fe200000116ec */
[----:B------:R-:W-:Y:S01]  /*1c600*/  IMAD.MOV.U32 R158, RZ, RZ, R9 ;  /* 0x000000ffff9e7224 */ /* 0x000fe200078e0009 */
[----:B------:R-:W1:Y:S01]  /*1c610*/  S2R R236, SR_TID.X ;  /* 0x0000000000ec7919 */ /* 0x000e620000002100 */
[----:B------:R-:W-:Y:S01]  /*1c620*/  IMAD.MOV.U32 R159, RZ, RZ, R10 ;  /* 0x000000ffff9f7224 */ /* 0x000fe200078e000a */
[----:B------:R-:W-:Y:S01]  /*1c630*/  SGXT.U32 R2, R2, 0x1 ;  /* 0x000000010202781a */ /* 0x000fe20000000000 */
[----:B------:R-:W-:-:S03]  /*1c640*/  IMAD.X R12, R12, 0x1, R151, P4 ;  /* 0x000000010c0c7824 */ /* 0x000fc600020e0697 */
[----:B------:R-:W-:Y:S01]  /*1c650*/  LOP3.LUT R2, R2, 0x24, RZ, 0xfc, !PT ;  /* 0x0000002402027812 */ /* 0x000fe200078efcff */
[----:B------:R2:W-:Y:S01]  /*1c660*/  LDGSTS.E [R222+0x50000], desc[UR16][R158.64], P1 ;  /* 0x500000009ede7fae */ /* 0x0005e20008921850 */
[----:B------:R-:W-:Y:S02]  /*1c670*/  SGXT.U32 R0, R0, 0x1 ;  /* 0x000000010000781a */ /* 0x000fe40000000000 */
[----:B------:R-:W-:Y:S02]  /*1c680*/  ISETP.GE.AND P1, PT, R2, UR5, PT ;  /* 0x0000000502007c0c */ /* 0x000fe4000bf26270 */
[----:B------:R-:W-:Y:S01]  /*1c690*/  LOP3.LUT R0, R0, 0x26, RZ, 0xfc, !PT ;  /* 0x0000002600007812 */ /* 0x000fe200078efcff */
[----:B--2---:R-:W-:Y:S02]  /*1c6a0*/  IMAD.MOV.U32 R158, RZ, RZ, R11 ;  /* 0x000000ffff9e7224 */ /* 0x004fe400078e000b */
[----:B------:R-:W-:-:S05]  /*1c6b0*/  IMAD.MOV.U32 R159, RZ, RZ, R12 ;  /* 0x000000ffff9f7224 */ /* 0x000fca00078e000c */
[----:B------:R2:W-:Y:S02]  /*1c6c0*/  LDGSTS.E [R222+0x50008], desc[UR16][R158.64], P2 ;  /* 0x500080009ede7fae */ /* 0x0005e40009121850 */
[----:B--2---:R-:W-:Y:S02]  /*1c6d0*/  SEL R158, RZ, 0x4, P1 ;  /* 0x00000004ff9e7807 */ /* 0x004fe40000800000 */
[----:B------:R-:W-:Y:S02]  /*1c6e0*/  ISETP.GE.AND P1, PT, R0, UR5, PT ;  /* 0x0000000500007c0c */ /* 0x000fe4000bf26270 */
[----:B------:R-:W-:-:S04]  /*1c6f0*/  SEL R158, R158, RZ, !P0 ;  /* 0x000000ff9e9e7207 */ /* 0x000fc80004000000 */
[----:B------:R-:W-:Y:S02]  /*1c700*/  ISETP.NE.U32.AND P2, PT, R158, RZ, PT ;  /* 0x000000ff9e00720c */ /* 0x000fe40003f45070 */
[----:B------:R-:W-:-:S04]  /*1c710*/  SEL R158, RZ, 0x4, P1 ;  /* 0x00000004ff9e7807 */ /* 0x000fc80000800000 */
[----:B------:R-:W-:Y:S02]  /*1c720*/  SEL R158, R158, RZ, !P0 ;  /* 0x000000ff9e9e7207 */ /* 0x000fe40004000000 */
[-C--:B------:R-:W-:Y:S02]  /*1c730*/  IADD3 R104, P3, R104, R152.reuse, RZ ;  /* 0x0000009868687210 */ /* 0x080fe40007f7e0ff */
[----:B------:R-:W-:Y:S02]  /*1c740*/  ISETP.NE.U32.AND P1, PT, R158, RZ, PT ;  /* 0x000000ff9e00720c */ /* 0x000fe40003f25070 */
[----:B-1----:R-:W-:Y:S02]  /*1c750*/  SHF.R.U32.HI R2, RZ, 0x6, R236 ;  /* 0x00000006ff027819 */ /* 0x002fe400000116ec */
[----:B------:R-:W-:Y:S01]  /*1c760*/  IADD3 R106, P4, R106, R152, RZ ;  /* 0x000000986a6a7210 */ /* 0x000fe20007f9e0ff */
[----:B------:R-:W-:Y:S01]  /*1c770*/  IMAD.X R105, R105, 0x1, R151, P3 ;  /* 0x0000000169697824 */ /* 0x000fe200018e0697 */
[----:B------:R-:W-:-:S02]  /*1c780*/  SGXT.U32 R2, R2, 0x1 ;  /* 0x000000010202781a */ /* 0x000fc40000000000 */
[----:B------:R-:W-:Y:S01]  /*1c790*/  SHF.R.U32.HI R0, RZ, 0x6, R236 ;  /* 0x00000006ff007819 */ /* 0x000fe200000116ec */
[----:B------:R-:W-:Y:S01]  /*1c7a0*/  IMAD.X R107, R107, 0x1, R151, P4 ;  /* 0x000000016b6b7824 */ /* 0x000fe200020e0697 */
[----:B------:R-:W-:Y:S01]  /*1c7b0*/  LOP3.LUT R2, R2, 0x44, RZ, 0xfc, !PT ;  /* 0x0000004402027812 */ /* 0x000fe200078efcff */
[----:B------:R-:W-:Y:S01]  /*1c7c0*/  LDGSTS.E [R222+0x52000], desc[UR16][R104.64], P2 ;  /* 0x5200000068de7fae */ /* 0x000fe20009121850 */
[----:B------:R-:W-:-:S03]  /*1c7d0*/  SGXT.U32 R0, R0, 0x1 ;  /* 0x000000010000781a */ /* 0x000fc60000000000 */
[----:B------:R-:W-:Y:S01]  /*1c7e0*/  LDGSTS.E [R222+0x52008], desc[UR16][R106.64], P1 ;  /* 0x520080006ade7fae */ /* 0x000fe20008921850 */
[----:B------:R-:W-:Y:S02]  /*1c7f0*/  LOP3.LUT R0, R0, 0x46, RZ, 0xfc, !PT ;  /* 0x0000004600007812 */ /* 0x000fe400078efcff */
[----:B------:R-:W-:-:S04]  /*1c800*/  ISETP.GE.AND P1, PT, R2, UR5, PT ;  /* 0x0000000502007c0c */ /* 0x000fc8000bf26270 */
[----:B------:R-:W-:Y:S02]  /*1c810*/  SEL R158, RZ, 0x4, P1 ;  /* 0x00000004ff9e7807 */ /* 0x000fe40000800000 */
[----:B------:R-:W-:Y:S02]  /*1c820*/  ISETP.GE.AND P1, PT, R0, UR5, PT ;  /* 0x0000000500007c0c */ /* 0x000fe4000bf26270 */
[----:B------:R-:W2:Y:S01]  /*1c830*/  LDL R0, [R1+0x6ac] ;  /* 0x0006ac0001007983 */ /* 0x000ea20000100800 */
[----:B------:R-:W1:Y:S01]  /*1c840*/  S2R R236, SR_TID.X ;  /* 0x0000000000ec7919 */ /* 0x000e620000002100 */
[----:B------:R-:W-:-:S04]  /*1c850*/  SEL R158, R158, RZ, !P0 ;  /* 0x000000ff9e9e7207 */ /* 0x000fc80004000000 */
[----:B------:R-:W-:Y:S02]  /*1c860*/  ISETP.NE.U32.AND P2, PT, R158, RZ, PT ;  /* 0x000000ff9e00720c */ /* 0x000fe40003f45070 */
[----:B------:R-:W-:-:S04]  /*1c870*/  SEL R158, RZ, 0x4, P1 ;  /* 0x00000004ff9e7807 */ /* 0x000fc80000800000 */
[----:B------:R-:W-:Y:S02]  /*1c880*/  SEL R158, R158, RZ, !P0 ;  /* 0x000000ff9e9e7207 */ /* 0x000fe40004000000 */
[-C--:B------:R-:W-:Y:S02]  /*1c890*/  IADD3 R134, P3, R134, R152.reuse, RZ ;  /* 0x0000009886867210 */ /* 0x080fe40007f7e0ff */
[----:B------:R-:W-:Y:S02]  /*1c8a0*/  ISETP.NE.U32.AND P1, PT, R158, RZ, PT ;  /* 0x000000ff9e00720c */ /* 0x000fe40003f25070 */
[----:B------:R-:W-:Y:S01]  /*1c8b0*/  IADD3 R136, P4, R136, R152, RZ ;  /* 0x0000009888887210 */ /* 0x000fe20007f9e0ff */
[----:B------:R-:W-:-:S04]  /*1c8c0*/  IMAD.X R135, R135, 0x1, R151, P3 ;  /* 0x0000000187877824 */ /* 0x000fc800018e0697 */
[----:B------:R-:W-:Y:S01]  /*1c8d0*/  IMAD.X R137, R137, 0x1, R151, P4 ;  /* 0x0000000189897824 */ /* 0x000fe200020e0697 */
[----:B------:R-:W-:Y:S05]  /*1c8e0*/  LDGSTS.E [R222+0x54000], desc[UR16][R134.64], P2 ;  /* 0x5400000086de7fae */ /* 0x000fea0009121850 */
[----:B------:R-:W-:Y:S01]  /*1c8f0*/  LDGSTS.E [R222+0x54008], desc[UR16][R136.64], P1 ;  /* 0x5400800088de7fae */ /* 0x000fe20008921850 */
[--C-:B-1----:R-:W-:Y:S02]  /*1c900*/  SHF.R.U32.HI R3, RZ, 0x6, R236.reuse ;  /* 0x00000006ff037819 */ /* 0x102fe400000116ec */
[----:B------:R-:W-:Y:S02]  /*1c910*/  SHF.R.U32.HI R2, RZ, 0x6, R236 ;  /* 0x00000006ff027819 */ /* 0x000fe400000116ec */
[----:B------:R-:W1:Y:S01]  /*1c920*/  S2R R236, SR_TID.X ;  /* 0x0000000000ec7919 */ /* 0x000e620000002100 */
[----:B------:R-:W-:-:S04]  /*1c930*/  SGXT.U32 R3, R3, 0x1 ;  /* 0x000000010303781a */ /* 0x000fc80000000000 */
[----:B------:R-:W-:Y:S02]  /*1c940*/  LOP3.LUT R3, R3, 0x64, RZ, 0xfc, !PT ;  /* 0x0000006403037812 */ /* 0x000fe400078efcff */
        /* <DEDUP_REMOVED lines=23> */
[----:B---3--:R-:W-:-:S02]  /*1cac0*/  IMAD.MOV.U32 R158, RZ, RZ, R180 ;  /* 0x000000ffff9e7224 */ /* 0x008fc400078e00b4 */
[----:B------:R-:W-:Y:S01]  /*1cad0*/  IMAD.MOV.U32 R159, RZ, RZ, R179 ;  /* 0x000000ffff9f7224 */ /* 0x000fe200078e00b3 */
[----:B------:R-:W-:-:S04]  /*1cae0*/  LOP3.LUT R2, R2, 0xa, RZ, 0xfc, !PT ;  /* 0x0000000a02027812 */ /* 0x000fc800078efcff */
[----:B------:R3:W-:Y:S01]  /*1caf0*/  LDGSTS.E [R222+0x56008], desc[UR16][R158.64], P1 ;  /* 0x560080009ede7fae */ /* 0x0007e20008921850 */
[----:B------:R-:W-:Y:S02]  /*1cb00*/  ISETP.GE.AND P1, PT, R3, UR5, PT ;  /* 0x0000000503007c0c */ /* 0x000fe4000bf26270 */
[----:B------:R-:W-:Y:S02]  /*1cb10*/  ISETP.GE.AND P2, PT, R2, UR5, PT ;  /* 0x0000000502007c0c */ /* 0x000fe4000bf46270 */
[----:B------:R-:W-:Y:S02]  /*1cb20*/  IADD3 R13, P3, R13, R152, RZ ;  /* 0x000000980d0d7210 */ /* 0x000fe40007f7e0ff */
[----:B---3--:R-:W-:Y:S02]  /*1cb30*/  SEL R159, RZ, 0x4, P1 ;  /* 0x00000004ff9f7807 */ /* 0x008fe40000800000 */
[----:B------:R-:W-:Y:S02]  /*1cb40*/  SEL R158, RZ, 0x4, P2 ;  /* 0x00000004ff9e7807 */ /* 0x000fe40001000000 */
[----:B------:R-:W-:-:S02]  /*1cb50*/  SEL R159, R159, RZ, !P0 ;  /* 0x000000ff9f9f7207 */ /* 0x000fc40004000000 */
[----:B------:R-:W-:Y:S02]  /*1cb60*/  SEL R158, R158, RZ, !P0 ;  /* 0x000000ff9e9e7207 */ /* 0x000fe40004000000 */
[----:B------:R-:W-:Y:S01]  /*1cb70*/  ISETP.NE.U32.AND P1, PT, R159, RZ, PT ;  /* 0x000000ff9f00720c */ /* 0x000fe20003f25070 */
[----:B------:R-:W-:Y:S01]  /*1cb80*/  IMAD.X R14, R14, 0x1, R151, P3 ;  /* 0x000000010e0e7824 */ /* 0x000fe200018e0697 */
[----:B-1----:R-:W-:Y:S02]  /*1cb90*/  SHF.R.U32.HI R2, RZ, 0x6, R236 ;  /* 0x00000006ff027819 */ /* 0x002fe400000116ec */
[----:B------:R-:W-:Y:S02]  /*1cba0*/  IADD3 R15, P4, R15, R152, RZ ;  /* 0x000000980f0f7210 */ /* 0x000fe40007f9e0ff */
[----:B------:R-:W-:Y:S01]  /*1cbb0*/  ISETP.NE.U32.AND P2, PT, R158, RZ, PT ;  /* 0x000000ff9e00720c */ /* 0x000fe20003f45070 */
[----:B------:R-:W-:Y:S01]  /*1cbc0*/  IMAD.MOV.U32 R158, RZ, RZ, R13 ;  /* 0x000000ffff9e7224 */ /* 0x000fe200078e000d */
[----:B------:R-:W-:Y:S01]  /*1cbd0*/  SGXT.U32 R2, R2, 0x1 ;  /* 0x000000010202781a */ /* 0x000fe20000000000 */
[----:B------:R-:W-:-:S02]  /*1cbe0*/  IMAD.MOV.U32 R159, RZ, RZ, R14 ;  /* 0x000000ffff9f7224 */ /* 0x000fc400078e000e */
[----:B------:R-:W-:Y:S01]  /*1cbf0*/  IMAD.X R16, R16, 0x1, R151, P4 ;  /* 0x0000000110107824 */ /* 0x000fe200020e0697 */
[----:B------:R-:W-:Y:S02]  /*1cc00*/  LOP3.LUT R2, R2, 0x28, RZ, 0xfc, !PT ;  /* 0x0000002802027812 */ /* 0x000fe400078efcff */
[-C--:B------:R-:W-:Y:S02]  /*1cc10*/  IADD3 R108, P3, R108, R152.reuse, RZ ;  /* 0x000000986c6c7210 */ /* 0x080fe40007f7e0ff */
[----:B------:R-:W-:-:S03]  /*1cc20*/  IADD3 R110, P4, R110, R152, RZ ;  /* 0x000000986e6e7210 */ /* 0x000fc60007f9e0ff */
[--C-:B------:R-:W-:Y:S02]  /*1cc30*/  IMAD.X R109, R109, 0x1, R151.reuse, P3 ;  /* 0x000000016d6d7824 */ /* 0x100fe400018e0697 */
[----:B------:R-:W-:Y:S02]  /*1cc40*/  IMAD.X R111, R111, 0x1, R151, P4 ;  /* 0x000000016f6f7824 */ /* 0x000fe400020e0697 */
[----:B--2---:R-:W-:Y:S01]  /*1cc50*/  VIADD R222, R0, UR6 ;  /* 0x0000000600de7c36 */ /* 0x004fe20008000000 */
[----:B------:R-:W-:Y:S02]  /*1cc60*/  SHF.R.U32.HI R0, RZ, 0x6, R236 ;  /* 0x00000006ff007819 */ /* 0x000fe400000116ec */
[----:B------:R-:W1:Y:S02]  /*1cc70*/  S2R R236, SR_TID.X ;  /* 0x0000000000ec7919 */ /* 0x000e640000002100 */
[----:B------:R2:W-:Y:S01]  /*1cc80*/  LDGSTS.E [R222+0x50000], desc[UR16][R158.64], P1 ;  /* 0x500000009ede7fae */ /* 0x0005e20008921850 */
[----:B------:R-:W-:-:S02]  /*1cc90*/  ISETP.GE.AND P1, PT, R2, UR5, PT ;  /* 0x0000000502007c0c */ /* 0x000fc4000bf26270 */
[----:B------:R-:W-:Y:S01]  /*1cca0*/  SGXT.U32 R0, R0, 0x1 ;  /* 0x000000010000781a */ /* 0x000fe20000000000 */
[----:B--2---:R-:W-:Y:S02]  /*1ccb0*/  IMAD.MOV.U32 R158, RZ, RZ, R15 ;  /* 0x000000ffff9e7224 */ /* 0x004fe400078e000f */
[----:B------:R-:W-:Y:S01]  /*1ccc0*/  IMAD.MOV.U32 R159, RZ, RZ, R16 ;  /* 0x000000ffff9f7224 */ /* 0x000fe200078e0010 */
[----:B------:R-:W-:-:S04]  /*1ccd0*/  LOP3.LUT R0, R0, 0x2a, RZ, 0xfc, !PT ;  /* 0x0000002a00007812 */ /* 0x000fc800078efcff */
[----:B------:R2:W-:Y:S02]  /*1cce0*/  LDGSTS.E [R222+0x50008], desc[UR16][R158.64], P2 ;  /* 0x500080009ede7fae */ /* 0x0005e40009121850 */
[----:B--2---:R-:W-:Y:S02]  /*1ccf0*/  SEL R158, RZ, 0x4, P1 ;  /* 0x00000004ff9e7807 */ /* 0x004fe40000800000 */
[----:B------:R-:W-:Y:S02]  /*1cd00*/  ISETP.GE.AND P1, PT, R0, UR5, PT ;  /* 0x0000000500007c0c */ /* 0x000fe4000bf26270 */
[----:B------:R-:W-:-:S04]  /*1cd10*/  SEL R158, R158, RZ, !P0 ;  /* 0x000000ff9e9e7207 */ /* 0x000fc80004000000 */
[----:B------:R-:W-:Y:S02]  /*1cd20*/  ISETP.NE.U32.AND P2, PT, R158, RZ, PT ;  /* 0x000000ff9e00720c */ /* 0x000fe40003f45070 */
[----:B------:R-:W-:-:S04]  /*1cd30*/  SEL R158, RZ, 0x4, P1 ;  /* 0x00000004ff9e7807 */ /* 0x000fc80000800000 */
[----:B------:R-:W-:Y:S02]  /*1cd40*/  SEL R158, R158, RZ, !P0 ;  /* 0x000000ff9e9e7207 */ /* 0x000fe40004000000 */
[--C-:B-1----:R-:W-:Y:S02]  /*1cd50*/  SHF.R.U32.HI R2, RZ, 0x6, R236.reuse ;  /* 0x00000006ff027819 */ /* 0x102fe400000116ec */
[----:B------:R-:W-:Y:S02]  /*1cd60*/  ISETP.NE.U32.AND P1, PT, R158, RZ, PT ;  /* 0x000000ff9e00720c */ /* 0x000fe40003f25070 */
[----:B------:R-:W-:Y:S01]  /*1cd70*/  SGXT.U32 R2, R2, 0x1 ;  /* 0x000000010202781a */ /* 0x000fe20000000000 */
[----:B------:R-:W-:Y:S01]  /*1cd80*/  LDGSTS.E [R222+0x52000], desc[UR16][R108.64], P2 ;  /* 0x520000006cde7fae */ /* 0x000fe20009121850 */
[----:B------:R-:W-:Y:S02]  /*1cd90*/  SHF.R.U32.HI R0, RZ, 0x6, R236 ;  /* 0x00000006ff007819 */ /* 0x000fe400000116ec */
[----:B------:R-:W-:-:S02]  /*1cda0*/  LOP3.LUT R2, R2, 0x48, RZ, 0xfc, !PT ;  /* 0x0000004802027812 */ /* 0x000fc400078efcff */
[----:B------:R-:W-:-:S04]  /*1cdb0*/  SGXT.U32 R0, R0, 0x1 ;  /* 0x000000010000781a */ /* 0x000fc80000000000 */
[----:B------:R-:W-:Y:S01]  /*1cdc0*/  LOP3.LUT R0, R0, 0x4a, RZ, 0xfc, !PT ;  /* 0x0000004a00007812 */ /* 0x000fe200078efcff */
[----:B------:R-:W-:Y:S01]  /*1cdd0*/  LDGSTS.E [R222+0x52008], desc[UR16][R110.64], P1 ;  /* 0x520080006ede7fae */ /* 0x000fe20008921850 */
        /* <DEDUP_REMOVED lines=200> */
[--C-:B------:R-:W-:Y:S02]  /*1da60*/  IMAD.X R148, R148, 0x1, R151.reuse, P4 ;  /* 0x0000000194947824 */ /* 0x100fe400020e0697 */
[----:B------:R-:W-:Y:S02]  /*1da70*/  IMAD.MOV.U32 R158, RZ, RZ, R160 ;  /* 0x000000ffff9e7224 */ /* 0x000fe400078e00a0 */
[----:B------:R-:W-:Y:S01]  /*1da80*/  IMAD.X R147, R147, 0x1, R151, P3 ;  /* 0x0000000193937824 */ /* 0x000fe200018e0697 */
[----:B-1----:R-:W-:-:S02]  /*1da90*/  SHF.R.U32.HI R3, RZ, 0x6, R236 ;  /* 0x00000006ff037819 */ /* 0x002fc400000116ec */
[----:B------:R-:W-:Y:S01]  /*1daa0*/  SHF.R.U32.HI R2, RZ, 0x6, R236 ;  /* 0x00000006ff027819 */ /* 0x000fe200000116ec */
[----:B------:R-:W-:Y:S01]  /*1dab0*/  IMAD.MOV.U32 R159, RZ, RZ, R148 ;  /* 0x000000ffff9f7224 */ /* 0x000fe200078e0094 */
[----:B------:R-:W1:Y:S01]  /*1dac0*/  S2R R236, SR_TID.X ;  /* 0x0000000000ec7919 */ /* 0x000e620000002100 */
[----:B------:R-:W-:Y:S01]  /*1dad0*/  SGXT.U32 R3, R3, 0x1 ;  /* 0x000000010303781a */ /* 0x000fe20000000000 */
[----:B------:R-:W-:Y:S03]  /*1dae0*/  LDGSTS.E [R222+0x54000], desc[UR16][R146.64], P2 ;  /* 0x5400000092de7fae */ /* 0x000fe60009121850 */
[----:B------:R-:W-:Y:S01]  /*1daf0*/  LOP3.LUT R3, R3, 0x70, RZ, 0xfc, !PT ;  /* 0x0000007003037812 */ /* 0x000fe200078efcff */
[----:B------:R3:W-:Y:S03]  /*1db00*/  LDGSTS.E [R222+0x54008], desc[UR16][R158.64], P1 ;  /* 0x540080009ede7fae */ /* 0x0007e60008921850 */
[----:B------:R-:W-:-:S02]  /*1db10*/  ISETP.GE.AND P1, PT, R3, UR5, PT ;  /* 0x0000000503007c0c */ /* 0x000fc4000bf26270 */
[----:B------:R-:W-:-:S04]  /*1db20*/  SGXT.U32 R2, R2, 0x1 ;  /* 0x000000010202781a */ /* 0x000fc80000000000 */
[----:B------:R-:W-:Y:S02]  /*1db30*/  LOP3.LUT R2, R2, 0x72, RZ, 0xfc, !PT ;  /* 0x0000007202027812 */ /* 0x000fe400078efcff */
[----:B---3--:R-:W-:Y:S02]  /*1db40*/  SEL R158, RZ, 0x4, P1 ;  /* 0x00000004ff9e7807 */ /* 0x008fe40000800000 */
[----:B------:R-:W-:Y:S02]  /*1db50*/  ISETP.GE.AND P1, PT, R2, UR5, PT ;  /* 0x0000000502007c0c */ /* 0x000fe4000bf26270 */
[----:B------:R-:W-:Y:S02]  /*1db60*/  SEL R158, R158, RZ, !P0 ;  /* 0x000000ff9e9e7207 */ /* 0x000fe40004000000 */
[----:B------:R-:W-:Y:S02]  /*1db70*/  IADD3 R190, P3, R190, R152, RZ ;  /* 0x00000098bebe7210 */ /* 0x000fe40007f7e0ff */
[----:B------:R-:W-:-:S02]  /*1db80*/  ISETP.NE.U32.AND P2, PT, R158, RZ, PT ;  /* 0x000000ff9e00720c */ /* 0x000fc40003f45070 */
[----:B------:R-:W-:Y:S01]  /*1db90*/  SEL R158, RZ, 0x4, P1 ;  /* 0x00000004ff9e7807 */ /* 0x000fe20000800000 */
[----:B------:R-:W-:Y:S01]  /*1dba0*/  IMAD.X R189, R189, 0x1, R151, P3 ;  /* 0x00000001bdbd7824 */ /* 0x000fe200018e0697 */
[--C-:B-1----:R-:W-:Y:S02]  /*1dbb0*/  SHF.R.U32.HI R2, RZ, 0x6, R236.reuse ;  /* 0x00000006ff027819 */ /* 0x102fe400000116ec */
[----:B------:R-:W-:Y:S02]  /*1dbc0*/  SEL R158, R158, RZ, !P0 ;  /* 0x000000ff9e9e7207 */ /* 0x000fe40004000000 */
[----:B------:R-:W-:Y:S02]  /*1dbd0*/  SHF.R.U32.HI R3, RZ, 0x6, R236 ;  /* 0x00000006ff037819 */ /* 0x000fe400000116ec */
[----:B------:R-:W1:Y:S01]  /*1dbe0*/  S2R R236, SR_TID.X ;  /* 0x0000000000ec7919 */ /* 0x000e620000002100 */
[----:B------:R-:W-:Y:S02]  /*1dbf0*/  IADD3 R192, P4, R192, R152, RZ ;  /* 0x00000098c0c07210 */ /* 0x000fe40007f9e0ff */
        /* <DEDUP_REMOVED lines=63> */
[----:B------:R-:W-:Y:S02]  /*1dff0*/  SEL R158, R158, RZ, !P0 ;  /* 0x000000ff9e9e7207 */ /* 0x000fe40004000000 */
[----:B------:R-:W-:Y:S02]  /*1e000*/  IADD3 R162, P3, R162, R152, RZ ;  /* 0x00000098a2a27210 */ /* 0x000fe40007f7e0ff */
[----:B------:R-:W-:-:S02]  /*1e010*/  ISETP.NE.U32.AND P2, PT, R158, RZ, PT ;  /* 0x000000ff9e00720c */ /* 0x000fc40003f45070 */
[----:B------:R-:W-:Y:S01]  /*1e020*/  SEL R158, RZ, 0x4, P1 ;  /* 0x00000004ff9e7807 */ /* 0x000fe20000800000 */
[----:B------:R-:W-:-:S03]  /*1e030*/  IMAD.X R161, R161, 0x1, R151, P3 ;  /* 0x00000001a1a17824 */ /* 0x000fc600018e0697 */
[----:B------:R-:W-:Y:S02]  /*1e040*/  SEL R158, R158, RZ, !P0 ;  /* 0x000000ff9e9e7207 */ /* 0x000fe40004000000 */
[----:B------:R-:W-:Y:S02]  /*1e050*/  IADD3 R164, P4, R164, R152, RZ ;  /* 0x00000098a4a47210 */ /* 0x000fe40007f9e0ff */
[----:B------:R-:W-:Y:S01]  /*1e060*/  ISETP.NE.U32.AND P1, PT, R158, RZ, PT ;  /* 0x000000ff9e00720c */ /* 0x000fe20003f25070 */
[----:B------:R-:W-:Y:S02]  /*1e070*/  IMAD.MOV.U32 R158, RZ, RZ, R162 ;  /* 0x000000ffff9e7224 */ /* 0x000fe400078e00a2 */
[----:B------:R-:W-:Y:S02]  /*1e080*/  IMAD.MOV.U32 R159, RZ, RZ, R161 ;  /* 0x000000ffff9f7224 */ /* 0x000fe400078e00a1 */
[----:B------:R-:W-:-:S03]  /*1e090*/  IMAD.X R163, R163, 0x1, R151, P4 ;  /* 0x00000001a3a37824 */ /* 0x000fc600020e0697 */
[----:B------:R3:W-:Y:S01]  /*1e0a0*/  LDGSTS.E [R222+0x54000], desc[UR16][R158.64], P2 ;  /* 0x540000009ede7fae */ /* 0x0007e20009121850 */
[--C-:B-1----:R-:W-:Y:S02]  /*1e0b0*/  SHF.R.U32.HI R3, RZ, 0x6, R236.reuse ;  /* 0x00000006ff037819 */ /* 0x102fe400000116ec */
[----:B------:R-:W-:Y:S02]  /*1e0c0*/  SHF.R.U32.HI R2, RZ, 0x6, R236 ;  /* 0x00000006ff027819 */ /* 0x000fe400000116ec */
[----:B------:R-:W1:Y:S01]  /*1e0d0*/  S2R R236, SR_TID.X ;  /* 0x0000000000ec7919 */ /* 0x000e620000002100 */
[----:B------:R-:W-:Y:S01]  /*1e0e0*/  SGXT.U32 R3, R3, 0x1 ;  /* 0x000000010303781a */ /* 0x000fe20000000000 */
[----:B---3--:R-:W-:Y:S02]  /*1e0f0*/  IMAD.MOV.U32 R158, RZ, RZ, R164 ;  /* 0x000000ffff9e7224 */ /* 0x008fe400078e00a4 */
[----:B------:R-:W-:Y:S01]  /*1e100*/  IMAD.MOV.U32 R159, RZ, RZ, R163 ;  /* 0x000000ffff9f7224 */ /* 0x000fe200078e00a3 */
[----:B------:R-:W-:-:S02]  /*1e110*/  LOP3.LUT R3, R3, 0x74, RZ, 0xfc, !PT ;  /* 0x0000007403037812 */ /* 0x000fc400078efcff */
[----:B------:R-:W-:Y:S02]  /*1e120*/  SGXT.U32 R2, R2, 0x1 ;  /* 0x000000010202781a */ /* 0x000fe40000000000 */
[----:B------:R3:W-:Y:S01]  /*1e130*/  LDGSTS.E [R222+0x54008], desc[UR16][R158.64], P1 ;  /* 0x540080009ede7fae */ /* 0x0007e20008921850 */
[----:B------:R-:W-:Y:S02]  /*1e140*/  ISETP.GE.AND P1, PT, R3, UR5, PT ;  /* 0x0000000503007c0c */ /* 0x000fe4000bf26270 */
[----:B------:R-:W-:Y:S02]  /*1e150*/  LOP3.LUT R2, R2, 0x76, RZ, 0xfc, !PT ;  /* 0x0000007602027812 */ /* 0x000fe400078efcff */
[----:B---3--:R-:W-:Y:S02]  /*1e160*/  SEL R158, RZ, 0x4, P1 ;  /* 0x00000004ff9e7807 */ /* 0x008fe40000800000 */
[----:B------:R-:W-:Y:S02]  /*1e170*/  ISETP.GE.AND P1, PT, R2, UR5, PT ;  /* 0x0000000502007c0c */ /* 0x000fe4000bf26270 */
[----:B------:R-:W-:-:S02]  /*1e180*/  SEL R158, R158, RZ, !P0 ;  /* 0x000000ff9e9e7207 */ /* 0x000fc40004000000 */
[----:B------:R-:W-:Y:S02]  /*1e190*/  IADD3 R194, P3, R194, R152, RZ ;  /* 0x00000098c2c27210 */ /* 0x000fe40007f7e0ff */
[----:B------:R-:W-:Y:S02]  /*1e1a0*/  ISETP.NE.U32.AND P2, PT, R158, RZ, PT ;  /* 0x000000ff9e00720c */ /* 0x000fe40003f45070 */
[----:B------:R-:W-:Y:S01]  /*1e1b0*/  SEL R158, RZ, 0x4, P1 ;  /* 0x00000004ff9e7807 */ /* 0x000fe20000800000 */
[----:B------:R-:W-:Y:S01]  /*1e1c0*/  IMAD.X R193, R193, 0x1, R151, P3 ;  /* 0x00000001c1c17824 */ /* 0x000fe200018e0697 */
[--C-:B-1----:R-:W-:Y:S02]  /*1e1d0*/  SHF.R.U32.HI R2, RZ, 0x6, R236.reuse ;  /* 0x00000006ff027819 */ /* 0x102fe400000116ec */
[----:B------:R-:W-:Y:S02]  /*1e1e0*/  SEL R158, R158, RZ, !P0 ;  /* 0x000000ff9e9e7207 */ /* 0x000fe40004000000 */
[----:B------:R-:W-:-:S02]  /*1e1f0*/  SHF.R.U32.HI R3, RZ, 0x6, R236 ;  /* 0x00000006ff037819 */ /* 0x000fc400000116ec */
[----:B------:R-:W1:Y:S01]  /*1e200*/  S2R R236, SR_TID.X ;  /* 0x0000000000ec7919 */ /* 0x000e620000002100 */
[----:B------:R-:W-:Y:S02]  /*1e210*/  IADD3 R196, P4, R196, R152, RZ ;  /* 0x00000098c4c47210 */ /* 0x000fe40007f9e0ff */
[----:B------:R-:W-:Y:S01]  /*1e220*/  ISETP.NE.U32.AND P1, PT, R158, RZ, PT ;  /* 0x000000ff9e00720c */ /* 0x000fe20003f25070 */
[----:B------:R-:W-:Y:S02]  /*1e230*/  IMAD.MOV.U32 R158, RZ, RZ, R194 ;  /* 0x000000ffff9e7224 */ /* 0x000fe400078e00c2 */
[----:B------:R-:W-:Y:S02]  /*1e240*/  IMAD.MOV.U32 R159, RZ, RZ, R193 ;  /* 0x000000ffff9f7224 */ /* 0x000fe400078e00c1 */
[----:B------:R-:W-:Y:S01]  /*1e250*/  IMAD.X R195, R195, 0x1, R151, P4 ;  /* 0x00000001c3c37824 */ /* 0x000fe200020e0697 */
[----:B------:R-:W-:Y:S02]  /*1e260*/  SGXT.U32 R3, R3, 0x1 ;  /* 0x000000010303781a */ /* 0x000fe40000000000 */
[----:B------:R3:W-:Y:S02]  /*1e270*/  LDGSTS.E [R222+0x56000], desc[UR16][R158.64], P2 ;  /* 0x560000009ede7fae */ /* 0x0007e40009121850 */
[----:B------:R-:W-:-:S02]  /*1e280*/  LOP3.LUT R3, R3, 0x18, RZ, 0xfc, !PT ;  /* 0x0000001803037812 */ /* 0x000fc400078efcff */
[----:B------:R-:W-:Y:S01]  /*1e290*/  SGXT.U32 R2, R2, 0x1 ;  /* 0x000000010202781a */ /* 0x000fe20000000000 */
[----:B---3--:R-:W-:Y:S02]  /*1e2a0*/  IMAD.MOV.U32 R158, RZ, RZ, R196 ;  /* 0x000000ffff9e7224 */ /* 0x008fe400078e00c4 */
        /* <DEDUP_REMOVED lines=40> */
[----:B-1----:R-:W-:Y:S02]  /*1e530*/  SHF.R.U32.HI R2, RZ, 0x6, R236 ;  /* 0x00000006ff027819 */ /* 0x002fe400000116ec */
[----:B------:R-:W-:Y:S01]  /*1e540*/  ISETP.NE.U32.AND P1, PT, R158, RZ, PT ;  /* 0x000000ff9e00720c */ /* 0x000fe20003f25070 */
[----:B------:R-:W-:Y:S01]  /*1e550*/  IMAD.MOV.U32 R158, RZ, RZ, R149 ;  /* 0x000000ffff9e7224 */ /* 0x000fe200078e0095 */
[----:B------:R-:W-:Y:S01]  /*1e560*/  SGXT.U32 R2, R2, 0x1 ;  /* 0x000000010202781a */ /* 0x000fe20000000000 */
[----:B------:R-:W-:Y:S01]  /*1e570*/  IMAD.MOV.U32 R159, RZ, RZ, R126 ;  /* 0x000000ffff9f7224 */ /* 0x000fe200078e007e */
[----:B------:R-:W-:Y:S02]  /*1e580*/  SHF.R.U32.HI R0, RZ, 0x6, R236 ;  /* 0x00000006ff007819 */ /* 0x000fe400000116ec */
[----:B------:R-:W-:-:S02]  /*1e590*/  LOP3.LUT R2, R2, 0x58, RZ, 0xfc, !PT ;  /* 0x0000005802027812 */ /* 0x000fc400078efcff */
[----:B------:R-:W-:Y:S01]  /*1e5a0*/  SGXT.U32 R0, R0, 0x1 ;  /* 0x000000010000781a */ /* 0x000fe20000000000 */
[----:B------:R1:W-:Y:S03]  /*1e5b0*/  LDGSTS.E [R222+0x52000], desc[UR16][R158.64], P2 ;  /* 0x520000009ede7fae */ /* 0x0003e60009121850 */
[----:B------:R-:W-:Y:S01]  /*1e5c0*/  LOP3.LUT R0, R0, 0x5a, RZ, 0xfc, !PT ;  /* 0x0000005a00007812 */ /* 0x000fe200078efcff */
[----:B------:R-:W-:Y:S01]  /*1e5d0*/  LDGSTS.E [R222+0x52008], desc[UR16][R124.64], P1 ;  /* 0x520080007cde7fae */ /* 0x000fe20008921850 */
[----:B------:R-:W-:-:S04]  /*1e5e0*/  ISETP.GE.AND P1, PT, R2, UR5, PT ;  /* 0x0000000502007c0c */ /* 0x000fc8000bf26270 */
[----:B-1----:R-:W-:Y:S02]  /*1e5f0*/  SEL R158, RZ, 0x4, P1 ;  /* 0x00000004ff9e7807 */ /* 0x002fe40000800000 */
        /* <DEDUP_REMOVED lines=51> */
[----:B------:R-:W-:Y:S01]  /*1e930*/  ISETP.GE.AND P2, PT, R2, UR5, PT ;  /* 0x0000000502007c0c */ /* 0x000fe2000bf46270 */
[----:B------:R-:W4:Y:S01]  /*1e940*/  LDL.LU R3, [R1+0x4] ;  /* 0x0000040001037983 */ /* 0x000f220000300800 */
        /* <DEDUP_REMOVED lines=18> */
[----:B------:R-:W-:Y:S01]  /*1ea70*/  IMAD.X R128, R128, 0x1, R151, P4 ;  /* 0x0000000180807824 */ /* 0x000fe200020e0697 */
[-C--:B------:R-:W-:Y:S02]  /*1ea80*/  IADD3 R170, P3, R170, R152.reuse, RZ ;  /* 0x00000098aaaa7210 */ /* 0x080fe40007f7e0ff */
[----:B------:R-:W-:-:S03]  /*1ea90*/  IADD3 R172, P4, R172, R152, RZ ;  /* 0x00000098acac7210 */ /* 0x000fc60007f9e0ff */
[--C-:B------:R-:W-:Y:S02]  /*1eaa0*/  IMAD.X R169, R169, 0x1, R151.reuse, P3 ;  /* 0x00000001a9a97824 */ /* 0x100fe400018e0697 */
[----:B------:R-:W-:Y:S01]  /*1eab0*/  IMAD.X R171, R171, 0x1, R151, P4 ;  /* 0x00000001abab7824 */ /* 0x000fe200020e0697 */
        /* <DEDUP_REMOVED lines=19> */
[----:B------:R-:W-:Y:S01]  /*1ebf0*/  SEL R158, R158, RZ, !P0 ;  /* 0x000000ff9e9e7207 */ /* 0x000fe20004000000 */
[----:B------:R-:W-:Y:S01]  /*1ec00*/  IMAD.MOV.U32 R159, RZ, RZ, R129 ;  /* 0x000000ffff9f7224 */ /* 0x000fe200078e0081 */
[----:B-1----:R-:W-:Y:S02]  /*1ec10*/  SHF.R.U32.HI R2, RZ, 0x6, R236 ;  /* 0x00000006ff027819 */ /* 0x002fe400000116ec */
[----:B------:R-:W-:Y:S01]  /*1ec20*/  ISETP.NE.U32.AND P1, PT, R158, RZ, PT ;  /* 0x000000ff9e00720c */ /* 0x000fe20003f25070 */
[----:B------:R-:W-:Y:S01]  /*1ec30*/  IMAD.MOV.U32 R158, RZ, RZ, R150 ;  /* 0x000000ffff9e7224 */ /* 0x000fe200078e0096 */
[----:B------:R-:W-:Y:S02]  /*1ec40*/  SHF.R.U32.HI R0, RZ, 0x6, R236 ;  /* 0x00000006ff007819 */ /* 0x000fe400000116ec */
[----:B------:R-:W1:Y:S01]  /*1ec50*/  S2R R236, SR_TID.X ;  /* 0x0000000000ec7919 */ /* 0x000e620000002100 */
[----:B------:R-:W-:Y:S01]  /*1ec60*/  SGXT.U32 R2, R2, 0x1 ;  /* 0x000000010202781a */ /* 0x000fe20000000000 */
[----:B------:R2:W-:Y:S03]  /*1ec70*/  LDGSTS.E [R222+0x52000], desc[UR16][R158.64], P2 ;  /* 0x520000009ede7fae */ /* 0x0005e60009121850 */
[----:B------:R-:W-:-:S02]  /*1ec80*/  LOP3.LUT R2, R2, 0x5c, RZ, 0xfc, !PT ;  /* 0x0000005c02027812 */ /* 0x000fc400078efcff */
[----:B------:R-:W-:Y:S01]  /*1ec90*/  SGXT.U32 R0, R0, 0x1 ;  /* 0x000000010000781a */ /* 0x000fe20000000000 */
[----:B--2---:R-:W-:Y:S02]  /*1eca0*/  IMAD.MOV.U32 R158, RZ, RZ, R127 ;  /* 0x000000ffff9e7224 */ /* 0x004fe400078e007f */
[----:B------:R-:W-:-:S05]  /*1ecb0*/  IMAD.MOV.U32 R159, RZ, RZ, R128 ;  /* 0x000000ffff9f7224 */ /* 0x000fca00078e0080 */
[----:B------:R2:W-:Y:S01]  /*1ecc0*/  LDGSTS.E [R222+0x52008], desc[UR16][R158.64], P1 ;  /* 0x520080009ede7fae */ /* 0x0005e20008921850 */
[----:B------:R-:W-:Y:S02]  /*1ecd0*/  ISETP.GE.AND P1, PT, R2, UR5, PT ;  /* 0x0000000502007c0c */ /* 0x000fe4000bf26270 */
[----:B------:R-:W-:Y:S02]  /*1ece0*/  LOP3.LUT R0, R0, 0x5e, RZ, 0xfc, !PT ;  /* 0x0000005e00007812 */ /* 0x000fe400078efcff */
        /* <DEDUP_REMOVED lines=10> */
[----:B------:R-:W-:-:S04]  /*1ed90*/  SGXT.U32 R2, R2, 0x1 ;  /* 0x000000010202781a */ /* 0x000fc80000000000 */
[----:B------:R1:W-:Y:S01]  /*1eda0*/  LDGSTS.E [R222+0x54000], desc[UR16][R158.64], P2 ;  /* 0x540000009ede7fae */ /* 0x0003e20009121850 */
[----:B------:R-:W-:Y:S02]  /*1edb0*/  LOP3.LUT R2, R2, 0x7c, RZ, 0xfc, !PT ;  /* 0x0000007c02027812 */ /* 0x000fe400078efcff */
[----:B------:R-:W-:Y:S02]  /*1edc0*/  SHF.R.U32.HI R0, RZ, 0x6, R236 ;  /* 0x00000006ff007819 */ /* 0x000fe400000116ec */
[----:B------:R-:W2:Y:S01]  /*1edd0*/  S2R R236, SR_TID.X ;  /* 0x0000000000ec7919 */ /* 0x000ea20000002100 */
[----:B-1----:R-:W-:Y:S02]  /*1ede0*/  IMAD.MOV.U32 R158, RZ, RZ, R172 ;  /* 0x000000ffff9e7224 */ /* 0x002fe400078e00ac */
[----:B------:R-:W-:Y:S01]  /*1edf0*/  IMAD.MOV.U32 R159, RZ, RZ, R171 ;  /* 0x000000ffff9f7224 */ /* 0x000fe200078e00ab */
[----:B------:R-:W-:-:S04]  /*1ee00*/  SGXT.U32 R0, R0, 0x1 ;  /* 0x000000010000781a */ /* 0x000fc80000000000 */
[----:B------:R1:W-:Y:S01]  /*1ee10*/  LDGSTS.E [R222+0x54008], desc[UR16][R158.64], P1 ;  /* 0x540080009ede7fae */ /* 0x0003e20008921850 */
[----:B------:R-:W-:Y:S02]  /*1ee20*/  ISETP.GE.AND P1, PT, R2, UR5, PT ;  /* 0x0000000502007c0c */ /* 0x000fe4000bf26270 */
[----:B------:R-:W-:Y:S02]  /*1ee30*/  LOP3.LUT R0, R0, 0x7e, RZ, 0xfc, !PT ;  /* 0x0000007e00007812 */ /* 0x000fe400078efcff */
[----:B-1----:R-:W-:Y:S02]  /*1ee40*/  SEL R158, RZ, 0x4, P1 ;  /* 0x00000004ff9e7807 */ /* 0x002fe40000800000 */
[----:B------:R-:W-:Y:S02]  /*1ee50*/  ISETP.GE.AND P1, PT, R0, UR5, PT ;  /* 0x0000000500007c0c */ /* 0x000fe4000bf26270 */
[----:B------:R-:W-:Y:S01]  /*1ee60*/  SEL R158, R158, RZ, !P0 ;  /* 0x000000ff9e9e7207 */ /* 0x000fe20004000000 */
[----:B------:R-:W-:Y:S01]  /*1ee70*/  IMAD.MOV.U32 R159, RZ, RZ, R201 ;  /* 0x000000ffff9f7224 */ /* 0x000fe200078e00c9 */
[----:B------:R-:W3:Y:S02]  /*1ee80*/  LDL.LU R0, [R1+0x8] ;  /* 0x0000080001007983 */ /* 0x000ee40000300800 */
[----:B------:R-:W-:-:S02]  /*1ee90*/  ISETP.NE.U32.AND P2, PT, R158, RZ, PT ;  /* 0x000000ff9e00720c */ /* 0x000fc40003f45070 */
[----:B------:R-:W-:Y:S01]  /*1eea0*/  SEL R158, RZ, 0x4, P1 ;  /* 0x00000004ff9e7807 */ /* 0x000fe20000800000 */
[----:B------:R-:W4:Y:S03]  /*1eeb0*/  LDL.LU R5, [R1+0x44] ;  /* 0x0000440001057983 */ /* 0x000f260000300800 */
[----:B------:R-:W-:-:S04]  /*1eec0*/  SEL R158, R158, RZ, !P0 ;  /* 0x000000ff9e9e7207 */ /* 0x000fc80004000000 */
[----:B------:R-:W-:Y:S01]  /*1eed0*/  ISETP.NE.U32.AND P1, PT, R158, RZ, PT ;  /* 0x000000ff9e00720c */ /* 0x000fe20003f25070 */
[----:B------:R-:W-:Y:S01]  /*1eee0*/  IMAD.MOV.U32 R158, RZ, RZ, R202 ;  /* 0x000000ffff9e7224 */ /* 0x000fe200078e00ca */
[----:B--2---:R-:W-:-:S04]  /*1eef0*/  LOP3.LUT R2, R236, 0x7f, RZ, 0xc0, !PT ;  /* 0x0000007fec027812 */ /* 0x004fc800078ec0ff */
[----:B------:R1:W-:Y:S02]  /*1ef00*/  LDGSTS.E [R222+0x56000], desc[UR16][R158.64], P2 ;  /* 0x560000009ede7fae */ /* 0x0003e40009121850 */
[----:B-1----:R-:W-:Y:S02]  /*1ef10*/  IMAD.MOV.U32 R158, RZ, RZ, R204 ;  /* 0x000000ffff9e7224 */ /* 0x002fe400078e00cc */
[----:B------:R-:W-:-:S05]  /*1ef20*/  IMAD.MOV.U32 R159, RZ, RZ, R203 ;  /* 0x000000ffff9f7224 */ /* 0x000fca00078e00cb */
[----:B------:R1:W-:Y:S01]  /*1ef30*/  LDGSTS.E [R222+0x56008], desc[UR16][R158.64], P1 ;  /* 0x560080009ede7fae */ /* 0x0003e20008921850 */
[----:B------:R-:W-:-:S03]  /*1ef40*/  ISETP.GE.AND P1, PT, R2, UR5, PT ;  /* 0x0000000502007c0c */ /* 0x000fc6000bf26270 */
[----:B------:R-:W2:Y:S04]  /*1ef50*/  LDL.LU R2, [R1+0x48] ;  /* 0x0000480001027983 */ /* 0x000ea80000300800 */
[----:B------:R-:W2:Y:S04]  /*1ef60*/  LDL.LU R252, [R1+0x84] ;  /* 0x0000840001fc7983 */ /* 0x000ea80000300800 */
[----:B------:R-:W2:Y:S01]  /*1ef70*/  LDL.LU R236, [R1+0x88] ;  /* 0x0000880001ec7983 */ /* 0x000ea20000300800 */
[----:B-1----:R-:W-:Y:S01]  /*1ef80*/  SEL R158, RZ, 0x4, P1 ;  /* 0x00000004ff9e7807 */ /* 0x002fe20000800000 */
[----:B------:R-:W-:Y:S01]  /*1ef90*/  ULEA UR5, UR9, UR7, 0x10 ;  /* 0x0000000709057291 */ /* 0x000fe2000f8e803f */
[----:B------:R-:W-:Y:S01]  /*1efa0*/  IADD3 R223, P2, R223, R154, RZ ;  /* 0x0000009adfdf7210 */ /* 0x000fe20007f5e0ff */
[----:B------:R-:W0:Y:S01]  /*1efb0*/  LDGDEPBAR ;  /* 0x00000000000079af */ /* 0x000e220000000000 */
[----:B------:R-:W-:-:S02]  /*1efc0*/  SEL R158, R158, RZ, !P0 ;  /* 0x000000ff9e9e7207 */ /* 0x000fc40004000000 */
[----:B------:R-:W-:Y:S01]  /*1efd0*/  IADD3 R206, P1, R206, R154, RZ ;  /* 0x0000009acece7210 */ /* 0x000fe20007f3e0ff */
[----:B------:R-:W2:Y:S01]  /*1efe0*/  LDL.LU R156, [R1+0xc8] ;  /* 0x0000c800019c7983 */ /* 0x000ea20000300800 */
[----:B------:R-:W-:-:S03]  /*1eff0*/  ISETP.NE.U32.AND P0, PT, R158, RZ, PT ;  /* 0x000000ff9e00720c */ /* 0x000fc60003f05070 */
[----:B------:R-:W-:Y:S01]  /*1f000*/  IMAD.X R205, R205, 0x1, R153, P1 ;  /* 0x00000001cdcd7824 */ /* 0x000fe200008e0699 */
[----:B------:R-:W2:Y:S01]  /*1f010*/  LDL.LU R6, [R1+0x108] ;  /* 0x0001080001067983 */ /* 0x000ea20000300800 */
[----:B------:R-:W-:Y:S02]  /*1f020*/  VIADD R222, R4, UR5 ;  /* 0x0000000504de7c36 */ /* 0x000fe40008000000 */
[----:B------:R-:W-:Y:S02]  /*1f030*/  IMAD.MOV.U32 R158, RZ, RZ, R206 ;  /* 0x000000ffff9e7224 */ /* 0x000fe400078e00ce */
[----:B------:R-:W-:Y:S02]  /*1f040*/  IMAD.MOV.U32 R159, RZ, RZ, R205 ;  /* 0x000000ffff9f7224 */ /* 0x000fe400078e00cd */
[--C-:B------:R-:W-:Y:S01]  /*1f050*/  IMAD.X R221, R221, 0x1, R153.reuse, P2 ;  /* 0x00000001dddd7824 */ /* 0x100fe200010e0699 */
[----:B------:R-:W-:Y:S02]  /*1f060*/  IADD3 R239, P1, R239, R154, RZ ;  /* 0x0000009aefef7210 */ /* 0x000fe40007f3e0ff */
[----:B------:R1:W-:Y:S03]  /*1f070*/  LDGSTS.E [R222], desc[UR16][R158.64], P0 ;  /* 0x000000009ede7fae */ /* 0x0003e60008121850 */
[----:B------:R-:W-:-:S02]  /*1f080*/  IMAD.X R238, R238, 0x1, R153, P1 ;  /* 0x00000001eeee7824 */ /* 0x000fc400008e0699 */
[----:B-1----:R-:W-:Y:S02]  /*1f090*/  IMAD.MOV.U32 R158, RZ, RZ, R223 ;  /* 0x000000ffff9e7224 */ /* 0x002fe400078e00df */
[----:B------:R-:W-:-:S05]  /*1f0a0*/  IMAD.MOV.U32 R159, RZ, RZ, R221 ;  /* 0x000000ffff9f7224 */ /* 0x000fca00078e00dd */
[----:B------:R1:W-:Y:S02]  /*1f0b0*/  LDGSTS.E [R222+0x400], desc[UR16][R158.64], P0 ;  /* 0x004000009ede7fae */ /* 0x0003e40008121850 */
[----:B-1----:R-:W-:Y:S02]  /*1f0c0*/  IMAD.MOV.U32 R158, RZ, RZ, R239 ;  /* 0x000000ffff9e7224 */ /* 0x002fe400078e00ef */
[----:B------:R-:W-:-:S05]  /*1f0d0*/  IMAD.MOV.U32 R159, RZ, RZ, R238 ;  /* 0x000000ffff9f7224 */ /* 0x000fca00078e00ee */
[----:B------:R1:W-:Y:S01]  /*1f0e0*/  LDGSTS.E [R222+0x800], desc[UR16][R158.64], P0 ;  /* 0x008000009ede7fae */ /* 0x0003e20008121850 */
[----:B---3--:R-:W-:-:S05]  /*1f0f0*/  IADD3 R0, P2, R0, R154, RZ ;  /* 0x0000009a00007210 */ /* 0x008fca0007f5e0ff */
[----:B----4-:R-:W-:Y:S01]  /*1f100*/  IMAD.X R3, R3, 0x1, R153, P2 ;  /* 0x0000000103037824 */ /* 0x010fe200010e0699 */
[----:B------:R-:W-:Y:S04]  /*1f110*/  STL [R1+0x8], R0 ;  /* 0x0000080001007387 */ /* 0x000fe80000100800 */
[----:B------:R3:W-:Y:S04]  /*1f120*/  STL [R1+0x4], R3 ;  /* 0x0000040301007387 */ /* 0x0007e80000100800 */
[----:B------:R-:W4:Y:S01]  /*1f130*/  LDL.LU R157, [R1+0xc4] ;  /* 0x0000c400019d7983 */ /* 0x000f220000300800 */
[----:B-1----:R-:W-:-:S02]  /*1f140*/  IMAD.MOV.U32 R158, RZ, RZ, R0 ;  /* 0x000000ffff9e7224 */ /* 0x002fc400078e0000 */
[----:B------:R-:W-:Y:S01]  /*1f150*/  IMAD.MOV.U32 R159, RZ, RZ, R3 ;  /* 0x000000ffff9f7224 */ /* 0x000fe200078e0003 */
[----:B------:R-:W4:Y:S04]  /*1f160*/  LDL.LU R8, [R1+0x104] ;  /* 0x0001040001087983 */ /* 0x000f280000300800 */
[----:B---3--:R-:W3:Y:S04]  /*1f170*/  LDL.LU R3, [R1+0x148] ;  /* 0x0001480001037983 */ /* 0x008ee80000300800 */
[----:B------:R-:W3:Y:S04]  /*1f180*/  LDL.LU R0, [R1+0x188] ;  /* 0x0001880001007983 */ /* 0x000ee80000300800 */
[----:B------:R1:W-:Y:S01]  /*1f190*/  LDGSTS.E [R222+0xc00], desc[UR16][R158.64], P0 ;  /* 0x00c000009ede7fae */ /* 0x0003e20008121850 */
[----:B--2---:R-:W-:-:S05]  /*1f1a0*/  IADD3 R2, P1, R2, R154, RZ ;  /* 0x0000009a02027210 */ /* 0x004fca0007f3e0ff */
[----:B------:R-:W-:Y:S01]  /*1f1b0*/  IMAD.X R5, R5, 0x1, R153, P1 ;  /* 0x0000000105057824 */ /* 0x000fe200008e0699 */
[----:B------:R-:W-:Y:S01]  /*1f1c0*/  IADD3 R236, P2, R236, R154, RZ ;  /* 0x0000009aecec7210 */ /* 0x000fe20007f5e0ff */
[----:B------:R-:W-:Y:S02]  /*1f1d0*/  STL [R1+0x48], R2 ;  /* 0x0000480201007387 */ /* 0x000fe40000100800 */
[----:B-1----:R-:W-:Y:S02]  /*1f1e0*/  IMAD.MOV.U32 R159, RZ, RZ, R5 ;  /* 0x000000ffff9f7224 */ /* 0x002fe400078e0005 */
[----:B------:R-:W-:Y:S01]  /*1f1f0*/  IMAD.X R252, R252, 0x1, R153, P2 ;  /* 0x00000001fcfc7824 */ /* 0x000fe200010e0699 */
[----:B------:R1:W-:Y:S01]  /*1f200*/  STL [R1+0x44], R5 ;  /* 0x0000440501007387 */ /* 0x0003e20000100800 */
[----:B------:R-:W-:-:S03]  /*1f210*/  IMAD.MOV.U32 R158, RZ, RZ, R2 ;  /* 0x000000ffff9e7224 */ /* 0x000fc600078e0002 */
[----:B------:R-:W-:Y:S01]  /*1f220*/  STL [R1+0x88], R236 ;  /* 0x000088ec01007387 */ /* 0x000fe20000100800 */
[----:B------:R-:W-:-:S03]  /*1f230*/  IADD3 R156, P1, R156, R154, RZ ;  /* 0x0000009a9c9c7210 */ /* 0x000fc60007f3e0ff */
[----:B------:R2:W-:Y:S04]  /*1f240*/  LDGSTS.E [R222+0x1000], desc[UR16][R158.64], P0 ;  /* 0x010000009ede7fae */ /* 0x0005e80008121850 */
[----:B-1----:R-:W3:Y:S04]  /*1f250*/  LDL.LU R5, [R1+0x144] ;  /* 0x0001440001057983 */ /* 0x002ee80000300800 */
[----:B------:R1:W-:Y:S04]  /*1f260*/  STL [R1+0x84], R252 ;  /* 0x000084fc01007387 */ /* 0x0003e80000100800 */
[----:B------:R-:W3:Y:S01]  /*1f270*/  LDL.LU R2, [R1+0x184] ;  /* 0x0001840001027983 */ /* 0x000ee20000300800 */
[----:B--2---:R-:W-:-:S02]  /*1f280*/  IMAD.MOV.U32 R158, RZ, RZ, R236 ;  /* 0x000000ffff9e7224 */ /* 0x004fc400078e00ec */
[----:B------:R-:W-:Y:S01]  /*1f290*/  IMAD.MOV.U32 R159, RZ, RZ, R252 ;  /* 0x000000ffff9f7224 */ /* 0x000fe200078e00fc */
[----:B------:R-:W-:-:S04]  /*1f2a0*/  IADD3 R6, P2, R6, R154, RZ ;  /* 0x0000009a06067210 */ /* 0x000fc80007f5e0ff */
[----:B------:R2:W-:Y:S04]  /*1f2b0*/  LDGSTS.E [R222+0x1400], desc[UR16][R158.64], P0 ;  /* 0x014000009ede7fae */ /* 0x0005e80008121850 */
[----:B------:R1:W-:Y:S01]  /*1f2c0*/  STL [R1+0xc8], R156 ;  /* 0x0000c89c01007387 */ /* 0x0003e20000100800 */
[----:B--2---:R-:W-:Y:S02]  /*1f2d0*/  IMAD.MOV.U32 R158, RZ, RZ, R156 ;  /* 0x000000ffff9e7224 */ /* 0x004fe400078e009c */
[----:B----4-:R-:W-:-:S04]  /*1f2e0*/  IMAD.X R157, R157, 0x1, R153, P1 ;  /* 0x000000019d9d7824 */ /* 0x010fc800008e0699 */
[----:B------:R-:W-:Y:S02]  /*1f2f0*/  IMAD.MOV.U32 R159, RZ, RZ, R157 ;  /* 0x000000ffff9f7224 */ /* 0x000fe400078e009d */
[----:B------:R-:W-:Y:S01]  /*1f300*/  IMAD.X R8, R8, 0x1, R153, P2 ;  /* 0x0000000108087824 */ /* 0x000fe200010e0699 */
[-C--:B---3--:R-:W-:Y:S02]  /*1f310*/  IADD3 R3, P1, R3, R154.reuse, RZ ;  /* 0x0000009a03037210 */ /* 0x088fe40007f3e0ff */
[----:B------:R2:W-:Y:S01]  /*1f320*/  LDGSTS.E [R222+0x1800], desc[UR16][R158.64], P0 ;  /* 0x018000009ede7fae */ /* 0x0005e20008121850 */
[----:B------:R-:W-:-:S03]  /*1f330*/  IADD3 R0, P2, R0, R154, RZ ;  /* 0x0000009a00007210 */ /* 0x000fc60007f5e0ff */
[----:B------:R-:W-:Y:S04]  /*1f340*/  STL [R1+0xc4], R157 ;  /* 0x0000c49d01007387 */ /* 0x000fe80000100800 */
[----:B------:R3:W-:Y:S01]  /*1f350*/  STL [R1+0x108], R6 ;  /* 0x0001080601007387 */ /* 0x0007e20000100800 */
[----:B--2---:R-:W-:Y:S02]  /*1f360*/  IMAD.MOV.U32 R158, RZ, RZ, R6 ;  /* 0x000000ffff9e7224 */ /* 0x004fe400078e0006 */
[----:B------:R-:W-:Y:S01]  /*1f370*/  IMAD.MOV.U32 R159, RZ, RZ, R8 ;  /* 0x000000ffff9f7224 */ /* 0x000fe200078e0008 */
[----:B------:R2:W-:Y:S04]  /*1f380*/  STL [R1+0x104], R8 ;  /* 0x0001040801007387 */ /* 0x0005e80000100800 */
[----:B-1----:R-:W4:Y:S04]  /*1f390*/  LDL.LU R252, [R1+0x204] ;  /* 0x0002040001fc7983 */ /* 0x002f280000300800 */
[----:B------:R-:W4:Y:S04]  /*1f3a0*/  LDL.LU R236, [R1+0x208] ;  /* 0x0002080001ec7983 */ /* 0x000f280000300800 */
[----:B------:R1:W-:Y:S04]  /*1f3b0*/  LDGSTS.E [R222+0x1c00], desc[UR16][R158.64], P0 ;  /* 0x01c000009ede7fae */ /* 0x0003e80008121850 */
[----:B------:R-:W-:Y:S01]  /*1f3c0*/  STL [R1+0x148], R3 ;  /* 0x0001480301007387 */ /* 0x000fe20000100800 */
[----:B-1----:R-:W-:-:S02]  /*1f3d0*/  IMAD.MOV.U32 R158, RZ, RZ, R3 ;  /* 0x000000ffff9e7224 */ /* 0x002fc400078e0003 */
[----:B------:R-:W-:-:S04]  /*1f3e0*/  IMAD.X R5, R5, 0x1, R153, P1 ;  /* 0x0000000105057824 */ /* 0x000fc800008e0699 */
[----:B------:R-:W-:Y:S01]  /*1f3f0*/  IMAD.MOV.U32 R159, RZ, RZ, R5 ;  /* 0x000000ffff9f7224 */ /* 0x000fe200078e0005 */
[----:B------:R1:W-:Y:S01]  /*1f400*/  STL [R1+0x144], R5 ;  /* 0x0001440501007387 */ /* 0x0003e20000100800 */
[----:B------:R-:W-:-:S03]  /*1f410*/  IMAD.X R2, R2, 0x1, R153, P2 ;  /* 0x0000000102027824 */ /* 0x000fc600010e0699 */
[----:B------:R-:W-:Y:S04]  /*1f420*/  STL [R1+0x188], R0 ;  /* 0x0001880001007387 */ /* 0x000fe80000100800 */
[----:B------:R-:W4:Y:S04]  /*1f430*/  LDL.LU R156, [R1+0x248] ;  /* 0x00024800019c7983 */ /* 0x000f280000300800 */
[----:B------:R1:W-:Y:S04]  /*1f440*/  STL [R1+0x184], R2 ;  /* 0x0001840201007387 */ /* 0x0003e80000100800 */
[----:B---3--:R-:W3:Y:S04]  /*1f450*/  LDL.LU R6, [R1+0x288] ;  /* 0x0002880001067983 */ /* 0x008ee80000300800 */
[----:B------:R1:W-:Y:S04]  /*1f460*/  LDGSTS.E [R222+0x2000], desc[UR16][R158.64], P0 ;  /* 0x020000009ede7fae */ /* 0x0003e80008121850 */
[----:B------:R-:W3:Y:S04]  /*1f470*/  LDL.LU R157, [R1+0x244] ;  /* 0x00024400019d7983 */ /* 0x000ee80000300800 */
[----:B--2---:R-:W2:Y:S01]  /*1f480*/  LDL.LU R8, [R1+0x284] ;  /* 0x0002840001087983 */ /* 0x004ea20000300800 */
[----:B-1----:R-:W-:-:S03]  /*1f490*/  IMAD.MOV.U32 R158, RZ, RZ, R0 ;  /* 0x000000ffff9e7224 */ /* 0x002fc600078e0000 */
[----:B------:R-:W2:Y:S01]  /*1f4a0*/  LDL.LU R5, [R1+0x2c4] ;  /* 0x0002c40001057983 */ /* 0x000ea20000300800 */
[----:B------:R-:W-:-:S03]  /*1f4b0*/  IMAD.MOV.U32 R159, RZ, RZ, R2 ;  /* 0x000000ffff9f7224 */ /* 0x000fc600078e0002 */
[----:B------:R-:W2:Y:S04]  /*1f4c0*/  LDL.LU R3, [R1+0x2c8] ;  /* 0x0002c80001037983 */ /* 0x000ea80000300800 */
[----:B------:R-:W2:Y:S04]  /*1f4d0*/  LDL.LU R2, [R1+0x304] ;  /* 0x0003040001027983 */ /* 0x000ea80000300800 */
[----:B------:R-:W2:Y:S04]  /*1f4e0*/  LDL.LU R0, [R1+0x308] ;  /* 0x0003080001007983 */ /* 0x000ea80000300800 */
[----:B------:R1:W-:Y:S04]  /*1f4f0*/  LDGSTS.E [R222+0x2400], desc[UR16][R158.64], P0 ;  /* 0x024000009ede7fae */ /* 0x0003e80008121850 */
[----:B------:R-:W2:Y:S04]  /*1f500*/  LDL.LU R158, [R1+0x1c4] ;  /* 0x0001c400019e7983 */ /* 0x000ea80000300800 */
[----:B------:R-:W1:Y:S01]  /*1f510*/  LDL.LU R159, [R1+0x1c8] ;  /* 0x0001c800019f7983 */ /* 0x000e620000300800 */
[----:B----4-:R-:W-:-:S05]  /*1f520*/  IADD3 R236, P2, R236, R154, RZ ;  /* 0x0000009aecec7210 */ /* 0x010fca0007f5e0ff */
[----:B------:R-:W-:Y:S01]  /*1f530*/  IMAD.X R252, R252, 0x1, R153, P2 ;  /* 0x00000001fcfc7824 */ /* 0x000fe200010e0699 */
[----:B---3--:R-:W-:-:S05]  /*1f540*/  IADD3 R6, P2, R6, R154, RZ ;  /* 0x0000009a06067210 */ /* 0x008fca0007f5e0ff */
[----:B--2---:R-:W-:Y:S01]  /*1f550*/  IMAD.X R8, R8, 0x1, R153, P2 ;  /* 0x0000000108087824 */ /* 0x004fe200010e0699 */
[----:B-1----:R-:W-:-:S05]  /*1f560*/  IADD3 R159, P1, R159, R154, RZ ;  /* 0x0000009a9f9f7210 */ /* 0x002fca0007f3e0ff */
[----:B------:R-:W-:Y:S01]  /*1f570*/  IMAD.X R158, R158, 0x1, R153, P1 ;  /* 0x000000019e9e7824 */ /* 0x000fe200008e0699 */
[----:B------:R1:W-:Y:S04]  /*1f580*/  STL [R1+0x1c8], R159 ;  /* 0x0001c89f01007387 */ /* 0x0003e80000100800 */
[----:B------:R2:W-:Y:S01]  /*1f590*/  STL [R1+0x1c4], R158 ;  /* 0x0001c49e01007387 */ /* 0x0005e20000100800 */
[----:B-1----:R-:W-:-:S04]  /*1f5a0*/  LOP3.LUT R159, R159, R158, RZ, 0x3c, !PT ;  /* 0x0000009e9f9f7212 */ /* 0x002fc800078e3cff */
[----:B--2---:R-:W-:-:S04]  /*1f5b0*/  LOP3.LUT R158, R159, R158, RZ, 0x3c, !PT ;  /* 0x0000009e9f9e7212 */ /* 0x004fc800078e3cff */
[----:B------:R-:W-:Y:S02]  /*1f5c0*/  LOP3.LUT R159, R159, R158, RZ, 0x3c, !PT ;  /* 0x0000009e9f9f7212 */ /* 0x000fe400078e3cff */
[----:B------:R-:W-:-:S03]  /*1f5d0*/  IADD3 R156, P1, R156, R154, RZ ;  /* 0x0000009a9c9c7210 */ /* 0x000fc60007f3e0ff */
[----:B------:R1:W-:Y:S02]  /*1f5e0*/  LDGSTS.E [R222+0x2800], desc[UR16][R158.64], P0 ;  /* 0x028000009ede7fae */ /* 0x0003e40008121850 */
[----:B------:R-:W-:Y:S01]  /*1f5f0*/  IMAD.X R157, R157, 0x1, R153, P1 ;  /* 0x000000019d9d7824 */ /* 0x000fe200008e0699 */
[----:B------:R-:W-:Y:S01]  /*1f600*/  IADD3 R3, P1, R3, R154, RZ ;  /* 0x0000009a03037210 */ /* 0x000fe20007f3e0ff */
[----:B-1----:R-:W-:Y:S02]  /*1f610*/  IMAD.MOV.U32 R158, RZ, RZ, R236 ;  /* 0x000000ffff9e7224 */ /* 0x002fe400078e00ec */
[----:B------:R-:W-:-:S05]  /*1f620*/  IMAD.MOV.U32 R159, RZ, RZ, R252 ;  /* 0x000000ffff9f7224 */ /* 0x000fca00078e00fc */
[----:B------:R1:W-:Y:S01]  /*1f630*/  LDGSTS.E [R222+0x2c00], desc[UR16][R158.64], P0 ;  /* 0x02c000009ede7fae */ /* 0x0003e20008121850 */
[----:B------:R-:W-:Y:S01]  /*1f640*/  IADD3 R0, P2, R0, R154, RZ ;  /* 0x0000009a00007210 */ /* 0x000fe20007f5e0ff */
[----:B------:R-:W-:Y:S02]  /*1f650*/  IMAD.X R5, R5, 0x1, R153, P1 ;  /* 0x0000000105057824 */ /* 0x000fe400008e0699 */
[----:B------:R-:W-:Y:S01]  /*1f660*/  STL [R1+0x208], R236 ;  /* 0x000208ec01007387 */ /* 0x000fe20000100800 */
[----:B-1----:R-:W-:Y:S02]  /*1f670*/  IMAD.MOV.U32 R158, RZ, RZ, R156 ;  /* 0x000000ffff9e7224 */ /* 0x002fe400078e009c */
[----:B------:R-:W-:Y:S01]  /*1f680*/  IMAD.MOV.U32 R159, RZ, RZ, R157 ;  /* 0x000000ffff9f7224 */ /* 0x000fe200078e009d */
[----:B------:R-:W-:Y:S04]  /*1f690*/  STL [R1+0x204], R252 ;  /* 0x000204fc01007387 */ /* 0x000fe80000100800 */
[----:B------:R1:W-:Y:S01]  /*1f6a0*/  LDGSTS.E [R222+0x3000], desc[UR16][R158.64], P0 ;  /* 0x030000009ede7fae */ /* 0x0003e20008121850 */
[----:B------:R-:W-:-:S03]  /*1f6b0*/  IMAD.X R2, R2, 0x1, R153, P2 ;  /* 0x0000000102027824 */ /* 0x000fc600010e0699 */
[----:B------:R-:W-:Y:S01]  /*1f6c0*/  STL [R1+0x248], R156 ;  /* 0x0002489c01007387 */ /* 0x000fe20000100800 */
[----:B-1----:R-:W-:Y:S02]  /*1f6d0*/  IMAD.MOV.U32 R158, RZ, RZ, R6 ;  /* 0x000000ffff9e7224 */ /* 0x002fe400078e0006 */
[----:B------:R-:W-:Y:S01]  /*1f6e0*/  IMAD.MOV.U32 R159, RZ, RZ, R8 ;  /* 0x000000ffff9f7224 */ /* 0x000fe200078e0008 */
[----:B------:R-:W-:Y:S04]  /*1f6f0*/  STL [R1+0x244], R157 ;  /* 0x0002449d01007387 */ /* 0x000fe80000100800 */
[----:B------:R1:W-:Y:S04]  /*1f700*/  LDGSTS.E [R222+0x3400], desc[UR16][R158.64], P0 ;  /* 0x034000009ede7fae */ /* 0x0003e80008121850 */
[----:B------:R-:W-:Y:S04]  /*1f710*/  STL [R1+0x288], R6 ;  /* 0x0002880601007387 */ /* 0x000fe80000100800 */
[----:B------:R-:W-:Y:S01]  /*1f720*/  STL [R1+0x284], R8 ;  /* 0x0002840801007387 */ /* 0x000fe20000100800 */
[----:B-1----:R-:W-:-:S02]  /*1f730*/  IMAD.MOV.U32 R158, RZ, RZ, R3 ;  /* 0x000000ffff9e7224 */ /* 0x002fc400078e0003 */
[----:B------:R-:W-:Y:S01]  /*1f740*/  IMAD.MOV.U32 R159, RZ, RZ, R5 ;  /* 0x000000ffff9f7224 */ /* 0x000fe200078e0005 */
[----:B------:R1:W-:Y:S04]  /*1f750*/  STL [R1+0x2c8], R3 ;  /* 0x0002c80301007387 */ /* 0x0003e80000100800 */
[----:B------:R-:W-:Y:S04]  /*1f760*/  STL [R1+0x2c4], R5 ;  /* 0x0002c40501007387 */ /* 0x000fe80000100800 */
[----:B------:R2:W-:Y:S04]  /*1f770*/  STL [R1+0x308], R0 ;  /* 0x0003080001007387 */ /* 0x0005e80000100800 */
[----:B------:R3:W-:Y:S04]  /*1f780*/  LDGSTS.E [R222+0x3800], desc[UR16][R158.64], P0 ;  /* 0x038000009ede7fae */ /* 0x0007e80008121850 */
[----:B------:R4:W-:Y:S04]  /*1f790*/  STL [R1+0x304], R2 ;  /* 0x0003040201007387 */ /* 0x0009e80000100800 */
[----:B-1----:R-:W4:Y:S01]  /*1f7a0*/  LDL.LU R3, [R1+0xc] ;  /* 0x00000c0001037983 */ /* 0x002f220000300800 */
[----:B---3--:R-:W-:-:S03]  /*1f7b0*/  IMAD.MOV.U32 R158, RZ, RZ, R0 ;  /* 0x000000ffff9e7224 */ /* 0x008fc600078e0000 */
[----:B--2---:R-:W2:Y:S01]  /*1f7c0*/  LDL.LU R0, [R1+0x10] ;  /* 0x0000100001007983 */ /* 0x004ea20000300800 */
[----:B------:R-:W-:Y:S01]  /*1f7d0*/  IMAD.MOV.U32 R159, RZ, RZ, R2 ;  /* 0x000000ffff9f7224 */ /* 0x000fe200078e0002 */
[----:B----4-:R-:W-:Y:S02]  /*1f7e0*/  LOP3.LUT R2, R4, 0x10, RZ, 0x3c, !PT ;  /* 0x0000001004027812 */ /* 0x010fe400078e3cff */
[----:B------:R-:W3:Y:S04]  /*1f7f0*/  LDL.LU R5, [R1+0x4c] ;  /* 0x00004c0001057983 */ /* 0x000ee80000300800 */
[----:B------:R1:W-:Y:S02]  /*1f800*/  LDGSTS.E [R222+0x3c00], desc[UR16][R158.64], P0 ;  /* 0x03c000009ede7fae */ /* 0x0003e40008121850 */
[----:B-1----:R-:W-:-:S02]  /*1f810*/  VIADD R222, R2, UR5 ;  /* 0x0000000502de7c36 */ /* 0x002fc40008000000 */
[----:B------:R-:W4:Y:S04]  /*1f820*/  LDL.LU R2, [R1+0x50] ;  /* 0x0000500001027983 */ /* 0x000f280000300800 */
[----:B------:R-:W3:Y:S04]  /*1f830*/  LDL.LU R252, [R1+0x8c] ;  /* 0x00008c0001fc7983 */ /* 0x000ee80000300800 */
[----:B------:R-:W3:Y:S01]  /*1f840*/  LDL.LU R236, [R1+0x90] ;  /* 0x0000900001ec7983 */ /* 0x000ee20000300800 */
[-C--:B------:R-:W-:Y:S02]  /*1f850*/  IADD3 R208, P1, R208, R154.reuse, RZ ;  /* 0x0000009ad0d07210 */ /* 0x080fe40007f3e0ff */
[----:B------:R-:W-:Y:S01]  /*1f860*/  IADD3 R225, P2, R225, R154, RZ ;  /* 0x0000009ae1e17210 */ /* 0x000fe20007f5e0ff */
[----:B------:R-:W3:Y:S02]  /*1f870*/  LDL.LU R156, [R1+0xd0] ;  /* 0x0000d000019c7983 */ /* 0x000ee40000300800 */
[----:B------:R-:W-:-:S02]  /*1f880*/  IMAD.X R207, R207, 0x1, R153, P1 ;  /* 0x00000001cfcf7824 */ /* 0x000fc400008e0699 */
[----:B------:R-:W-:Y:S01]  /*1f890*/  IMAD.MOV.U32 R158, RZ, RZ, R208 ;  /* 0x000000ffff9e7224 */ /* 0x000fe200078e00d0 */
[----:B------:R-:W3:Y:S01]  /*1f8a0*/  LDL.LU R6, [R1+0x110] ;  /* 0x0001100001067983 */ /* 0x000ee20000300800 */
[----:B------:R-:W-:Y:S02]  /*1f8b0*/  IMAD.MOV.U32 R159, RZ, RZ, R207 ;  /* 0x000000ffff9f7224 */ /* 0x000fe400078e00cf */
[--C-:B------:R-:W-:Y:S01]  /*1f8c0*/  IMAD.X R224, R224, 0x1, R153.reuse, P2 ;  /* 0x00000001e0e07824 */ /* 0x100fe200010e0699 */
[----:B------:R-:W-:Y:S02]  /*1f8d0*/  IADD3 R241, P1, R241, R154, RZ ;  /* 0x0000009af1f17210 */ /* 0x000fe40007f3e0ff */
[----:B------:R1:W-:Y:S03]  /*1f8e0*/  LDGSTS.E [R222+0x80], desc[UR16][R158.64], P0 ;  /* 0x000800009ede7fae */ /* 0x0003e60008121850 */
[----:B------:R-:W-:-:S02]  /*1f8f0*/  IMAD.X R240, R240, 0x1, R153, P1 ;  /* 0x00000001f0f07824 */ /* 0x000fc400008e0699 */
[----:B-1----:R-:W-:Y:S02]  /*1f900*/  IMAD.MOV.U32 R158, RZ, RZ, R225 ;  /* 0x000000ffff9e7224 */ /* 0x002fe400078e00e1 */
[----:B------:R-:W-:-:S05]  /*1f910*/  IMAD.MOV.U32 R159, RZ, RZ, R224 ;  /* 0x000000ffff9f7224 */ /* 0x000fca00078e00e0 */
[----:B------:R1:W-:Y:S02]  /*1f920*/  LDGSTS.E [R222+0x480], desc[UR16][R158.64], P0 ;  /* 0x004800009ede7fae */ /* 0x0003e40008121850 */
[----:B-1----:R-:W-:Y:S02]  /*1f930*/  IMAD.MOV.U32 R158, RZ, RZ, R241 ;  /* 0x000000ffff9e7224 */ /* 0x002fe400078e00f1 */
[----:B------:R-:W-:-:S05]  /*1f940*/  IMAD.MOV.U32 R159, RZ, RZ, R240 ;  /* 0x000000ffff9f7224 */ /* 0x000fca00078e00f0 */
[----:B------:R1:W-:Y:S01]  /*1f950*/  LDGSTS.E [R222+0x880], desc[UR16][R158.64], P0 ;  /* 0x008800009ede7fae */ /* 0x0003e20008121850 */
[----:B--2---:R-:W-:-:S05]  /*1f960*/  IADD3 R0, P2, R0, R154, RZ ;  /* 0x0000009a00007210 */ /* 0x004fca0007f5e0ff */
[----:B------:R-:W-:Y:S01]  /*1f970*/  IMAD.X R3, R3, 0x1, R153, P2 ;  /* 0x0000000103037824 */ /* 0x000fe200010e0699 */
[----:B------:R-:W-:Y:S04]  /*1f980*/  STL [R1+0x10], R0 ;  /* 0x0000100001007387 */ /* 0x000fe80000100800 */
[----:B------:R2:W-:Y:S04]  /*1f990*/  STL [R1+0xc], R3 ;  /* 0x00000c0301007387 */ /* 0x0005e80000100800 */
[----:B------:R-:W3:Y:S01]  /*1f9a0*/  LDL.LU R157, [R1+0xcc] ;  /* 0x0000cc00019d7983 */ /* 0x000ee20000300800 */
[----:B-1----:R-:W-:-:S02]  /*1f9b0*/  IMAD.MOV.U32 R158, RZ, RZ, R0 ;  /* 0x000000ffff9e7224 */ /* 0x002fc400078e0000 */
[----:B------:R-:W-:Y:S01]  /*1f9c0*/  IMAD.MOV.U32 R159, RZ, RZ, R3 ;  /* 0x000000ffff9f7224 */ /* 0x000fe200078e0003 */
[----:B------:R-:W3:Y:S01]  /*1f9d0*/  LDL.LU R8, [R1+0x10c] ;  /* 0x00010c0001087983 */ /* 0x000ee20000300800 */
[----:B----4-:R-:W-:-:S03]  /*1f9e0*/  IADD3 R2, P1, R2, R154, RZ ;  /* 0x0000009a02027210 */ /* 0x010fc60007f3e0ff */
[----:B--2---:R-:W2:Y:S02]  /*1f9f0*/  LDL.LU R3, [R1+0x150] ;  /* 0x0001500001037983 */ /* 0x004ea40000300800 */
[----:B---3--:R-:W-:Y:S02]  /*1fa00*/  IMAD.X R5, R5, 0x1, R153, P1 ;  /* 0x0000000105057824 */ /* 0x008fe400008e0699 */
[----:B------:R-:W3:Y:S01]  /*1fa10*/  LDL.LU R0, [R1+0x190] ;  /* 0x0001900001007983 */ /* 0x000ee20000300800 */
[----:B------:R-:W-:-:S03]  /*1fa20*/  IADD3 R236, P2, R236, R154, RZ ;  /* 0x0000009aecec7210 */ /* 0x000fc60007f5e0ff */
[----:B------:R-:W-:Y:S02]  /*1fa30*/  STL [R1+0x50], R2 ;  /* 0x0000500201007387 */ /* 0x000fe40000100800 */
[----:B------:R-:W-:Y:S02]  /*1fa40*/  IMAD.X R252, R252, 0x1, R153, P2 ;  /* 0x00000001fcfc7824 */ /* 0x000fe400010e0699 */
[----:B------:R1:W-:Y:S04]  /*1fa50*/  LDGSTS.E [R222+0xc80], desc[UR16][R158.64], P0 ;  /* 0x00c800009ede7fae */ /* 0x0003e80008121850 */
[----:B------:R4:W-:Y:S04]  /*1fa60*/  STL [R1+0x4c], R5 ;  /* 0x00004c0501007387 */ /* 0x0009e80000100800 */
[----:B------:R-:W-:Y:S01]  /*1fa70*/  STL [R1+0x90], R236 ;  /* 0x000090ec01007387 */ /* 0x000fe20000100800 */
[----:B-1----:R-:W-:-:S03]  /*1fa80*/  IMAD.MOV.U32 R159, RZ, RZ, R5 ;  /* 0x000000ffff9f7224 */ /* 0x002fc600078e0005 */
[----:B----4-:R-:W4:Y:S01]  /*1fa90*/  LDL.LU R5, [R1+0x14c] ;  /* 0x00014c0001057983 */ /* 0x010f220000300800 */
[----:B------:R-:W-:-:S03]  /*1faa0*/  IMAD.MOV.U32 R158, RZ, RZ, R2 ;  /* 0x000000ffff9e7224 */ /* 0x000fc600078e0002 */
[----:B------:R1:W-:Y:S04]  /*1fab0*/  STL [R1+0x8c], R252 ;  /* 0x00008cfc01007387 */ /* 0x0003e80000100800 */
[----:B------:R-:W4:Y:S01]  /*1fac0*/  LDL.LU R2, [R1+0x18c] ;  /* 0x00018c0001027983 */ /* 0x000f220000300800 */
[----:B------:R-:W-:-:S03]  /*1fad0*/  IADD3 R156, P1, R156, R154, RZ ;  /* 0x0000009a9c9c7210 */ /* 0x000fc60007f3e0ff */
[----:B------:R1:W-:Y:S01]  /*1fae0*/  LDGSTS.E [R222+0x1080], desc[UR16][R158.64], P0 ;  /* 0x010800009ede7fae */ /* 0x0003e20008121850 */
[----:B------:R-:W-:Y:S01]  /*1faf0*/  IADD3 R6, P2, R6, R154, RZ ;  /* 0x0000009a06067210 */ /* 0x000fe20007f5e0ff */
[----:B-1----:R-:W-:Y:S02]  /*1fb00*/  IMAD.MOV.U32 R158, RZ, RZ, R236 ;  /* 0x000000ffff9e7224 */ /* 0x002fe400078e00ec */
[----:B------:R-:W-:-:S05]  /*1fb10*/  IMAD.MOV.U32 R159, RZ, RZ, R252 ;  /* 0x000000ffff9f7224 */ /* 0x000fca00078e00fc */
[----:B------:R1:W-:Y:S04]  /*1fb20*/  LDGSTS.E [R222+0x1480], desc[UR16][R158.64], P0 ;  /* 0x014800009ede7fae */ /* 0x0003e80008121850 */
[----:B------:R4:W-:Y:S01]  /*1fb30*/  STL [R1+0xd0], R156 ;  /* 0x0000d09c01007387 */ /* 0x0009e20000100800 */
[----:B-1----:R-:W-:Y:S02]  /*1fb40*/  IMAD.MOV.U32 R158, RZ, RZ, R156 ;  /* 0x000000ffff9e7224 */ /* 0x002fe400078e009c */
[----:B------:R-:W-:-:S04]  /*1fb50*/  IMAD.X R157, R157, 0x1, R153, P1 ;  /* 0x000000019d9d7824 */ /* 0x000fc800008e0699 */
[----:B------:R-:W-:Y:S02]  /*1fb60*/  IMAD.MOV.U32 R159, RZ, RZ, R157 ;  /* 0x000000ffff9f7224 */ /* 0x000fe400078e009d */
[----:B------:R-:W-:Y:S01]  /*1fb70*/  IMAD.X R8, R8, 0x1, R153, P2 ;  /* 0x0000000108087824 */ /* 0x000fe200010e0699 */
[-C--:B--2---:R-:W-:Y:S02]  /*1fb80*/  IADD3 R3, P1, R3, R154.reuse, RZ ;  /* 0x0000009a03037210 */ /* 0x084fe40007f3e0ff */
[----:B------:R1:W-:Y:S01]  /*1fb90*/  LDGSTS.E [R222+0x1880], desc[UR16][R158.64], P0 ;  /* 0x018800009ede7fae */ /* 0x0003e20008121850 */
[----:B---3--:R-:W-:-:S03]  /*1fba0*/  IADD3 R0, P2, R0, R154, RZ ;  /* 0x0000009a00007210 */ /* 0x008fc60007f5e0ff */
[----:B------:R-:W-:Y:S04]  /*1fbb0*/  STL [R1+0xcc], R157 ;  /* 0x0000cc9d01007387 */ /* 0x000fe80000100800 */
[----:B------:R2:W-:Y:S01]  /*1fbc0*/  STL [R1+0x110], R6 ;  /* 0x0001100601007387 */ /* 0x0005e20000100800 */
[----:B-1----:R-:W-:Y:S02]  /*1fbd0*/  IMAD.MOV.U32 R158, RZ, RZ, R6 ;  /* 0x000000ffff9e7224 */ /* 0x002fe400078e0006 */
[----:B------:R-:W-:Y:S01]  /*1fbe0*/  IMAD.MOV.U32 R159, RZ, RZ, R8 ;  /* 0x000000ffff9f7224 */ /* 0x000fe200078e0008 */
[----:B------:R1:W-:Y:S04]  /*1fbf0*/  STL [R1+0x10c], R8 ;  /* 0x00010c0801007387 */ /* 0x0003e80000100800 */
[----:B------:R-:W3:Y:S04]  /*1fc00*/  LDL.LU R252, [R1+0x20c] ;  /* 0x00020c0001fc7983 */ /* 0x000ee80000300800 */
[----:B------:R-:W3:Y:S01]  /*1fc10*/  LDL.LU R236, [R1+0x210] ;  /* 0x0002100001ec7983 */ /* 0x000ee20000300800 */
[----:B----4-:R-:W-:-:S03]  /*1fc20*/  IMAD.X R5, R5, 0x1, R153, P1 ;  /* 0x0000000105057824 */ /* 0x010fc600008e0699 */
[----:B------:R4:W-:Y:S04]  /*1fc30*/  LDGSTS.E [R222+0x1c80], desc[UR16][R158.64], P0 ;  /* 0x01c800009ede7fae */ /* 0x0009e80008121850 */
[----:B------:R-:W-:Y:S01]  /*1fc40*/  STL [R1+0x150], R3 ;  /* 0x0001500301007387 */ /* 0x000fe20000100800 */
[----:B------:R-:W-:-:S03]  /*1fc50*/  IMAD.X R2, R2, 0x1, R153, P2 ;  /* 0x0000000102027824 */ /* 0x000fc600010e0699 */
[----:B------:R1:W-:Y:S01]  /*1fc60*/  STL [R1+0x14c], R5 ;  /* 0x00014c0501007387 */ /* 0x0003e20000100800 */
[----:B----4-:R-:W-:Y:S02]  /*1fc70*/  IMAD.MOV.U32 R158, RZ, RZ, R3 ;  /* 0x000000ffff9e7224 */ /* 0x010fe400078e0003 */
[----:B------:R-:W-:Y:S01]  /*1fc80*/  IMAD.MOV.U32 R159, RZ, RZ, R5 ;  /* 0x000000ffff9f7224 */ /* 0x000fe200078e0005 */
[----:B------:R-:W-:Y:S04]  /*1fc90*/  STL [R1+0x190], R0 ;  /* 0x0001900001007387 */ /* 0x000fe80000100800 */
[----:B------:R-:W4:Y:S04]  /*1fca0*/  LDL.LU R156, [R1+0x250] ;  /* 0x00025000019c7983 */ /* 0x000f280000300800 */
[----:B------:R1:W-:Y:S04]  /*1fcb0*/  STL [R1+0x18c], R2 ;  /* 0x00018c0201007387 */ /* 0x0003e80000100800 */
[----:B--2---:R-:W2:Y:S04]  /*1fcc0*/  LDL.LU R6, [R1+0x290] ;  /* 0x0002900001067983 */ /* 0x004ea80000300800 */
[----:B------:R1:W-:Y:S04]  /*1fcd0*/  LDGSTS.E [R222+0x2080], desc[UR16][R158.64], P0 ;  /* 0x020800009ede7fae */ /* 0x0003e80008121850 */
[----:B------:R-:W4:Y:S04]  /*1fce0*/  LDL.LU R157, [R1+0x24c] ;  /* 0x00024c00019d7983 */ /* 0x000f280000300800 */
[----:B-1----:R-:W4:Y:S01]  /*1fcf0*/  LDL.LU R8, [R1+0x28c] ;  /* 0x00028c0001087983 */ /* 0x002f220000300800 */
[----:B------:R-:W-:-:S03]  /*1fd00*/  IMAD.MOV.U32 R158, RZ, RZ, R0 ;  /* 0x000000ffff9e7224 */ /* 0x000fc600078e0000 */
[----:B------:R-:W4:Y:S01]  /*1fd10*/  LDL.LU R5, [R1+0x2cc] ;  /* 0x0002cc0001057983 */ /* 0x000f220000300800 */
[----:B------:R-:W-:-:S03]  /*1fd20*/  IMAD.MOV.U32 R159, RZ, RZ, R2 ;  /* 0x000000ffff9f7224 */ /* 0x000fc600078e0002 */
[----:B------:R-:W4:Y:S04]  /*1fd30*/  LDL.LU R3, [R1+0x2d0] ;  /* 0x0002d00001037983 */ /* 0x000f280000300800 */
[----:B------:R-:W4:Y:S04]  /*1fd40*/  LDL.LU R2, [R1+0x30c] ;  /* 0x00030c0001027983 */ /* 0x000f280000300800 */
[----:B------:R-:W4:Y:S04]  /*1fd50*/  LDL.LU R0, [R1+0x310] ;  /* 0x0003100001007983 */ /* 0x000f280000300800 */
[----:B------:R1:W-:Y:S04]  /*1fd60*/  LDGSTS.E [R222+0x2480], desc[UR16][R158.64], P0 ;  /* 0x024800009ede7fae */ /* 0x0003e80008121850 */
[----:B------:R-:W4:Y:S04]  /*1fd70*/  LDL.LU R158, [R1+0x1cc] ;  /* 0x0001cc00019e7983 */ /* 0x000f280000300800 */
[----:B------:R-:W1:Y:S01]  /*1fd80*/  LDL.LU R159, [R1+0x1d0] ;  /* 0x0001d000019f7983 */ /* 0x000e620000300800 */
[----:B---3--:R-:W-:-:S05]  /*1fd90*/  IADD3 R236, P2, R236, R154, RZ ;  /* 0x0000009aecec7210 */ /* 0x008fca0007f5e0ff */
[----:B------:R-:W-:Y:S01]  /*1fda0*/  IMAD.X R252, R252, 0x1, R153, P2 ;  /* 0x00000001fcfc7824 */ /* 0x000fe200010e0699 */
[----:B--2---:R-:W-:-:S05]  /*1fdb0*/  IADD3 R6, P2, R6, R154, RZ ;  /* 0x0000009a06067210 */ /* 0x004fca0007f5e0ff */
[----:B----4-:R-:W-:Y:S01]  /*1fdc0*/  IMAD.X R8, R8, 0x1, R153, P2 ;  /* 0x0000000108087824 */ /* 0x010fe200010e0699 */
        /* <DEDUP_REMOVED lines=621> */
[----:B------:R3:W-:Y:S01]  /*224a0*/  STL [R1+0xb8], R236 ;  /* 0x0000b8ec01007387 */ /* 0x0007e20000100800 */
        /* <DEDUP_REMOVED lines=72> */
[----:B------:R1:W-:Y:S04]  /*22930*/  STL [R1+0x234], R236 ;  /* 0x000234ec01007387 */ /* 0x0003e80000100800 */
[----:B------:R2:W-:Y:S01]  /*22940*/  LDGSTS.E [R222+0x3300], desc[UR16][R158.64], P0 ;  /* 0x033000009ede7fae */ /* 0x0005e20008121850 */
[----:B------:R-:W-:-:S03]  /*22950*/  IMAD.X R2, R2, 0x1, R153, P2 ;  /* 0x0000000102027824 */ /* 0x000fc600010e0699 */
[----:B-1----:R-:W3:Y:S04]  /*22960*/  LDL.LU R236, [R1+0x6d4] ;  /* 0x0006d40001ec7983 */ /* 0x002ee80000300800 */
[----:B------:R-:W4:Y:S01]  /*22970*/  LDL.LU R252, [R1+0x6d0] ;  /* 0x0006d00001fc7983 */ /* 0x000f220000300800 */
[----:B--2---:R-:W-:Y:S02]  /*22980*/  IMAD.MOV.U32 R158, RZ, RZ, R6 ;  /* 0x000000ffff9e7224 */ /* 0x004fe400078e0006 */
[----:B------:R-:W-:Y:S01]  /*22990*/  IMAD.MOV.U32 R159, RZ, RZ, R8 ;  /* 0x000000ffff9f7224 */ /* 0x000fe200078e0008 */
[----:B------:R-:W-:Y:S04]  /*229a0*/  STL [R1+0x278], R156 ;  /* 0x0002789c01007387 */ /* 0x000fe80000100800 */
[----:B------:R1:W-:Y:S04]  /*229b0*/  LDGSTS.E [R222+0x3700], desc[UR16][R158.64], P0 ;  /* 0x037000009ede7fae */ /* 0x0003e80008121850 */
[----:B------:R-:W-:Y:S04]  /*229c0*/  STL [R1+0x274], R157 ;  /* 0x0002749d01007387 */ /* 0x000fe80000100800 */
[----:B------:R-:W-:Y:S01]  /*229d0*/  STL [R1+0x2b8], R6 ;  /* 0x0002b80601007387 */ /* 0x000fe20000100800 */
[----:B-1----:R-:W-:-:S02]  /*229e0*/  IMAD.MOV.U32 R158, RZ, RZ, R3 ;  /* 0x000000ffff9e7224 */ /* 0x002fc400078e0003 */
[----:B------:R-:W-:Y:S01]  /*229f0*/  IMAD.MOV.U32 R159, RZ, RZ, R5 ;  /* 0x000000ffff9f7224 */ /* 0x000fe200078e0005 */
[----:B------:R-:W-:Y:S04]  /*22a00*/  STL [R1+0x2b4], R8 ;  /* 0x0002b40801007387 */ /* 0x000fe80000100800 */
[----:B------:R-:W-:Y:S04]  /*22a10*/  STL [R1+0x2f8], R3 ;  /* 0x0002f80301007387 */ /* 0x000fe80000100800 */
[----:B------:R-:W-:Y:S04]  /*22a20*/  STL [R1+0x2f4], R5 ;  /* 0x0002f40501007387 */ /* 0x000fe80000100800 */
[----:B------:R1:W-:Y:S04]  /*22a30*/  STL [R1+0x338], R0 ;  /* 0x0003380001007387 */ /* 0x0003e80000100800 */
[----:B------:R2:W-:Y:S04]  /*22a40*/  LDGSTS.E [R222+0x3b00], desc[UR16][R158.64], P0 ;  /* 0x03b000009ede7fae */ /* 0x0005e80008121850 */
[----:B------:R1:W-:Y:S01]  /*22a50*/  STL [R1+0x334], R2 ;  /* 0x0003340201007387 */ /* 0x0003e20000100800 */
[----:B--2---:R-:W-:-:S03]  /*22a60*/  IMAD.MOV.U32 R158, RZ, RZ, R0 ;  /* 0x000000ffff9e7224 */ /* 0x004fc600078e0000 */
[----:B-1----:R-:W2:Y:S01]  /*22a70*/  LDL.LU R0, [R1] ;  /* 0x0000000001007983 */ /* 0x002ea20000300800 */
[----:B------:R-:W-:Y:S01]  /*22a80*/  IMAD.MOV.U32 R159, RZ, RZ, R2 ;  /* 0x000000ffff9f7224 */ /* 0x000fe200078e0002 */
[----:B------:R-:W-:Y:S02]  /*22a90*/  LOP3.LUT R2, R4, 0x70, RZ, 0x3c, !PT ;  /* 0x0000007004027812 */ /* 0x000fe400078e3cff */
[----:B------:R-:W4:Y:S04]  /*22aa0*/  LDL.LU R8, [R1+0x3c] ;  /* 0x00003c0001087983 */ /* 0x000f280000300800 */
[----:B------:R-:W4:Y:S04]  /*22ab0*/  LDL.LU R156, [R1+0x40] ;  /* 0x00004000019c7983 */ /* 0x000f280000300800 */
[----:B------:R1:W-:Y:S04]  /*22ac0*/  LDGSTS.E [R222+0x3f00], desc[UR16][R158.64], P0 ;  /* 0x03f000009ede7fae */ /* 0x0003e80008121850 */
[----:B------:R-:W4:Y:S01]  /*22ad0*/  LDL.LU R157, [R1+0x7c] ;  /* 0x00007c00019d7983 */ /* 0x000f220000300800 */
[----:B-1----:R-:W-:-:S03]  /*22ae0*/  VIADD R222, R2, UR5 ;  /* 0x0000000502de7c36 */ /* 0x002fc60008000000 */
[----:B------:R-:W4:Y:S04]  /*22af0*/  LDL.LU R2, [R1+0x80] ;  /* 0x0000800001027983 */ /* 0x000f280000300800 */
[----:B------:R-:W4:Y:S04]  /*22b00*/  LDL.LU R5, [R1+0xbc] ;  /* 0x0000bc0001057983 */ /* 0x000f280000300800 */
[----:B------:R-:W4:Y:S01]  /*22b10*/  LDL.LU R3, [R1+0xc0] ;  /* 0x0000c00001037983 */ /* 0x000f220000300800 */
[-C--:B------:R-:W-:Y:S02]  /*22b20*/  IADD3 R220, P1, R220, R154.reuse, RZ ;  /* 0x0000009adcdc7210 */ /* 0x080fe40007f3e0ff */
[----:B------:R-:W-:-:S03]  /*22b30*/  IADD3 R237, P2, R237, R154, RZ ;  /* 0x0000009aeded7210 */ /* 0x000fc60007f5e0ff */
[----:B------:R-:W-:Y:S02]  /*22b40*/  IMAD.X R219, R219, 0x1, R153, P1 ;  /* 0x00000001dbdb7824 */ /* 0x000fe400008e0699 */
[----:B------:R-:W-:Y:S02]  /*22b50*/  IMAD.MOV.U32 R158, RZ, RZ, R220 ;  /* 0x000000ffff9e7224 */ /* 0x000fe400078e00dc */
[----:B------:R-:W-:-:S05]  /*22b60*/  IMAD.MOV.U32 R159, RZ, RZ, R219 ;  /* 0x000000ffff9f7224 */ /* 0x000fca00078e00db */
[----:B------:R1:W-:Y:S02]  /*22b70*/  LDGSTS.E [R222+0x380], desc[UR16][R158.64], P0 ;  /* 0x003800009ede7fae */ /* 0x0003e40008121850 */
[----:B-1----:R-:W-:Y:S02]  /*22b80*/  IMAD.MOV.U32 R158, RZ, RZ, R237 ;  /* 0x000000ffff9e7224 */ /* 0x002fe400078e00ed */
[----:B---3--:R-:W-:-:S04]  /*22b90*/  IMAD.X R236, R236, 0x1, R153, P2 ;  /* 0x00000001ecec7824 */ /* 0x008fc800010e0699 */
[----:B------:R-:W-:-:S05]  /*22ba0*/  IMAD.MOV.U32 R159, RZ, RZ, R236 ;  /* 0x000000ffff9f7224 */ /* 0x000fca00078e00ec */
[----:B------:R1:W-:Y:S01]  /*22bb0*/  LDGSTS.E [R222+0x780], desc[UR16][R158.64], P0 ;  /* 0x007800009ede7fae */ /* 0x0003e20008121850 */
[----:B--2---:R-:W-:-:S05]  /*22bc0*/  IADD3 R0, P1, R0, R154, RZ ;  /* 0x0000009a00007210 */ /* 0x004fca0007f3e0ff */
[--C-:B----4-:R-:W-:Y:S01]  /*22bd0*/  IMAD.X R252, R252, 0x1, R153.reuse, P1 ;  /* 0x00000001fcfc7824 */ /* 0x110fe200008e0699 */
[----:B------:R-:W-:Y:S01]  /*22be0*/  IADD3 R156, P2, R156, R154, RZ ;  /* 0x0000009a9c9c7210 */ /* 0x000fe20007f5e0ff */
[----:B-1----:R-:W-:Y:S02]  /*22bf0*/  IMAD.MOV.U32 R158, RZ, RZ, R0 ;  /* 0x000000ffff9e7224 */ /* 0x002fe400078e0000 */
[----:B------:R-:W-:Y:S02]  /*22c00*/  IMAD.MOV.U32 R159, RZ, RZ, R252 ;  /* 0x000000ffff9f7224 */ /* 0x000fe400078e00fc */
[----:B------:R-:W-:-:S03]  /*22c10*/  IMAD.X R8, R8, 0x1, R153, P2 ;  /* 0x0000000108087824 */ /* 0x000fc600010e0699 */
[----:B------:R1:W-:Y:S04]  /*22c20*/  LDGSTS.E [R222+0xb80], desc[UR16][R158.64], P0 ;  /* 0x00b800009ede7fae */ /* 0x0003e80008121850 */
[----:B------:R2:W-:Y:S01]  /*22c30*/  STL [R1], R0 ;  /* 0x0000000001007387 */ /* 0x0005e20000100800 */
[-C--:B------:R-:W-:Y:S01]  /*22c40*/  IADD3 R2, P1, R2, R154.reuse, RZ ;  /* 0x0000009a02027210 */ /* 0x080fe20007f3e0ff */
[----:B-1----:R-:W-:Y:S02]  /*22c50*/  IMAD.MOV.U32 R158, RZ, RZ, R156 ;  /* 0x000000ffff9e7224 */ /* 0x002fe400078e009c */
[----:B------:R-:W-:Y:S02]  /*22c60*/  IMAD.MOV.U32 R159, RZ, RZ, R8 ;  /* 0x000000ffff9f7224 */ /* 0x000fe400078e0008 */
[----:B------:R-:W-:Y:S01]  /*22c70*/  IMAD.X R157, R157, 0x1, R153, P1 ;  /* 0x000000019d9d7824 */ /* 0x000fe200008e0699 */
[----:B------:R-:W-:Y:S01]  /*22c80*/  STL [R1+0x40], R156 ;  /* 0x0000409c01007387 */ /* 0x000fe20000100800 */
[----:B------:R-:W-:-:S03]  /*22c90*/  IADD3 R3, P2, R3, R154, RZ ;  /* 0x0000009a03037210 */ /* 0x000fc60007f5e0ff */
[----:B--2---:R-:W2:Y:S04]  /*22ca0*/  LDL.LU R0, [R1+0x100] ;  /* 0x0001000001007983 */ /* 0x004ea80000300800 */
[----:B------:R1:W-:Y:S01]  /*22cb0*/  LDGSTS.E [R222+0xf80], desc[UR16][R158.64], P0 ;  /* 0x00f800009ede7fae */ /* 0x0003e20008121850 */
[----:B------:R-:W-:-:S03]  /*22cc0*/  IMAD.X R5, R5, 0x1, R153, P2 ;  /* 0x0000000105057824 */ /* 0x000fc600010e0699 */
[----:B------:R3:W-:Y:S04]  /*22cd0*/  STL [R1+0x3c], R8 ;  /* 0x00003c0801007387 */ /* 0x0007e80000100800 */
[----:B------:R-:W4:Y:S01]  /*22ce0*/  LDL.LU R6, [R1+0x140] ;  /* 0x0001400001067983 */ /* 0x000f220000300800 */
[----:B-1----:R-:W-:Y:S02]  /*22cf0*/  IMAD.MOV.U32 R158, RZ, RZ, R2 ;  /* 0x000000ffff9e7224 */ /* 0x002fe400078e0002 */
[----:B------:R-:W-:Y:S01]  /*22d00*/  IMAD.MOV.U32 R159, RZ, RZ, R157 ;  /* 0x000000ffff9f7224 */ /* 0x000fe200078e009d */
[----:B---3--:R-:W5:Y:S04]  /*22d10*/  LDL.LU R8, [R1+0x6cc] ;  /* 0x0006cc0001087983 */ /* 0x008f680000300800 */
[----:B------:R-:W3:Y:S04]  /*22d20*/  LDL.LU R156, [R1+0x13c] ;  /* 0x00013c00019c7983 */ /* 0x000ee80000300800 */
[----:B------:R-:W-:Y:S04]  /*22d30*/  STL [R1+0x80], R2 ;  /* 0x0000800201007387 */ /* 0x000fe80000100800 */
[----:B------:R1:W-:Y:S04]  /*22d40*/  STL [R1+0x7c], R157 ;  /* 0x00007c9d01007387 */ /* 0x0003e80000100800 */
[----:B------:R1:W-:Y:S04]  /*22d50*/  LDGSTS.E [R222+0x1380], desc[UR16][R158.64], P0 ;  /* 0x013800009ede7fae */ /* 0x0003e80008121850 */
[----:B------:R-:W-:Y:S04]  /*22d60*/  STL [R1+0xc0], R3 ;  /* 0x0000c00301007387 */ /* 0x000fe80000100800 */
[----:B-1----:R-:W3:Y:S01]  /*22d70*/  LDL.LU R157, [R1+0x180] ;  /* 0x00018000019d7983 */ /* 0x002ee20000300800 */
[----:B------:R-:W-:-:S02]  /*22d80*/  IMAD.MOV.U32 R158, RZ, RZ, R3 ;  /* 0x000000ffff9e7224 */ /* 0x000fc400078e0003 */
[----:B------:R-:W-:Y:S01]  /*22d90*/  IMAD.MOV.U32 R159, RZ, RZ, R5 ;  /* 0x000000ffff9f7224 */ /* 0x000fe200078e0005 */
[----:B------:R1:W-:Y:S04]  /*22da0*/  STL [R1+0xbc], R5 ;  /* 0x0000bc0501007387 */ /* 0x0003e80000100800 */
[----:B------:R-:W3:Y:S04]  /*22db0*/  LDL.LU R2, [R1+0x1c0] ;  /* 0x0001c00001027983 */ /* 0x000ee80000300800 */
[----:B------:R2:W-:Y:S04]  /*22dc0*/  LDGSTS.E [R222+0x1780], desc[UR16][R158.64], P0 ;  /* 0x017800009ede7fae */ /* 0x0005e80008121850 */
[----:B-1----:R-:W5:Y:S04]  /*22dd0*/  LDL.LU R5, [R1+0x6c8] ;  /* 0x0006c80001057983 */ /* 0x002f680000300800 */
[----:B------:R-:W3:Y:S04]  /*22de0*/  LDL.LU R3, [R1+0x1bc] ;  /* 0x0001bc0001037983 */ /* 0x000ee80000300800 */
[----:B------:R-:W3:Y:S01]  /*22df0*/  LDL.LU R159, [R1+0xfc] ;  /* 0x0000fc00019f7983 */ /* 0x000ee20000300800 */
[----:B--2---:R-:W-:-:S05]  /*22e00*/  IADD3 R0, P1, R0, R154, RZ ;  /* 0x0000009a00007210 */ /* 0x004fca0007f3e0ff */
[----:B------:R-:W-:Y:S01]  /*22e10*/  IMAD.MOV.U32 R158, RZ, RZ, R0 ;  /* 0x000000ffff9e7224 */ /* 0x000fe200078e0000 */
[----:B----4-:R-:W-:Y:S01]  /*22e20*/  IADD3 R6, P2, R6, R154, RZ ;  /* 0x0000009a06067210 */ /* 0x010fe20007f5e0ff */
[----:B------:R1:W-:Y:S04]  /*22e30*/  STL [R1+0x100], R0 ;  /* 0x0001000001007387 */ /* 0x0003e80000100800 */
[--C-:B---3--:R-:W-:Y:S02]  /*22e40*/  IMAD.X R156, R156, 0x1, R153.reuse, P2 ;  /* 0x000000019c9c7824 */ /* 0x108fe400010e0699 */
[----:B------:R-:W-:-:S05]  /*22e50*/  IMAD.X R159, R159, 0x1, R153, P1 ;  /* 0x000000019f9f7824 */ /* 0x000fca00008e0699 */
[----:B------:R2:W-:Y:S04]  /*22e60*/  STL [R1+0xfc], R159 ;  /* 0x0000fc9f01007387 */ /* 0x0005e80000100800 */
[----:B------:R3:W-:Y:S04]  /*22e70*/  LDGSTS.E [R222+0x1b80], desc[UR16][R158.64], P0 ;  /* 0x01b800009ede7fae */ /* 0x0007e80008121850 */
[----:B------:R4:W-:Y:S04]  /*22e80*/  STL [R1+0x140], R6 ;  /* 0x0001400601007387 */ /* 0x0009e80000100800 */
[----:B-1----:R-:W4:Y:S01]  /*22e90*/  LDL.LU R0, [R1+0x240] ;  /* 0x0002400001007983 */ /* 0x002f220000300800 */
[----:B---3--:R-:W-:-:S02]  /*22ea0*/  IMAD.MOV.U32 R158, RZ, RZ, R6 ;  /* 0x000000ffff9e7224 */ /* 0x008fc400078e0006 */
[----:B--2---:R-:W-:Y:S01]  /*22eb0*/  IMAD.MOV.U32 R159, RZ, RZ, R156 ;  /* 0x000000ffff9f7224 */ /* 0x004fe200078e009c */
[----:B------:R1:W-:Y:S04]  /*22ec0*/  STL [R1+0x13c], R156 ;  /* 0x00013c9c01007387 */ /* 0x0003e80000100800 */
[----:B----4-:R-:W2:Y:S04]  /*22ed0*/  LDL.LU R6, [R1+0x23c] ;  /* 0x00023c0001067983 */ /* 0x010ea80000300800 */
[----:B------:R3:W-:Y:S04]  /*22ee0*/  LDGSTS.E [R222+0x1f80], desc[UR16][R158.64], P0 ;  /* 0x01f800009ede7fae */ /* 0x0007e80008121850 */
[----:B-1----:R-:W4:Y:S04]  /*22ef0*/  LDL.LU R156, [R1+0x2c0] ;  /* 0x0002c000019c7983 */ /* 0x002f280000300800 */
[----:B------:R-:W2:Y:S01]  /*22f00*/  LDL.LU R159, [R1+0x17c] ;  /* 0x00017c00019f7983 */ /* 0x000ea20000300800 */
[----:B------:R-:W-:-:S02]  /*22f10*/  IADD3 R157, P1, R157, R154, RZ ;  /* 0x0000009a9d9d7210 */ /* 0x000fc40007f3e0ff */
[----:B------:R-:W-:-:S03]  /*22f20*/  IADD3 R2, P2, R2, R154, RZ ;  /* 0x0000009a02027210 */ /* 0x000fc60007f5e0ff */
[----:B---3--:R-:W-:Y:S02]  /*22f30*/  IMAD.MOV.U32 R158, RZ, RZ, R157 ;  /* 0x000000ffff9e7224 */ /* 0x008fe400078e009d */
[--C-:B------:R-:W-:Y:S01]  /*22f40*/  IMAD.X R3, R3, 0x1, R153.reuse, P2 ;  /* 0x0000000103037824 */ /* 0x100fe200010e0699 */
[----:B------:R1:W-:Y:S01]  /*22f50*/  STL [R1+0x180], R157 ;  /* 0x0001809d01007387 */ /* 0x0003e20000100800 */
[----:B--2---:R-:W-:-:S05]  /*22f60*/  IMAD.X R159, R159, 0x1, R153, P1 ;  /* 0x000000019f9f7824 */ /* 0x004fca00008e0699 */
        /* <DEDUP_REMOVED lines=10> */
[----:B------:R-:W2:Y:S04]  /*23010*/  LDL.LU R158, [R1+0x1fc] ;  /* 0x0001fc00019e7983 */ /* 0x000ea80000300800 */
[----:B------:R-:W3:Y:S01]  /*23020*/  LDL.LU R159, [R1+0x200] ;  /* 0x00020000019f7983 */ /* 0x000ee20000300800 */
[----:B------:R-:W-:-:S05]  /*23030*/  IADD3 R0, P2, R0, R154, RZ ;  /* 0x0000009a00007210 */ /* 0x000fca0007f5e0ff */
[----:B------:R-:W-:Y:S01]  /*23040*/  IMAD.X R6, R6, 0x1, R153, P2 ;  /* 0x0000000106067824 */ /* 0x000fe200010e0699 */
[----:B---3--:R-:W-:-:S05]  /*23050*/  IADD3 R159, P1, R159, R154, RZ ;  /* 0x0000009a9f9f7210 */ /* 0x008fca0007f3e0ff */
[----:B--2---:R-:W-:Y:S01]  /*23060*/  IMAD.X R158, R158, 0x1, R153, P1 ;  /* 0x000000019e9e7824 */ /* 0x004fe200008e0699 */
[----:B------:R1:W-:Y:S04]  /*23070*/  STL [R1+0x200], R159 ;  /* 0x0002009f01007387 */ /* 0x0003e80000100800 */
[----:B------:R2:W-:Y:S01]  /*23080*/  STL [R1+0x1fc], R158 ;  /* 0x0001fc9e01007387 */ /* 0x0005e20000100800 */
[----:B-1----:R-:W-:-:S04]  /*23090*/  LOP3.LUT R159, R159, R158, RZ, 0x3c, !PT ;  /* 0x0000009e9f9f7212 */ /* 0x002fc800078e3cff */
[----:B--2---:R-:W-:-:S04]  /*230a0*/  LOP3.LUT R158, R159, R158, RZ, 0x3c, !PT ;  /* 0x0000009e9f9e7212 */ /* 0x004fc800078e3cff */
[----:B------:R-:W-:Y:S01]  /*230b0*/  LOP3.LUT R159, R159, R158, RZ, 0x3c, !PT ;  /* 0x0000009e9f9f7212 */ /* 0x000fe200078e3cff */
[----:B------:R-:W-:Y:S04]  /*230c0*/  STL [R1+0x240], R0 ;  /* 0x0002400001007387 */ /* 0x000fe80000100800 */
[----:B------:R1:W-:Y:S04]  /*230d0*/  LDGSTS.E [R222+0x2b80], desc[UR16][R158.64], P0 ;  /* 0x02b800009ede7fae */ /* 0x0003e80008121850 */
[----:B------:R2:W-:Y:S01]  /*230e0*/  STL [R1+0x23c], R6 ;  /* 0x00023c0601007387 */ /* 0x0005e20000100800 */
[----:B-1----:R-:W-:-:S02]  /*230f0*/  IMAD.MOV.U32 R158, RZ, RZ, R0 ;  /* 0x000000ffff9e7224 */ /* 0x002fc400078e0000 */
[----:B------:R-:W-:Y:S02]  /*23100*/  IMAD.MOV.U32 R159, RZ, RZ, R6 ;  /* 0x000000ffff9f7224 */ /* 0x000fe400078e0006 */
[----:B--2---:R-:W5:Y:S04]  /*23110*/  LDL.LU R6, [R1+0x6c4] ;  /* 0x0006c40001067983 */ /* 0x004f680000300800 */
[----:B------:R-:W5:Y:S04]  /*23120*/  LDL.LU R0, [R1+0x6c0] ;  /* 0x0006c00001007983 */ /* 0x000f680000300800 */
[----:B------:R1:W-:Y:S04]  /*23130*/  LDGSTS.E [R222+0x2f80], desc[UR16][R158.64], P0 ;  /* 0x02f800009ede7fae */ /* 0x0003e80008121850 */
[----:B------:R-:W2:Y:S04]  /*23140*/  LDL.LU R158, [R1+0x27c] ;  /* 0x00027c00019e7983 */ /* 0x000ea80000300800 */
[----:B------:R-:W1:Y:S01]  /*23150*/  LDL.LU R159, [R1+0x280] ;  /* 0x00028000019f7983 */ /* 0x000e620000300800 */
[----:B------:R-:W-:-:S05]  /*23160*/  IADD3 R156, P2, R156, R154, RZ ;  /* 0x0000009a9c9c7210 */ /* 0x000fca0007f5e0ff */
[----:B------:R-:W-:Y:S01]  /*23170*/  IMAD.X R157, R157, 0x1, R153, P2 ;  /* 0x000000019d9d7824 */ /* 0x000fe200010e0699 */
[----:B-1----:R-:W-:-:S05]  /*23180*/  IADD3 R159, P1, R159, R154, RZ ;  /* 0x0000009a9f9f7210 */ /* 0x002fca0007f3e0ff */
        /* <DEDUP_REMOVED lines=16> */
[----:B----4-:R-:W-:-:S05]  /*23290*/  IADD3 R3, P2, R3, R154, RZ ;  /* 0x0000009a03037210 */ /* 0x010fca0007f5e0ff */
        /* <DEDUP_REMOVED lines=13> */
[----:B--2---:R2:W5:Y:S04]  /*23370*/  LDL.LU R2, [R1+0x6b4] ;  /* 0x0006b40001027983 */ /* 0x0045680000300800 */
[----:B------:R2:W-:Y:S01]  /*23380*/  LDGSTS.E [R222+0x3f80], desc[UR16][R158.64], P0 ;  /* 0x03f800009ede7fae */ /* 0x0005e20008121850 */
[----:B------:R-:W1:Y:S01]  /*23390*/  S2R R3, SR_TID.X ;  /* 0x0000000000037919 */ /* 0x000e620000002100 */
[----:B------:R-:W-:Y:S02]  /*233a0*/  UIADD3 UR4, UR4, 0x1, URZ ;  /* 0x0000000104047890 */ /* 0x000fe4000fffe03f */
[----:B------:R-:W0:Y:S04]  /*233b0*/  LDGDEPBAR ;  /* 0x00000000000079af */ /* 0x000e280000000000 */
[----:B------:R-:W3:Y:S01]  /*233c0*/  LDL R159, [R1+0x344] ;  /* 0x00034400019f7983 */ /* 0x000ee20000100800 */
[----:B-1----:R-:W-:-:S04]  /*233d0*/  SHF.R.U32.HI R3, RZ, 0x6, R3 ;  /* 0x00000006ff037819 */ /* 0x002fc80000011603 */
[----:B------:R-:W-:Y:S02]  /*233e0*/  SGXT.U32 R3, R3, 0x1 ;  /* 0x000000010303781a */ /* 0x000fe40000000000 */
[----:B---3--:R-:W-:-:S13]  /*233f0*/  ISETP.NE.U32.AND P0, PT, R159, UR4, PT ;  /* 0x000000049f007c0c */ /* 0x008fda000bf05070 */
[----:B--2---:R-:W-:Y:S05]  /*23400*/  @P0 BRA `(.L_x_1) ;  /* 0xffffff8400600947 */ /* 0x004fea000383ffff */
.L_x_0:
[----:B-1---5:R-:W1:Y:S01]  /*23410*/  S2R R5, SR_TID.X ;  /* 0x0000000000057919 */ /* 0x022e620000002100 */
[----:B------:R-:W-:Y:S02]  /*23420*/  WARPGROUP.DEPBAR.LE gsb0, 0x0 ;  /* 0x00008000000079c5 */ /* 0x000fe40000010000 */
[----:B------:R-:W-:-:S04]  /*23430*/  DEPBAR.LE SB0, 0x0 ;  /* 0x000080000000791a */ /* 0x000fc80000000000 */
[----:B------:R-:W2:Y:S01]  /*23440*/  S2R R159, SR_TID.X ;  /* 0x00000000009f7919 */ /* 0x000ea20000002100 */
[----:B------:R-:W3:Y:S01]  /*23450*/  LDL.LU R158, [R1+0x598] ;  /* 0x00059800019e7983 */ /* 0x000ee20000300800 */
[----:B------:R-:W-:Y:S01]  /*23460*/  LOP3.LUT R20, R2, R3, RZ, 0xfc, !PT ;  /* 0x0000000302147212 */ /* 0x000fe200078efcff */
[----:B------:R-:W-:Y:S01]  /*23470*/  ULDC UR6, c[0x0][0x248] ;  /* 0x0000920000067ab9 */ /* 0x000fe20000000800 */
[----:B------:R-:W-:Y:S01]  /*23480*/  ULDC UR4, c[0x0][0x244] ;  /* 0x0000910000047ab9 */ /* 0x000fe20000000800 */
[C---:B-1----:R-:W-:Y:S02]  /*23490*/  IMAD.SHL.U32 R0, R5.reuse, 0x8, RZ ;  /* 0x0000000805007824 */ /* 0x042fe400078e00ff */
[C---:B------:R-:W-:Y:S02]  /*234a0*/  IMAD.SHL.U32 R4, R5.reuse, 0x80, RZ ;  /* 0x0000008005047824 */ /* 0x040fe400078e00ff */
[----:B------:R-:W-:Y:S01]  /*234b0*/  IMAD.SHL.U32 R6, R5, 0x10, RZ ;  /* 0x0000001005067824 */ /* 0x000fe200078e00ff */
[----:B------:R-:W-:-:S02]  /*234c0*/  LOP3.LUT R0, R0, 0x380, RZ, 0xc0, !PT ;  /* 0x0000038000007812 */ /* 0x000fc400078ec0ff */
[----:B------:R-:W-:Y:S02]  /*234d0*/  LOP3.LUT R5, R4, 0x400, RZ, 0xc0, !PT ;  /* 0x0000040004057812 */ /* 0x000fe400078ec0ff */
[----:B------:R-:W-:Y:S02]  /*234e0*/  LOP3.LUT R109, R6, 0x70, RZ, 0xc0, !PT ;  /* 0x00000070066d7812 */ /* 0x000fe400078ec0ff */
[----:B------:R-:W-:Y:S02]  /*234f0*/  IADD3 R0, R0, UR7, R5 ;  /* 0x0000000700007c10 */ /* 0x000fe4000fffe005 */
[----:B--2---:R-:W-:-:S03]  /*23500*/  LOP3.LUT R159, R159, 0x7f, RZ, 0xc0, !PT ;  /* 0x0000007f9f9f7812 */ /* 0x004fc600078ec0ff */
[----:B------:R-:W-:Y:S01]  /*23510*/  IMAD.IADD R109, R109, 0x1, R0 ;  /* 0x000000016d6d7824 */ /* 0x000fe200078e0200 */
[----:B------:R-:W-:Y:S01]  /*23520*/  BAR.SYNC.DEFER_BLOCKING 0x0 ;  /* 0x0000000000007b1d */ /* 0x000fe20000010000 */
[----:B------:R-:W-:-:S05]  /*23530*/  LEA R0, R159, UR7, 0x4 ;  /* 0x000000079f007c11 */ /* 0x000fca000f8e20ff */
[----:B------:R-:W-:Y:S02]  /*23540*/  STSM.16.M88.4 [R109], R24 ;  /* 0x000000186d007844 */ /* 0x000fe40000000200 */
[----:B------:R-:W-:Y:S06]  /*23550*/  BAR.SYNC.DEFER_BLOCKING 0x0 ;  /* 0x0000000000007b1d */ /* 0x000fec0000010000 */
[----:B------:R-:W1:Y:S02]  /*23560*/  LDS.128 R112, [R0] ;  /* 0x0000000000707984 */ /* 0x000e640000000c00 */
[----:B------:R-:W-:Y:S06]  /*23570*/  BAR.SYNC.DEFER_BLOCKING 0x0 ;  /* 0x0000000000007b1d */ /* 0x000fec0000010000 */
[----:B------:R2:W-:Y:S02]  /*23580*/  STSM.16.M88.4 [R109], R28 ;  /* 0x0000001c6d007844 */ /* 0x0005e40000000200 */
[----:B------:R-:W-:Y:S01]  /*23590*/  BAR.SYNC.DEFER_BLOCKING 0x0 ;  /* 0x0000000000007b1d */ /* 0x000fe20000010000 */
[----:B--2---:R-:W-:-:S05]  /*235a0*/  IMAD R28, R20, UR6, RZ ;  /* 0x00000006141c7c24 */ /* 0x004fca000f8e02ff */
[----:B------:R-:W2:Y:S02]  /*235b0*/  LDS.128 R104, [R0] ;  /* 0x0000000000687984 */ /* 0x000ea40000000c00 */
[----:B------:R-:W-:Y:S06]  /*235c0*/  BAR.SYNC.DEFER_BLOCKING 0x0 ;  /* 0x0000000000007b1d */ /* 0x000fec0000010000 */
[----:B------:R-:W-:Y:S02]  /*235d0*/  STSM.16.M88.4 [R109], R32 ;  /* 0x000000206d007844 */ /* 0x000fe40000000200 */
[----:B------:R-:W-:Y:S06]  /*235e0*/  BAR.SYNC.DEFER_BLOCKING 0x0 ;  /* 0x0000000000007b1d */ /* 0x000fec0000010000 */
[----:B------:R-:W4:Y:S02]  /*235f0*/  LDS.128 R100, [R0] ;  /* 0x0000000000647984 */ /* 0x000f240000000c00 */
[----:B------:R-:W-:Y:S06]  /*23600*/  BAR.SYNC.DEFER_BLOCKING 0x0 ;  /* 0x0000000000007b1d */ /* 0x000fec0000010000 */
[----:B------:R-:W-:Y:S02]  /*23610*/  STSM.16.M88.4 [R109], R36 ;  /* 0x000000246d007844 */ /* 0x000fe40000000200 */
[----:B------:R-:W-:Y:S06]  /*23620*/  BAR.SYNC.DEFER_BLOCKING 0x0 ;  /* 0x0000000000007b1d */ /* 0x000fec0000010000 */
[----:B------:R-:W4:Y:S02]  /*23630*/  LDS.128 R96, [R0] ;  /* 0x0000000000607984 */ /* 0x000f240000000c00 */
[----:B------:R-:W-:Y:S06]  /*23640*/  BAR.SYNC.DEFER_BLOCKING 0x0 ;  /* 0x0000000000007b1d */ /* 0x000fec0000010000 */
[----:B------:R1:W-:Y:S02]  /*23650*/  STSM.16.M88.4 [R109], R40 ;  /* 0x000000286d007844 */ /* 0x0003e40000000200 */
[----:B------:R-:W-:Y:S01]  /*23660*/  BAR.SYNC.DEFER_BLOCKING 0x0 ;  /* 0x0000000000007b1d */ /* 0x000fe20000010000 */
[C---:B---3--:R-:W-:Y:S01]  /*23670*/  ISETP.GE.AND P0, PT, R158.reuse, R156, PT ;  /* 0x0000009c9e00720c */ /* 0x048fe20003f06270 */
[----:B------:R-:W-:-:S04]  /*23680*/  IMAD R108, R158, UR4, RZ ;  /* 0x000000049e6c7c24 */ /* 0x000fc8000f8e02ff */
[----:B------:R-:W-:Y:S01]  /*23690*/  ULDC.64 UR4, c[0x0][0x220] ;  /* 0x0000880000047ab9 */ /* 0x000fe20000000a00 */
[----:B------:R-:W-:Y:S02]  /*236a0*/  ISETP.LT.AND P1, PT, R20, R157, !P0 ;  /* 0x0000009d1400720c */ /* 0x000fe40004721270 */
[----:B-1----:R-:W-:-:S04]  /*236b0*/  LEA R40, P2, R108, UR4, 0x2 ;  /* 0x000000046c287c11 */ /* 0x002fc8000f8410ff */
[----:B------:R-:W-:Y:S02]  /*236c0*/  LEA.HI.X.SX32 R41, R108, UR5, 0x2, P2 ;  /* 0x000000056c297c11 */ /* 0x000fe400090f16ff */
[C---:B------:R-:W-:Y:S01]  /*236d0*/  LEA R42, P2, R28.reuse, R40, 0x2 ;  /* 0x000000281c2a7211 */ /* 0x040fe200078410ff */
[----:B------:R-:W1:Y:S03]  /*236e0*/  LDS.128 R92, [R0] ;  /* 0x00000000005c7984 */ /* 0x000e660000000c00 */
[----:B------:R-:W-:Y:S01]  /*236f0*/  LEA.HI.X.SX32 R43, R28, R41, 0x2, P2 ;  /* 0x000000291c2b7211 */ /* 0x000fe200010f16ff */
[----:B------:R-:W-:Y:S06]  /*23700*/  BAR.SYNC.DEFER_BLOCKING 0x0 ;  /* 0x0000000000007b1d */ /* 0x000fec0000010000 */
[----:B------:R3:W-:Y:S02]  /*23710*/  STSM.16.M88.4 [R109], R44 ;  /* 0x0000002c6d007844 */ /* 0x0007e40000000200 */
[----:B------:R-:W-:Y:S01]  /*23720*/  BAR.SYNC.DEFER_BLOCKING 0x0 ;  /* 0x0000000000007b1d */ /* 0x000fe20000010000 */
[----:B---3--:R-:W-:-:S02]  /*23730*/  LOP3.LUT R46, R2, 0x2, R3, 0xfe, !PT ;  /* 0x00000002022e7812 */ /* 0x008fc400078efe03 */
[--C-:B------:R-:W-:Y:S02]  /*23740*/  LOP3.LUT R44, R2, 0x4, R3.reuse, 0xfe, !PT ;  /* 0x00000004022c7812 */ /* 0x100fe400078efe03 */
[CC--:B------:R-:W-:Y:S01]  /*23750*/  ISETP.LT.AND P2, PT, R46.reuse, R157.reuse, !P0 ;  /* 0x0000009d2e00720c */ /* 0x0c0fe20004741270 */
[----:B------:R-:W-:Y:S01]  /*23760*/  IMAD R45, R46, UR6, RZ ;  /* 0x000000062e2d7c24 */ /* 0x000fe2000f8e02ff */
[--C-:B------:R-:W-:Y:S01]  /*23770*/  LOP3.LUT R46, R2, 0x6, R3.reuse, 0xfe, !PT ;  /* 0x00000006022e7812 */ /* 0x100fe200078efe03 */
[C---:B------:R-:W-:Y:S01]  /*23780*/  IMAD R47, R44.reuse, UR6, RZ ;  /* 0x000000062c2f7c24 */ /* 0x040fe2000f8e02ff */
[-C--:B------:R-:W-:Y:S02]  /*23790*/  ISETP.LT.AND P3, PT, R44, R157.reuse, !P0 ;  /* 0x0000009d2c00720c */ /* 0x080fe40004761270 */
[----:B------:R-:W-:Y:S01]  /*237a0*/  ISETP.LT.AND P4, PT, R46, R157, !P0 ;  /* 0x0000009d2e00720c */ /* 0x000fe20004781270 */
[----:B------:R-:W3:Y:S01]  /*237b0*/  LDS.128 R88, [R0] ;  /* 0x0000000000587984 */ /* 0x000ee20000000c00 */
[----:B------:R-:W-:Y:S06]  /*237c0*/  BAR.SYNC.DEFER_BLOCKING 0x0 ;  /* 0x0000000000007b1d */ /* 0x000fec0000010000 */
[----:B------:R2:W-:Y:S02]  /*237d0*/  STSM.16.M88.4 [R109], R48 ;  /* 0x000000306d007844 */ /* 0x0005e40000000200 */
[----:B------:R-:W-:Y:S01]  /*237e0*/  BAR.SYNC.DEFER_BLOCKING 0x0 ;  /* 0x0000000000007b1d */ /* 0x000fe20000010000 */
[----:B--2---:R-:W-:Y:S01]  /*237f0*/  LOP3.LUT R48, R2, 0x8, R3, 0xfe, !PT ;  /* 0x0000000802307812 */ /* 0x004fe200078efe03 */
[----:B------:R-:W-:Y:S01]  /*23800*/  IMAD R49, R46, UR6, RZ ;  /* 0x000000062e317c24 */ /* 0x000fe2000f8e02ff */
[----:B------:R-:W-:-:S02]  /*23810*/  LEA R46, P5, R47, R40, 0x2 ;  /* 0x000000282f2e7211 */ /* 0x000fc400078a10ff */
[--C-:B------:R-:W-:Y:S01]  /*23820*/  LOP3.LUT R50, R2, 0xa, R3.reuse, 0xfe, !PT ;  /* 0x0000000a02327812 */ /* 0x100fe200078efe03 */
[----:B------:R-:W-:Y:S01]  /*23830*/  IMAD R51, R48, UR6, RZ ;  /* 0x0000000630337c24 */ /* 0x000fe2000f8e02ff */
[----:B------:R-:W-:Y:S01]  /*23840*/  LEA.HI.X.SX32 R47, R47, R41, 0x2, P5 ;  /* 0x000000292f2f7211 */ /* 0x000fe200028f16ff */
[----:B------:R-:W2:Y:S01]  /*23850*/  LDS.128 R36, [R0] ;  /* 0x0000000000247984 */ /* 0x000ea20000000c00 */
[----:B------:R-:W-:Y:S06]  /*23860*/  BAR.SYNC.DEFER_BLOCKING 0x0 ;  /* 0x0000000000007b1d */ /* 0x000fec0000010000 */
[----:B------:R4:W-:Y:S02]  /*23870*/  STSM.16.M88.4 [R109], R52 ;  /* 0x000000346d007844 */ /* 0x0009e40000000200 */
[----:B------:R-:W-:Y:S01]  /*23880*/  BAR.SYNC.DEFER_BLOCKING 0x0 ;  /* 0x0000000000007b1d */ /* 0x000fe20000010000 */
[----:B----4-:R-:W-:-:S05]  /*23890*/  LOP3.LUT R52, R2, 0xc, R3, 0xfe, !PT ;  /* 0x0000000c02347812 */ /* 0x010fca00078efe03 */
[----:B------:R-:W4:Y:S02]  /*238a0*/  LDS.128 R32, [R0] ;  /* 0x0000000000207984 */ /* 0x000f240000000c00 */
        /* <DEDUP_REMOVED lines=31> */
[----:B------:R1:W-:Y:S01]  /*23aa0*/  @P1 STG.E desc[UR16][R42.64], R112 ;  /* 0x000000702a001986 */ /* 0x0003e2000c101910 */
[----:B------:R-:W-:-:S04]  /*23ab0*/  LEA R44, P1, R45, R40, 0x2 ;  /* 0x000000282d2c7211 */ /* 0x000fc800078210ff */
[----:B------:R-:W-:Y:S02]  /*23ac0*/  LEA.HI.X.SX32 R45, R45, R41, 0x2, P1 ;  /* 0x000000292d2d7211 */ /* 0x000fe400008f16ff */
[----:B------:R-:W-:-:S03]  /*23ad0*/  ISETP.LT.AND P1, PT, R48, R157, !P0 ;  /* 0x0000009d3000720c */ /* 0x000fc60004721270 */
[----:B------:R-:W-:Y:S01]  /*23ae0*/  @P2 STG.E desc[UR16][R44.64], R113 ;  /* 0x000000712c002986 */ /* 0x000fe2000c101910 */
[-C--:B------:R-:W-:Y:S02]  /*23af0*/  LEA R48, P2, R51, R40.reuse, 0x2 ;  /* 0x0000002833307211 */ /* 0x080fe400078410ff */
[C---:B-1----:R-:W-:Y:S01]  /*23b00*/  LEA R42, P6, R49.reuse, R40, 0x2 ;  /* 0x00000028312a7211 */ /* 0x042fe200078c10ff */
[----:B------:R1:W-:Y:S01]  /*23b10*/  @P3 STG.E desc[UR16][R46.64], R114 ;  /* 0x000000722e003986 */ /* 0x0003e2000c101910 */
[C---:B------:R-:W-:Y:S01]  /*23b20*/  ISETP.LT.AND P3, PT, R52.reuse, R157, !P0 ;  /* 0x0000009d3400720c */ /* 0x040fe20004761270 */
[----:B------:R-:W-:Y:S01]  /*23b30*/  IMAD R52, R52, UR6, RZ ;  /* 0x0000000634347c24 */ /* 0x000fe2000f8e02ff */
[-C--:B------:R-:W-:Y:S02]  /*23b40*/  LEA.HI.X.SX32 R43, R49, R41.reuse, 0x2, P6 ;  /* 0x00000029312b7211 */ /* 0x080fe400030f16ff */
[----:B------:R-:W-:Y:S01]  /*23b50*/  LEA.HI.X.SX32 R49, R51, R41, 0x2, P2 ;  /* 0x0000002933317211 */ /* 0x000fe200010f16ff */
[C---:B------:R-:W-:Y:S01]  /*23b60*/  IMAD R51, R50.reuse, UR6, RZ ;  /* 0x0000000632337c24 */ /* 0x040fe2000f8e02ff */
[----:B------:R-:W-:Y:S01]  /*23b70*/  ISETP.LT.AND P2, PT, R50, R157, !P0 ;  /* 0x0000009d3200720c */ /* 0x000fe20004741270 */
[----:B------:R3:W-:Y:S01]  /*23b80*/  @P4 STG.E desc[UR16][R42.64], R115 ;  /* 0x000000732a004986 */ /* 0x0007e2000c101910 */
[----:B------:R-:W-:-:S03]  /*23b90*/  LOP3.LUT R50, R2, 0xe, R3, 0xfe, !PT ;  /* 0x0000000e02327812 */ /* 0x000fc600078efe03 */
[----:B------:R2:W-:Y:S01]  /*23ba0*/  @P1 STG.E desc[UR16][R48.64], R104 ;  /* 0x0000006830001986 */ /* 0x0005e2000c101910 */
[----:B-1----:R-:W-:Y:S02]  /*23bb0*/  LOP3.LUT R46, R2, 0x10, R3, 0xfe, !PT ;  /* 0x00000010022e7812 */ /* 0x002fe400078efe03 */
[CC--:B------:R-:W-:Y:S02]  /*23bc0*/  LEA R44, P1, R51.reuse, R40.reuse, 0x2 ;  /* 0x00000028332c7211 */ /* 0x0c0fe400078210ff */
[C---:B------:R-:W-:Y:S01]  /*23bd0*/  ISETP.LT.AND P4, PT, R50.reuse, R157, !P0 ;  /* 0x0000009d3200720c */ /* 0x040fe20004781270 */
[----:B------:R-:W-:Y:S01]  /*23be0*/  IMAD R50, R50, UR6, RZ ;  /* 0x0000000632327c24 */ /* 0x000fe2000f8e02ff */
[----:B------:R-:W-:Y:S02]  /*23bf0*/  LEA.HI.X.SX32 R45, R51, R41, 0x2, P1 ;  /* 0x00000029332d7211 */ /* 0x000fe400008f16ff */
[-C--:B---3--:R-:W-:Y:S02]  /*23c00*/  LEA R42, P5, R52, R40.reuse, 0x2 ;  /* 0x00000028342a7211 */ /* 0x088fe400078a10ff */
[C---:B------:R-:W-:Y:S01]  /*23c10*/  ISETP.LT.AND P1, PT, R46.reuse, R157, !P0 ;  /* 0x0000009d2e00720c */ /* 0x040fe20004721270 */
[----:B--2---:R-:W-:Y:S01]  /*23c20*/  IMAD R49, R46, UR6, RZ ;  /* 0x000000062e317c24 */ /* 0x004fe2000f8e02ff */
[----:B------:R1:W-:Y:S01]  /*23c30*/  @P2 STG.E desc[UR16][R44.64], R105 ;  /* 0x000000692c002986 */ /* 0x0003e2000c101910 */
[----:B------:R-:W-:-:S02]  /*23c40*/  LEA R46, P6, R50, R40, 0x2 ;  /* 0x00000028322e7211 */ /* 0x000fc400078c10ff */
[-C--:B------:R-:W-:Y:S02]  /*23c50*/  LEA.HI.X.SX32 R43, R52, R41.reuse, 0x2, P5 ;  /* 0x00000029342b7211 */ /* 0x080fe400028f16ff */
[C---:B------:R-:W-:Y:S02]  /*23c60*/  LEA R48, P2, R49.reuse, R40, 0x2 ;  /* 0x0000002831307211 */ /* 0x040fe400078410ff */
[--C-:B------:R-:W-:Y:S01]  /*23c70*/  LOP3.LUT R52, R2, 0x12, R3.reuse, 0xfe, !PT ;  /* 0x0000001202347812 */ /* 0x100fe200078efe03 */
[----:B------:R2:W-:Y:S01]  /*23c80*/  @P3 STG.E desc[UR16][R42.64], R106 ;  /* 0x0000006a2a003986 */ /* 0x0005e2000c101910 */
[-C--:B------:R-:W-:Y:S02]  /*23c90*/  LEA.HI.X.SX32 R47, R50, R41.reuse, 0x2, P6 ;  /* 0x00000029322f7211 */ /* 0x080fe400030f16ff */
[----:B------:R-:W-:Y:S02]  /*23ca0*/  LEA.HI.X.SX32 R49, R49, R41, 0x2, P2 ;  /* 0x0000002931317211 */ /* 0x000fe400010f16ff */
[C---:B------:R-:W-:Y:S01]  /*23cb0*/  ISETP.LT.AND P2, PT, R52.reuse, R157, !P0 ;  /* 0x0000009d3400720c */ /* 0x040fe20004741270 */
[----:B------:R-:W-:Y:S01]  /*23cc0*/  IMAD R52, R52, UR6, RZ ;  /* 0x0000000634347c24 */ /* 0x000fe2000f8e02ff */
[C-C-:B------:R-:W-:Y:S01]  /*23cd0*/  LOP3.LUT R50, R2.reuse, 0x14, R3.reuse, 0xfe, !PT ;  /* 0x0000001402327812 */ /* 0x140fe200078efe03 */
[----:B------:R3:W-:Y:S01]  /*23ce0*/  @P4 STG.E desc[UR16][R46.64], R107 ;  /* 0x0000006b2e004986 */ /* 0x0007e2000c101910 */
[----:B-1----:R-:W-:-:S02]  /*23cf0*/  LOP3.LUT R44, R2, 0x16, R3, 0xfe, !PT ;  /* 0x00000016022c7812 */ /* 0x002fc400078efe03 */
[C---:B------:R-:W-:Y:S01]  /*23d00*/  ISETP.LT.AND P3, PT, R50.reuse, R157, !P0 ;  /* 0x0000009d3200720c */ /* 0x040fe20004761270 */
[----:B------:R1:W-:Y:S01]  /*23d10*/  @P1 STG.E desc[UR16][R48.64], R100 ;  /* 0x0000006430001986 */ /* 0x0003e2000c101910 */
[----:B------:R-:W-:Y:S01]  /*23d20*/  IMAD R45, R50, UR6, RZ ;  /* 0x00000006322d7c24 */ /* 0x000fe2000f8e02ff */
[-C--:B--2---:R-:W-:Y:S02]  /*23d30*/  LEA R42, P1, R52, R40.reuse, 0x2 ;  /* 0x00000028342a7211 */ /* 0x084fe400078210ff */
[----:B------:R-:W-:Y:S02]  /*23d40*/  LOP3.LUT R50, R2, 0x18, R3, 0xfe, !PT ;  /* 0x0000001802327812 */ /* 0x000fe400078efe03 */
[----:B------:R-:W-:Y:S01]  /*23d50*/  LEA.HI.X.SX32 R43, R52, R41, 0x2, P1 ;  /* 0x00000029342b7211 */ /* 0x000fe200008f16ff */
[----:B---3--:R-:W-:Y:S01]  /*23d60*/  IMAD R47, R44, UR6, RZ ;  /* 0x000000062c2f7c24 */ /* 0x008fe2000f8e02ff */
[CC--:B------:R-:W-:Y:S01]  /*23d70*/  ISETP.LT.AND P1, PT, R50.reuse, R157.reuse, !P0 ;  /* 0x0000009d3200720c */ /* 0x0c0fe20004721270 */
[----:B------:R-:W-:Y:S01]  /*23d80*/  IMAD R50, R50, UR6, RZ ;  /* 0x0000000632327c24 */ /* 0x000fe2000f8e02ff */
[----:B------:R-:W-:Y:S01]  /*23d90*/  ISETP.LT.AND P4, PT, R44, R157, !P0 ;  /* 0x0000009d2c00720c */ /* 0x000fe20004781270 */
[----:B------:R2:W-:Y:S01]  /*23da0*/  @P2 STG.E desc[UR16][R42.64], R101 ;  /* 0x000000652a002986 */ /* 0x0005e2000c101910 */
[----:B------:R-:W-:-:S02]  /*23db0*/  LEA R44, P5, R45, R40, 0x2 ;  /* 0x000000282d2c7211 */ /* 0x000fc400078a10ff */
[-C--:B------:R-:W-:Y:S02]  /*23dc0*/  LEA R46, P6, R47, R40.reuse, 0x2 ;  /* 0x000000282f2e7211 */ /* 0x080fe400078c10ff */
[----:B-1----:R-:W-:Y:S02]  /*23dd0*/  LEA R48, P2, R50, R40, 0x2 ;  /* 0x0000002832307211 */ /* 0x002fe400078410ff */
[--C-:B------:R-:W-:Y:S02]  /*23de0*/  LOP3.LUT R52, R2, 0x1a, R3.reuse, 0xfe, !PT ;  /* 0x0000001a02347812 */ /* 0x100fe400078efe03 */
[-C--:B------:R-:W-:Y:S02]  /*23df0*/  LEA.HI.X.SX32 R45, R45, R41.reuse, 0x2, P5 ;  /* 0x000000292d2d7211 */ /* 0x080fe400028f16ff */
[-C--:B------:R-:W-:Y:S01]  /*23e00*/  LEA.HI.X.SX32 R47, R47, R41.reuse, 0x2, P6 ;  /* 0x000000292f2f7211 */ /* 0x080fe200030f16ff */
[----:B------:R-:W-:Y:S01]  /*23e10*/  IMAD R51, R52, UR6, RZ ;  /* 0x0000000634337c24 */ /* 0x000fe2000f8e02ff */
[----:B------:R-:W-:Y:S01]  /*23e20*/  LEA.HI.X.SX32 R49, R50, R41, 0x2, P2 ;  /* 0x0000002932317211 */ /* 0x000fe200010f16ff */
[----:B------:R-:W-:Y:S01]  /*23e30*/  @P3 STG.E desc[UR16][R44.64], R102 ;  /* 0x000000662c003986 */ /* 0x000fe2000c101910 */
[----:B------:R-:W-:-:S02]  /*23e40*/  LOP3.LUT R50, R2, 0x1c, R3, 0xfe, !PT ;  /* 0x0000001c02327812 */ /* 0x000fc400078efe03 */
[-C--:B------:R-:W-:Y:S01]  /*23e50*/  ISETP.LT.AND P2, PT, R52, R157.reuse, !P0 ;  /* 0x0000009d3400720c */ /* 0x080fe20004741270 */
[----:B------:R1:W-:Y:S01]  /*23e60*/  @P4 STG.E desc[UR16][R46.64], R103 ;  /* 0x000000672e004986 */ /* 0x0003e2000c101910 */
[--C-:B------:R-:W-:Y:S01]  /*23e70*/  LOP3.LUT R52, R2, 0x1e, R3.reuse, 0xfe, !PT ;  /* 0x0000001e02347812 */ /* 0x100fe200078efe03 */
[C---:B------:R-:W-:Y:S01]  /*23e80*/  IMAD R53, R50.reuse, UR6, RZ ;  /* 0x0000000632357c24 */ /* 0x040fe2000f8e02ff */
[-C--:B------:R-:W-:Y:S01]  /*23e90*/  ISETP.LT.AND P3, PT, R50, R157.reuse, !P0 ;  /* 0x0000009d3200720c */ /* 0x080fe20004761270 */
[----:B------:R3:W-:Y:S01]  /*23ea0*/  @P1 STG.E desc[UR16][R48.64], R96 ;  /* 0x0000006030001986 */ /* 0x0007e2000c101910 */
[----:B--2---:R-:W-:Y:S02]  /*23eb0*/  LEA R42, P1, R51, R40, 0x2 ;  /* 0x00000028332a7211 */ /* 0x004fe400078210ff */
[C---:B------:R-:W-:Y:S01]  /*23ec0*/  ISETP.LT.AND P4, PT, R52.reuse, R157, !P0 ;  /* 0x0000009d3400720c */ /* 0x040fe20004781270 */
[----:B------:R-:W-:Y:S01]  /*23ed0*/  IMAD R52, R52, UR6, RZ ;  /* 0x0000000634347c24 */ /* 0x000fe2000f8e02ff */
[----:B------:R-:W-:-:S02]  /*23ee0*/  LOP3.LUT R50, R2, 0x20, R3, 0xfe, !PT ;  /* 0x0000002002327812 */ /* 0x000fc400078efe03 */
[----:B------:R-:W-:Y:S02]  /*23ef0*/  LEA.HI.X.SX32 R43, R51, R41, 0x2, P1 ;  /* 0x00000029332b7211 */ /* 0x000fe400008f16ff */
[C---:B------:R-:W-:Y:S01]  /*23f00*/  ISETP.LT.AND P1, PT, R50.reuse, R157, !P0 ;  /* 0x0000009d3200720c */ /* 0x040fe20004721270 */
[----:B------:R-:W-:Y:S01]  /*23f10*/  IMAD R50, R50, UR6, RZ ;  /* 0x0000000632327c24 */ /* 0x000fe2000f8e02ff */
[CC--:B-1----:R-:W-:Y:S01]  /*23f20*/  LEA R46, P6, R52.reuse, R40.reuse, 0x2 ;  /* 0x00000028342e7211 */ /* 0x0c2fe200078c10ff */
[----:B------:R1:W-:Y:S01]  /*23f30*/  @P2 STG.E desc[UR16][R42.64], R97 ;  /* 0x000000612a002986 */ /* 0x0003e2000c101910 */
[-C--:B------:R-:W-:Y:S02]  /*23f40*/  LEA R44, P5, R53, R40.reuse, 0x2 ;  /* 0x00000028352c7211 */ /* 0x080fe400078a10ff */
[----:B------:R-:W-:Y:S02]  /*23f50*/  LEA.HI.X.SX32 R47, R52, R41, 0x2, P6 ;  /* 0x00000029342f7211 */ /* 0x000fe400030f16ff */
[----:B---3--:R-:W-:-:S02]  /*23f60*/  LEA R48, P2, R50, R40, 0x2 ;  /* 0x0000002832307211 */ /* 0x008fc400078410ff */
[--C-:B------:R-:W-:Y:S02]  /*23f70*/  LOP3.LUT R52, R2, 0x22, R3.reuse, 0xfe, !PT ;  /* 0x0000002202347812 */ /* 0x100fe400078efe03 */
[-C--:B------:R-:W-:Y:S02]  /*23f80*/  LEA.HI.X.SX32 R45, R53, R41.reuse, 0x2, P5 ;  /* 0x00000029352d7211 */ /* 0x080fe400028f16ff */
[----:B------:R-:W-:Y:S01]  /*23f90*/  LEA.HI.X.SX32 R49, R50, R41, 0x2, P2 ;  /* 0x0000002932317211 */ /* 0x000fe200010f16ff */
[----:B------:R-:W-:Y:S01]  /*23fa0*/  IMAD R51, R52, UR6, RZ ;  /* 0x0000000634337c24 */ /* 0x000fe2000f8e02ff */
[--C-:B------:R-:W-:Y:S01]  /*23fb0*/  LOP3.LUT R50, R2, 0x24, R3.reuse, 0xfe, !PT ;  /* 0x0000002402327812 */ /* 0x100fe200078efe03 */
[----:B------:R-:W-:Y:S01]  /*23fc0*/  @P3 STG.E desc[UR16][R44.64], R98 ;  /* 0x000000622c003986 */ /* 0x000fe2000c101910 */
[-C--:B------:R-:W-:Y:S02]  /*23fd0*/  ISETP.LT.AND P2, PT, R52, R157.reuse, !P0 ;  /* 0x0000009d3400720c */ /* 0x080fe40004741270 */
[--C-:B------:R-:W-:Y:S01]  /*23fe0*/  LOP3.LUT R52, R2, 0x26, R3.reuse, 0xfe, !PT ;  /* 0x0000002602347812 */ /* 0x100fe200078efe03 */
[----:B------:R2:W-:Y:S01]  /*23ff0*/  @P4 STG.E desc[UR16][R46.64], R99 ;  /* 0x000000632e004986 */ /* 0x0005e2000c101910 */
[CC--:B------:R-:W-:Y:S01]  /*24000*/  ISETP.LT.AND P3, PT, R50.reuse, R157.reuse, !P0 ;  /* 0x0000009d3200720c */ /* 0x0c0fe20004761270 */
[----:B------:R-:W-:Y:S01]  /*24010*/  IMAD R53, R50, UR6, RZ ;  /* 0x0000000632357c24 */ /* 0x000fe2000f8e02ff */
[C---:B------:R-:W-:Y:S01]  /*24020*/  ISETP.LT.AND P4, PT, R52.reuse, R157, !P0 ;  /* 0x0000009d3400720c */ /* 0x040fe20004781270 */
[----:B------:R3:W-:Y:S01]  /*24030*/  @P1 STG.E desc[UR16][R48.64], R92 ;  /* 0x0000005c30001986 */ /* 0x0007e2000c101910 */
[----:B-1----:R-:W-:Y:S01]  /*24040*/  LEA R42, P1, R51, R40, 0x2 ;  /* 0x00000028332a7211 */ /* 0x002fe200078210ff */
[----:B------:R-:W-:Y:S01]  /*24050*/  IMAD R52, R52, UR6, RZ ;  /* 0x0000000634347c24 */ /* 0x000fe2000f8e02ff */
[----:B------:R-:W-:-:S02]  /*24060*/  LOP3.LUT R50, R2, 0x28, R3, 0xfe, !PT ;  /* 0x0000002802327812 */ /* 0x000fc400078efe03 */
[----:B------:R-:W-:Y:S02]  /*24070*/  LEA.HI.X.SX32 R43, R51, R41, 0x2, P1 ;  /* 0x00000029332b7211 */ /* 0x000fe400008f16ff */
[C---:B------:R-:W-:Y:S01]  /*24080*/  ISETP.LT.AND P1, PT, R50.reuse, R157, !P0 ;  /* 0x0000009d3200720c */ /* 0x040fe20004721270 */
[----:B------:R-:W-:Y:S01]  /*24090*/  IMAD R50, R50, UR6, RZ ;  /* 0x0000000632327c24 */ /* 0x000fe2000f8e02ff */
[CC--:B--2---:R-:W-:Y:S01]  /*240a0*/  LEA R46, P6, R52.reuse, R40.reuse, 0x2 ;  /* 0x00000028342e7211 */ /* 0x0c4fe200078c10ff */
        /* <DEDUP_REMOVED lines=13> */
[C---:B------:R-:W-:Y:S01]  /*24180*/  ISETP.LT.AND P3, PT, R50.reuse, R157, !P0 ;  /* 0x0000009d3200720c */ /* 0x040fe20004761270 */
[----:B------:R-:W-:Y:S01]  /*24190*/  IMAD R53, R50, UR6, RZ ;  /* 0x0000000632357c24 */ /* 0x000fe2000f8e02ff */
[----:B------:R-:W-:Y:S01]  /*241a0*/  LOP3.LUT R50, R2, 0x30, R3, 0xfe, !PT ;  /* 0x0000003002327812 */ /* 0x000fe200078efe03 */
[----:B------:R3:W-:Y:S01]  /*241b0*/  @P1 STG.E desc[UR16][R48.64], R88 ;  /* 0x0000005830001986 */ /* 0x0007e2000c101910 */
[----:B-1----:R-:W-:-:S02]  /*241c0*/  LEA R42, P1, R51, R40, 0x2 ;  /* 0x00000028332a7211 */ /* 0x002fc400078210ff */
[C---:B------:R-:W-:Y:S01]  /*241d0*/  ISETP.LT.AND P4, PT, R52.reuse, R157, !P0 ;  /* 0x0000009d3400720c */ /* 0x040fe20004781270 */
[----:B------:R-:W-:Y:S01]  /*241e0*/  IMAD R52, R52, UR6, RZ ;  /* 0x0000000634347c24 */ /* 0x000fe2000f8e02ff */
[----:B------:R-:W-:Y:S02]  /*241f0*/  LEA.HI.X.SX32 R43, R51, R41, 0x2, P1 ;  /* 0x00000029332b7211 */ /* 0x000fe400008f16ff */
[C---:B------:R-:W-:Y:S01]  /*24200*/  ISETP.LT.AND P1, PT, R50.reuse, R157, !P0 ;  /* 0x0000009d3200720c */ /* 0x040fe20004721270 */
[----:B------:R-:W-:Y:S01]  /*24210*/  IMAD R50, R50, UR6, RZ ;  /* 0x0000000632327c24 */ /* 0x000fe2000f8e02ff */
[-C--:B--2---:R-:W-:Y:S01]  /*24220*/  LEA R46, P6, R52, R40.reuse, 0x2 ;  /* 0x00000028342e7211 */ /* 0x084fe200078c10ff */
[----:B------:R1:W-:Y:S01]  /*24230*/  @P2 STG.E desc[UR16][R42.64], R89 ;  /* 0x000000592a002986 */ /* 0x0003e2000c101910 */
[-C--:B------:R-:W-:Y:S02]  /*24240*/  LEA R44, P5, R53, R40.reuse, 0x2 ;  /* 0x00000028352c7211 */ /* 0x080fe400078a10ff */
[----:B---3--:R-:W-:-:S02]  /*24250*/  LEA R48, P2, R50, R40, 0x2 ;  /* 0x0000002832307211 */ /* 0x008fc400078410ff */
[-C--:B------:R-:W-:Y:S02]  /*24260*/  LEA.HI.X.SX32 R47, R52, R41.reuse, 0x2, P6 ;  /* 0x00000029342f7211 */ /* 0x080fe400030f16ff */
[--C-:B------:R-:W-:Y:S02]  /*24270*/  LOP3.LUT R52, R2, 0x32, R3.reuse, 0xfe, !PT ;  /* 0x0000003202347812 */ /* 0x100fe400078efe03 */
[-C--:B------:R-:W-:Y:S02]  /*24280*/  LEA.HI.X.SX32 R45, R53, R41.reuse, 0x2, P5 ;  /* 0x00000029352d7211 */ /* 0x080fe400028f16ff */
[----:B------:R-:W-:Y:S01]  /*24290*/  LEA.HI.X.SX32 R49, R50, R41, 0x2, P2 ;  /* 0x0000002932317211 */ /* 0x000fe200010f16ff */
[----:B------:R-:W-:Y:S01]  /*242a0*/  IMAD R51, R52, UR6, RZ ;  /* 0x0000000634337c24 */ /* 0x000fe2000f8e02ff */
[----:B------:R-:W-:Y:S01]  /*242b0*/  LOP3.LUT R50, R2, 0x34, R3, 0xfe, !PT ;  /* 0x0000003402327812 */ /* 0x000fe200078efe03 */
[----:B------:R2:W-:Y:S01]  /*242c0*/  @P3 STG.E desc[UR16][R44.64], R90 ;  /* 0x0000005a2c003986 */ /* 0x0005e2000c101910 */
[----:B------:R-:W-:-:S02]  /*242d0*/  ISETP.LT.AND P2, PT, R52, R157, !P0 ;  /* 0x0000009d3400720c */ /* 0x000fc40004741270 */
[CC--:B------:R-:W-:Y:S01]  /*242e0*/  ISETP.LT.AND P3, PT, R50.reuse, R157.reuse, !P0 ;  /* 0x0000009d3200720c */ /* 0x0c0fe20004761270 */
[----:B------:R-:W-:Y:S01]  /*242f0*/  @P4 STG.E desc[UR16][R46.64], R91 ;  /* 0x0000005b2e004986 */ /* 0x000fe2000c101910 */
[----:B------:R-:W-:Y:S01]  /*24300*/  IMAD R53, R50, UR6, RZ ;  /* 0x0000000632357c24 */ /* 0x000fe2000f8e02ff */
[C-C-:B------:R-:W-:Y:S02]  /*24310*/  LOP3.LUT R52, R2.reuse, 0x36, R3.reuse, 0xfe, !PT ;  /* 0x0000003602347812 */ /* 0x140fe400078efe03 */
[----:B------:R3:W-:Y:S01]  /*24320*/  @P1 STG.E desc[UR16][R48.64], R36 ;  /* 0x0000002430001986 */ /* 0x0007e2000c101910 */
[----:B------:R-:W-:Y:S02]  /*24330*/  LOP3.LUT R50, R2, 0x38, R3, 0xfe, !PT ;  /* 0x0000003802327812 */ /* 0x000fe400078efe03 */
[C---:B-1----:R-:W-:Y:S02]  /*24340*/  LEA R42, P1, R51.reuse, R40, 0x2 ;  /* 0x00000028332a7211 */ /* 0x042fe400078210ff */
[C---:B------:R-:W-:Y:S01]  /*24350*/  ISETP.LT.AND P4, PT, R52.reuse, R157, !P0 ;  /* 0x0000009d3400720c */ /* 0x040fe20004781270 */
[----:B------:R-:W-:Y:S01]  /*24360*/  IMAD R52, R52, UR6, RZ ;  /* 0x0000000634347c24 */ /* 0x000fe2000f8e02ff */
[----:B------:R-:W-:-:S02]  /*24370*/  LEA.HI.X.SX32 R43, R51, R41, 0x2, P1 ;  /* 0x00000029332b7211 */ /* 0x000fc400008f16ff */
[C---:B------:R-:W-:Y:S02]  /*24380*/  ISETP.LT.AND P1, PT, R50.reuse, R157, !P0 ;  /* 0x0000009d3200720c */ /* 0x040fe40004721270 */
[CC--:B--2---:R-:W-:Y:S01]  /*24390*/  LEA R44, P5, R53.reuse, R40.reuse, 0x2 ;  /* 0x00000028352c7211 */ /* 0x0c4fe200078a10ff */
[----:B---3--:R-:W-:Y:S01]  /*243a0*/  IMAD R36, R50, UR6, RZ ;  /* 0x0000000632247c24 */ /* 0x008fe2000f8e02ff */
[----:B------:R1:W-:Y:S01]  /*243b0*/  @P2 STG.E desc[UR16][R42.64], R37 ;  /* 0x000000252a002986 */ /* 0x0003e2000c101910 */
[-C--:B------:R-:W-:Y:S02]  /*243c0*/  LEA R46, P6, R52, R40.reuse, 0x2 ;  /* 0x00000028342e7211 */ /* 0x080fe400078c10ff */
[----:B------:R-:W-:Y:S02]  /*243d0*/  LOP3.LUT R50, R2, 0x3a, R3, 0xfe, !PT ;  /* 0x0000003a02327812 */ /* 0x000fe400078efe03 */
[----:B------:R-:W-:Y:S02]  /*243e0*/  LEA R48, P2, R36, R40, 0x2 ;  /* 0x0000002824307211 */ /* 0x000fe400078410ff */
[-C--:B------:R-:W-:Y:S01]  /*243f0*/  LEA.HI.X.SX32 R45, R53, R41.reuse, 0x2, P5 ;  /* 0x00000029352d7211 */ /* 0x080fe200028f16ff */
[----:B------:R-:W-:Y:S01]  /*24400*/  IMAD R51, R50, UR6, RZ ;  /* 0x0000000632337c24 */ /* 0x000fe2000f8e02ff */
[----:B------:R-:W-:-:S02]  /*24410*/  LEA.HI.X.SX32 R47, R52, R41, 0x2, P6 ;  /* 0x00000029342f7211 */ /* 0x000fc400030f16ff */
[----:B------:R-:W-:Y:S01]  /*24420*/  LEA.HI.X.SX32 R49, R36, R41, 0x2, P2 ;  /* 0x0000002924317211 */ /* 0x000fe200010f16ff */
[----:B------:R2:W-:Y:S01]  /*24430*/  @P3 STG.E desc[UR16][R44.64], R38 ;  /* 0x000000262c003986 */ /* 0x0005e2000c101910 */
[--C-:B------:R-:W-:Y:S02]  /*24440*/  LOP3.LUT R36, R2, 0x3c, R3.reuse, 0xfe, !PT ;  /* 0x0000003c02247812 */ /* 0x100fe400078efe03 */
[-C--:B------:R-:W-:Y:S01]  /*24450*/  ISETP.LT.AND P2, PT, R50, R157.reuse, !P0 ;  /* 0x0000009d3200720c */ /* 0x080fe20004741270 */
[----:B------:R-:W-:Y:S01]  /*24460*/  @P4 STG.E desc[UR16][R46.64], R39 ;  /* 0x000000272e004986 */ /* 0x000fe2000c101910 */
[C---:B------:R-:W-:Y:S01]  /*24470*/  ISETP.LT.AND P3, PT, R36.reuse, R157, !P0 ;  /* 0x0000009d2400720c */ /* 0x040fe20004761270 */
[----:B-1----:R-:W-:Y:S01]  /*24480*/  IMAD R43, R36, UR6, RZ ;  /* 0x00000006242b7c24 */ /* 0x002fe2000f8e02ff */
[C-C-:B------:R-:W-:Y:S01]  /*24490*/  LOP3.LUT R50, R2.reuse, 0x3e, R3.reuse, 0xfe, !PT ;  /* 0x0000003e02327812 */ /* 0x140fe200078efe03 */
[----:B----4-:R1:W-:Y:S01]  /*244a0*/  @P1 STG.E desc[UR16][R48.64], R32 ;  /* 0x0000002030001986 */ /* 0x0103e2000c101910 */
[----:B------:R-:W-:-:S02]  /*244b0*/  LOP3.LUT R42, R2, 0x40, R3, 0xfe, !PT ;  /* 0x00000040022a7812 */ /* 0x000fc400078efe03 */
[CC--:B------:R-:W-:Y:S02]  /*244c0*/  LEA R36, P1, R51.reuse, R40.reuse, 0x2 ;  /* 0x0000002833247211 */ /* 0x0c0fe400078210ff */
[C---:B------:R-:W-:Y:S01]  /*244d0*/  ISETP.LT.AND P4, PT, R50.reuse, R157, !P0 ;  /* 0x0000009d3200720c */ /* 0x040fe20004781270 */
[----:B------:R-:W-:Y:S01]  /*244e0*/  IMAD R50, R50, UR6, RZ ;  /* 0x0000000632327c24 */ /* 0x000fe2000f8e02ff */
[----:B------:R-:W-:Y:S02]  /*244f0*/  LEA.HI.X.SX32 R37, R51, R41, 0x2, P1 ;  /* 0x0000002933257211 */ /* 0x000fe400008f16ff */
[C---:B------:R-:W-:Y:S02]  /*24500*/  ISETP.LT.AND P1, PT, R42.reuse, R157, !P0 ;  /* 0x0000009d2a00720c */ /* 0x040fe40004721270 */
[-C--:B--2---:R-:W-:Y:S01]  /*24510*/  LEA R38, P5, R43, R40.reuse, 0x2 ;  /* 0x000000282b267211 */ /* 0x084fe200078a10ff */
[----:B-1----:R-:W-:Y:S01]  /*24520*/  IMAD R32, R42, UR6, RZ ;  /* 0x000000062a207c24 */ /* 0x002fe2000f8e02ff */
[----:B------:R1:W-:Y:S01]  /*24530*/  @P2 STG.E desc[UR16][R36.64], R33 ;  /* 0x0000002124002986 */ /* 0x0003e2000c101910 */
[----:B------:R-:W-:-:S02]  /*24540*/  LEA R42, P6, R50, R40, 0x2 ;  /* 0x00000028322a7211 */ /* 0x000fc400078c10ff */
[--C-:B------:R-:W-:Y:S02]  /*24550*/  LOP3.LUT R46, R2, 0x42, R3.reuse, 0xfe, !PT ;  /* 0x00000042022e7812 */ /* 0x100fe400078efe03 */
[----:B------:R-:W-:Y:S02]  /*24560*/  LEA R44, P2, R32, R40, 0x2 ;  /* 0x00000028202c7211 */ /* 0x000fe400078410ff */
[-C--:B------:R-:W-:Y:S01]  /*24570*/  LEA.HI.X.SX32 R39, R43, R41.reuse, 0x2, P5 ;  /* 0x000000292b277211 */ /* 0x080fe200028f16ff */
[----:B------:R-:W-:Y:S01]  /*24580*/  IMAD R47, R46, UR6, RZ ;  /* 0x000000062e2f7c24 */ /* 0x000fe2000f8e02ff */
[-C--:B------:R-:W-:Y:S02]  /*24590*/  LEA.HI.X.SX32 R43, R50, R41.reuse, 0x2, P6 ;  /* 0x00000029322b7211 */ /* 0x080fe400030f16ff */
[----:B------:R-:W-:Y:S01]  /*245a0*/  LEA.HI.X.SX32 R45, R32, R41, 0x2, P2 ;  /* 0x00000029202d7211 */ /* 0x000fe200010f16ff */
[----:B------:R2:W-:Y:S01]  /*245b0*/  @P3 STG.E desc[UR16][R38.64], R34 ;  /* 0x0000002226003986 */ /* 0x0005e2000c101910 */
[----:B------:R-:W-:-:S02]  /*245c0*/  LOP3.LUT R32, R2, 0x44, R3, 0xfe, !PT ;  /* 0x0000004402207812 */ /* 0x000fc400078efe03 */
[-C--:B------:R-:W-:Y:S01]  /*245d0*/  ISETP.LT.AND P2, PT, R46, R157.reuse, !P0 ;  /* 0x0000009d2e00720c */ /* 0x080fe20004741270 */
[----:B------:R-:W-:Y:S01]  /*245e0*/  @P4 STG.E desc[UR16][R42.64], R35 ;  /* 0x000000232a004986 */ /* 0x000fe2000c101910 */
[CC--:B------:R-:W-:Y:S01]  /*245f0*/  ISETP.LT.AND P3, PT, R32.reuse, R157.reuse, !P0 ;  /* 0x0000009d2000720c */ /* 0x0c0fe20004761270 */
[----:B-1----:R-:W-:Y:S01]  /*24600*/  IMAD R37, R32, UR6, RZ ;  /* 0x0000000620257c24 */ /* 0x002fe2000f8e02ff */
[C-C-:B------:R-:W-:Y:S01]  /*24610*/  LOP3.LUT R46, R2.reuse, 0x46, R3.reuse, 0xfe, !PT ;  /* 0x00000046022e7812 */ /* 0x140fe200078efe03 */
[----:B------:R1:W-:Y:S01]  /*24620*/  @P1 STG.E desc[UR16][R44.64], R4 ;  /* 0x000000042c001986 */ /* 0x0003e2000c101910 */
[----:B------:R-:W-:Y:S02]  /*24630*/  LOP3.LUT R36, R2, 0x48, R3, 0xfe, !PT ;  /* 0x0000004802247812 */ /* 0x000fe400078efe03 */
[C---:B------:R-:W-:Y:S02]  /*24640*/  LEA R32, P1, R47.reuse, R40, 0x2 ;  /* 0x000000282f207211 */ /* 0x040fe400078210ff */
[C---:B------:R-:W-:Y:S01]  /*24650*/  ISETP.LT.AND P4, PT, R46.reuse, R157, !P0 ;  /* 0x0000009d2e00720c */ /* 0x040fe20004781270 */
[----:B------:R-:W-:Y:S01]  /*24660*/  IMAD R46, R46, UR6, RZ ;  /* 0x000000062e2e7c24 */ /* 0x000fe2000f8e02ff */
[----:B------:R-:W-:-:S02]  /*24670*/  LEA.HI.X.SX32 R33, R47, R41, 0x2, P1 ;  /* 0x000000292f217211 */ /* 0x000fc400008f16ff */
[C---:B------:R-:W-:Y:S02]  /*24680*/  ISETP.LT.AND P1, PT, R36.reuse, R157, !P0 ;  /* 0x0000009d2400720c */ /* 0x040fe40004721270 */
[CC--:B--2---:R-:W-:Y:S01]  /*24690*/  LEA R34, P5, R37.reuse, R40.reuse, 0x2 ;  /* 0x0000002825227211 */ /* 0x0c4fe200078a10ff */
[----:B-1----:R-:W-:Y:S01]  /*246a0*/  IMAD R4, R36, UR6, RZ ;  /* 0x0000000624047c24 */ /* 0x002fe2000f8e02ff */
        /* <DEDUP_REMOVED lines=15> */
[----:B------:R1:W-:Y:S01]  /*247a0*/  @P1 STG.E desc[UR16][R38.64], R8 ;  /* 0x0000000826001986 */ /* 0x0003e2000c101910 */
        /* <DEDUP_REMOVED lines=16> */
[----:B------:R-:W-:Y:S01]  /*248b0*/  @P3 STG.E desc[UR16][R6.64], R10 ;  /* 0x0000000a06003986 */ /* 0x000fe2000c101910 */
[----:B------:R-:W-:-:S02]  /*248c0*/  LOP3.LUT R8, R2, 0x54, R3, 0xfe, !PT ;  /* 0x0000005402087812 */ /* 0x000fc400078efe03 */
[-C--:B------:R-:W-:Y:S01]  /*248d0*/  ISETP.LT.AND P2, PT, R36, R157.reuse, !P0 ;  /* 0x0000009d2400720c */ /* 0x080fe20004741270 */
[----:B------:R2:W-:Y:S01]  /*248e0*/  @P4 STG.E desc[UR16][R32.64], R11 ;  /* 0x0000000b20004986 */ /* 0x0005e2000c101910 */
[--C-:B------:R-:W-:Y:S01]  /*248f0*/  LOP3.LUT R36, R2, 0x56, R3.reuse, 0xfe, !PT ;  /* 0x0000005602247812 */ /* 0x100fe200078efe03 */
[C---:B-1----:R-:W-:Y:S01]  /*24900*/  IMAD R9, R8.reuse, UR6, RZ ;  /* 0x0000000608097c24 */ /* 0x042fe2000f8e02ff */
[-C--:B------:R-:W-:Y:S01]  /*24910*/  ISETP.LT.AND P3, PT, R8, R157.reuse, !P0 ;  /* 0x0000009d0800720c */ /* 0x080fe20004761270 */
[----:B------:R1:W-:Y:S01]  /*24920*/  @P1 STG.E desc[UR16][R34.64], R12 ;  /* 0x0000000c22001986 */ /* 0x0003e2000c101910 */
[----:B------:R-:W-:Y:S02]  /*24930*/  LOP3.LUT R8, R2, 0x58, R3, 0xfe, !PT ;  /* 0x0000005802087812 */ /* 0x000fe400078efe03 */
[C---:B------:R-:W-:Y:S02]  /*24940*/  LEA R4, P1, R37.reuse, R40, 0x2 ;  /* 0x0000002825047211 */ /* 0x040fe400078210ff */
[C---:B------:R-:W-:Y:S01]  /*24950*/  ISETP.LT.AND P4, PT, R36.reuse, R157, !P0 ;  /* 0x0000009d2400720c */ /* 0x040fe20004781270 */
[----:B------:R-:W-:Y:S01]  /*24960*/  IMAD R36, R36, UR6, RZ ;  /* 0x0000000624247c24 */ /* 0x000fe2000f8e02ff */
[----:B------:R-:W-:Y:S01]  /*24970*/  LEA.HI.X.SX32 R5, R37, R41, 0x2, P1 ;  /* 0x0000002925057211 */ /* 0x000fe200008f16ff */
[C---:B--2---:R-:W-:Y:S01]  /*24980*/  IMAD R11, R8.reuse, UR6, RZ ;  /* 0x00000006080b7c24 */ /* 0x044fe2000f8e02ff */
[----:B------:R-:W-:-:S02]  /*24990*/  ISETP.LT.AND P1, PT, R8, R157, !P0 ;  /* 0x0000009d0800720c */ /* 0x000fc40004721270 */
[-C--:B------:R-:W-:Y:S01]  /*249a0*/  LEA R6, P5, R9, R40.reuse, 0x2 ;  /* 0x0000002809067211 */ /* 0x080fe200078a10ff */
[----:B------:R2:W-:Y:S01]  /*249b0*/  @P2 STG.E desc[UR16][R4.64], R13 ;  /* 0x0000000d04002986 */ /* 0x0005e2000c101910 */
[-C--:B------:R-:W-:Y:S02]  /*249c0*/  LEA R8, P6, R36, R40.reuse, 0x2 ;  /* 0x0000002824087211 */ /* 0x080fe400078c10ff */
[----:B------:R-:W-:Y:S02]  /*249d0*/  LEA R10, P2, R11, R40, 0x2 ;  /* 0x000000280b0a7211 */ /* 0x000fe400078410ff */
[--C-:B------:R-:W-:Y:S02]  /*249e0*/  LOP3.LUT R32, R2, 0x5a, R3.reuse, 0xfe, !PT ;  /* 0x0000005a02207812 */ /* 0x100fe400078efe03 */
[-C--:B------:R-:W-:Y:S02]  /*249f0*/  LEA.HI.X.SX32 R7, R9, R41.reuse, 0x2, P5 ;  /* 0x0000002909077211 */ /* 0x080fe400028f16ff */
[-C--:B------:R-:W-:Y:S01]  /*24a00*/  LEA.HI.X.SX32 R9, R36, R41.reuse, 0x2, P6 ;  /* 0x0000002924097211 */ /* 0x080fe200030f16ff */
[----:B------:R-:W-:Y:S01]  /*24a10*/  IMAD R33, R32, UR6, RZ ;  /* 0x0000000620217c24 */ /* 0x000fe2000f8e02ff */
[----:B------:R-:W-:Y:S01]  /*24a20*/  LEA.HI.X.SX32 R11, R11, R41, 0x2, P2 ;  /* 0x000000290b0b7211 */ /* 0x000fe200010f16ff */
[----:B------:R3:W-:Y:S01]  /*24a30*/  @P3 STG.E desc[UR16][R6.64], R14 ;  /* 0x0000000e06003986 */ /* 0x0007e2000c101910 */
[----:B-1----:R-:W-:-:S02]  /*24a40*/  LOP3.LUT R12, R2, 0x5c, R3, 0xfe, !PT ;  /* 0x0000005c020c7812 */ /* 0x002fc400078efe03 */
[-C--:B------:R-:W-:Y:S01]  /*24a50*/  ISETP.LT.AND P2, PT, R32, R157.reuse, !P0 ;  /* 0x0000009d2000720c */ /* 0x080fe20004741270 */
[----:B------:R-:W-:Y:S01]  /*24a60*/  @P4 STG.E desc[UR16][R8.64], R15 ;  /* 0x0000000f08004986 */ /* 0x000fe2000c101910 */
[--C-:B------:R-:W-:Y:S01]  /*24a70*/  LOP3.LUT R32, R2, 0x5e, R3.reuse, 0xfe, !PT ;  /* 0x0000005e02207812 */ /* 0x100fe200078efe03 */
[C---:B--2---:R-:W-:Y:S01]  /*24a80*/  IMAD R13, R12.reuse, UR6, RZ ;  /* 0x000000060c0d7c24 */ /* 0x044fe2000f8e02ff */
[C---:B------:R-:W-:Y:S01]  /*24a90*/  LEA R4, P5, R33.reuse, R40, 0x2 ;  /* 0x0000002821047211 */ /* 0x040fe200078a10ff */
[----:B------:R1:W-:Y:S01]  /*24aa0*/  @P1 STG.E desc[UR16][R10.64], R16 ;  /* 0x000000100a001986 */ /* 0x0003e2000c101910 */
[-C--:B------:R-:W-:Y:S02]  /*24ab0*/  ISETP.LT.AND P1, PT, R12, R157.reuse, !P0 ;  /* 0x0000009d0c00720c */ /* 0x080fe40004721270 */
[----:B------:R-:W-:Y:S02]  /*24ac0*/  LOP3.LUT R12, R2, 0x60, R3, 0xfe, !PT ;  /* 0x00000060020c7812 */ /* 0x000fe400078efe03 */
[C---:B------:R-:W-:Y:S01]  /*24ad0*/  ISETP.LT.AND P3, PT, R32.reuse, R157, !P0 ;  /* 0x0000009d2000720c */ /* 0x040fe20004761270 */
[----:B------:R-:W-:Y:S01]  /*24ae0*/  IMAD R32, R32, UR6, RZ ;  /* 0x0000000620207c24 */ /* 0x000fe2000f8e02ff */
[----:B------:R-:W-:-:S02]  /*24af0*/  LEA.HI.X.SX32 R5, R33, R41, 0x2, P5 ;  /* 0x0000002921057211 */ /* 0x000fc400028f16ff */
[CC--:B---3--:R-:W-:Y:S02]  /*24b00*/  LEA R6, P4, R13.reuse, R40.reuse, 0x2 ;  /* 0x000000280d067211 */ /* 0x0c8fe400078810ff */
[C---:B------:R-:W-:Y:S01]  /*24b10*/  ISETP.LT.AND P5, PT, R12.reuse, R157, !P0 ;  /* 0x0000009d0c00720c */ /* 0x040fe200047a1270 */
[----:B-1----:R-:W-:Y:S01]  /*24b20*/  IMAD R11, R12, UR6, RZ ;  /* 0x000000060c0b7c24 */ /* 0x002fe2000f8e02ff */
[----:B------:R-:W-:Y:S01]  /*24b30*/  LEA R8, P6, R32, R40, 0x2 ;  /* 0x0000002820087211 */ /* 0x000fe200078c10ff */
[----:B------:R1:W-:Y:S01]  /*24b40*/  @P2 STG.E desc[UR16][R4.64], R17 ;  /* 0x0000001104002986 */ /* 0x0003e2000c101910 */
[--C-:B------:R-:W-:Y:S02]  /*24b50*/  LOP3.LUT R12, R2, 0x62, R3.reuse, 0xfe, !PT ;  /* 0x00000062020c7812 */ /* 0x100fe400078efe03 */
[-C--:B------:R-:W-:Y:S02]  /*24b60*/  LEA.HI.X.SX32 R7, R13, R41.reuse, 0x2, P4 ;  /* 0x000000290d077211 */ /* 0x080fe400020f16ff */
[----:B------:R-:W-:Y:S01]  /*24b70*/  LEA.HI.X.SX32 R9, R32, R41, 0x2, P6 ;  /* 0x0000002920097211 */ /* 0x000fe200030f16ff */
[C---:B------:R-:W-:Y:S01]  /*24b80*/  IMAD R13, R12.reuse, UR6, RZ ;  /* 0x000000060c0d7c24 */ /* 0x040fe2000f8e02ff */
[----:B------:R-:W-:Y:S01]  /*24b90*/  ISETP.LT.AND P4, PT, R12, R157, !P0 ;  /* 0x0000009d0c00720c */ /* 0x000fe20004781270 */
[----:B------:R2:W-:Y:S01]  /*24ba0*/  @P1 STG.E desc[UR16][R6.64], R18 ;  /* 0x0000001206001986 */ /* 0x0005e2000c101910 */
[----:B------:R-:W-:-:S02]  /*24bb0*/  LOP3.LUT R32, R2, 0x64, R3, 0xfe, !PT ;  /* 0x0000006402207812 */ /* 0x000fc400078efe03 */
[-C--:B------:R-:W-:Y:S01]  /*24bc0*/  LEA R10, P2, R11, R40.reuse, 0x2 ;  /* 0x000000280b0a7211 */ /* 0x080fe200078410ff */
[----:B------:R3:W-:Y:S01]  /*24bd0*/  @P3 STG.E desc[UR16][R8.64], R19 ;  /* 0x0000001308003986 */ /* 0x0007e2000c101910 */
[C-C-:B------:R-:W-:Y:S02]  /*24be0*/  LOP3.LUT R16, R2.reuse, 0x66, R3.reuse, 0xfe, !PT ;  /* 0x0000006602107812 */ /* 0x140fe400078efe03 */
[----:B-1----:R-:W-:Y:S02]  /*24bf0*/  LEA R4, P3, R13, R40, 0x2 ;  /* 0x000000280d047211 */ /* 0x002fe400078610ff */
[----:B------:R-:W-:Y:S02]  /*24c00*/  LOP3.LUT R14, R2, 0x68, R3, 0xfe, !PT ;  /* 0x00000068020e7812 */ /* 0x000fe400078efe03 */
[C---:B------:R-:W-:Y:S01]  /*24c10*/  ISETP.LT.AND P1, PT, R32.reuse, R157, !P0 ;  /* 0x0000009d2000720c */ /* 0x040fe20004721270 */
[----:B------:R-:W-:Y:S01]  /*24c20*/  IMAD R32, R32, UR6, RZ ;  /* 0x0000000620207c24 */ /* 0x000fe2000f8e02ff */
[----:B------:R-:W-:-:S02]  /*24c30*/  LEA.HI.X.SX32 R11, R11, R41, 0x2, P2 ;  /* 0x000000290b0b7211 */ /* 0x000fc400010f16ff */
[C---:B------:R-:W-:Y:S01]  /*24c40*/  ISETP.LT.AND P2, PT, R16.reuse, R157, !P0 ;  /* 0x0000009d1000720c */ /* 0x040fe20004741270 */
[----:B------:R-:W-:Y:S01]  /*24c50*/  IMAD R16, R16, UR6, RZ ;  /* 0x0000000610107c24 */ /* 0x000fe2000f8e02ff */
[----:B------:R-:W-:Y:S01]  /*24c60*/  LEA.HI.X.SX32 R5, R13, R41, 0x2, P3 ;  /* 0x000000290d057211 */ /* 0x000fe200018f16ff */
[----:B------:R1:W-:Y:S01]  /*24c70*/  @P5 STG.E desc[UR16][R10.64], R20 ;  /* 0x000000140a005986 */ /* 0x0003e2000c101910 */
[C---:B------:R-:W-:Y:S01]  /*24c80*/  ISETP.LT.AND P3, PT, R14.reuse, R157, !P0 ;  /* 0x0000009d0e00720c */ /* 0x040fe20004761270 */
[----:B------:R-:W-:Y:S01]  /*24c90*/  IMAD R14, R14, UR6, RZ ;  /* 0x000000060e0e7c24 */ /* 0x000fe2000f8e02ff */
[----:B------:R-:W-:Y:S01]  /*24ca0*/  LOP3.LUT R12, R2, 0x6a, R3, 0xfe, !PT ;  /* 0x0000006a020c7812 */ /* 0x000fe200078efe03 */
[----:B------:R4:W-:Y:S01]  /*24cb0*/  @P4 STG.E desc[UR16][R4.64], R21 ;  /* 0x0000001504004986 */ /* 0x0009e2000c101910 */
[-C--:B--2---:R-:W-:Y:S02]  /*24cc0*/  LEA R6, P6, R32, R40.reuse, 0x2 ;  /* 0x0000002820067211 */ /* 0x084fe400078c10ff */
[----:B---3--:R-:W-:Y:S01]  /*24cd0*/  LEA R8, P4, R16, R40, 0x2 ;  /* 0x0000002810087211 */ /* 0x008fe200078810ff */
[----:B------:R-:W-:Y:S01]  /*24ce0*/  IMAD R13, R12, UR6, RZ ;  /* 0x000000060c0d7c24 */ /* 0x000fe2000f8e02ff */
[----:B------:R-:W-:-:S02]  /*24cf0*/  LEA.HI.X.SX32 R7, R32, R41, 0x2, P6 ;  /* 0x0000002920077211 */ /* 0x000fc400030f16ff */
[----:B------:R-:W-:Y:S02]  /*24d00*/  ISETP.LT.AND P6, PT, R12, R157, !P0 ;  /* 0x0000009d0c00720c */ /* 0x000fe400047c1270 */
[-C--:B-1----:R-:W-:Y:S01]  /*24d10*/  LEA R10, P5, R14, R40.reuse, 0x2 ;  /* 0x000000280e0a7211 */ /* 0x082fe200078a10ff */
[----:B------:R-:W-:Y:S01]  /*24d20*/  @P1 STG.E desc[UR16][R6.64], R22 ;  /* 0x0000001606001986 */ /* 0x000fe2000c101910 */
[-C--:B------:R-:W-:Y:S02]  /*24d30*/  LEA.HI.X.SX32 R9, R16, R41.reuse, 0x2, P4 ;  /* 0x0000002910097211 */ /* 0x080fe400020f16ff */
[----:B------:R-:W-:Y:S02]  /*24d40*/  LEA.HI.X.SX32 R11, R14, R41, 0x2, P5 ;  /* 0x000000290e0b7211 */ /* 0x000fe400028f16ff */
[----:B------:R-:W-:Y:S01]  /*24d50*/  LEA R12, P4, R13, R40, 0x2 ;  /* 0x000000280d0c7211 */ /* 0x000fe200078810ff */
[----:B------:R1:W-:Y:S01]  /*24d60*/  @P2 STG.E desc[UR16][R8.64], R23 ;  /* 0x0000001708002986 */ /* 0x0003e2000c101910 */
[----:B------:R-:W-:-:S02]  /*24d70*/  LOP3.LUT R38, R2, 0x6c, R3, 0xfe, !PT ;  /* 0x0000006c02267812 */ /* 0x000fc400078efe03 */
[C-C-:B------:R-:W-:Y:S01]  /*24d80*/  LOP3.LUT R36, R2.reuse, 0x6e, R3.reuse, 0xfe, !PT ;  /* 0x0000006e02247812 */ /* 0x140fe200078efe03 */
[----:B------:R-:W-:Y:S01]  /*24d90*/  @P3 STG.E desc[UR16][R10.64], R24 ;  /* 0x000000180a003986 */ /* 0x000fe2000c101910 */
[----:B------:R-:W-:Y:S02]  /*24da0*/  LEA.HI.X.SX32 R13, R13, R41, 0x2, P4 ;  /* 0x000000290d0d7211 */ /* 0x000fe400020f16ff */
[----:B----4-:R-:W-:Y:S02]  /*24db0*/  LOP3.LUT R4, R2, 0x70, R3, 0xfe, !PT ;  /* 0x0000007002047812 */ /* 0x010fe400078efe03 */
[CC--:B------:R-:W-:Y:S01]  /*24dc0*/  ISETP.LT.AND P1, PT, R38.reuse, R157.reuse, !P0 ;  /* 0x0000009d2600720c */ /* 0x0c0fe20004721270 */
[----:B------:R-:W-:Y:S01]  /*24dd0*/  IMAD R38, R38, UR6, RZ ;  /* 0x0000000626267c24 */ /* 0x000fe2000f8e02ff */
[CC--:B------:R-:W-:Y:S01]  /*24de0*/  ISETP.LT.AND P3, PT, R36.reuse, R157.reuse, !P0 ;  /* 0x0000009d2400720c */ /* 0x0c0fe20004761270 */
[----:B------:R-:W-:Y:S01]  /*24df0*/  IMAD R36, R36, UR6, RZ ;  /* 0x0000000624247c24 */ /* 0x000fe2000f8e02ff */
[----:B------:R2:W-:Y:S01]  /*24e00*/  @P6 STG.E desc[UR16][R12.64], R25 ;  /* 0x000000190c006986 */ /* 0x0005e2000c101910 */
[C---:B------:R-:W-:Y:S01]  /*24e10*/  ISETP.LT.AND P2, PT, R4.reuse, R157, !P0 ;  /* 0x0000009d0400720c */ /* 0x040fe20004741270 */
[----:B-1----:R-:W-:Y:S01]  /*24e20*/  IMAD R9, R4, UR6, RZ ;  /* 0x0000000604097c24 */ /* 0x002fe2000f8e02ff */
[----:B------:R-:W-:-:S02]  /*24e30*/  LEA R4, P6, R38, R40, 0x2 ;  /* 0x0000002826047211 */ /* 0x000fc400078c10ff */
[----:B------:R-:W-:Y:S02]  /*24e40*/  LEA R6, P5, R36, R40, 0x2 ;  /* 0x0000002824067211 */ /* 0x000fe400078a10ff */
[--C-:B------:R-:W-:Y:S02]  /*24e50*/  LOP3.LUT R34, R2, 0x72, R3.reuse, 0xfe, !PT ;  /* 0x0000007202227812 */ /* 0x100fe400078efe03 */
[-C--:B------:R-:W-:Y:S02]  /*24e60*/  LEA.HI.X.SX32 R5, R38, R41.reuse, 0x2, P6 ;  /* 0x0000002926057211 */ /* 0x080fe400030f16ff */
[----:B------:R-:W-:Y:S02]  /*24e70*/  LEA.HI.X.SX32 R7, R36, R41, 0x2, P5 ;  /* 0x0000002924077211 */ /* 0x000fe400028f16ff */
[----:B------:R1:W3:Y:S01]  /*24e80*/  LDS.128 R36, [R0] ;  /* 0x0000000000247984 */ /* 0x0002e20000000c00 */
[C---:B------:R-:W-:Y:S01]  /*24e90*/  ISETP.LT.AND P4, PT, R34.reuse, R157, !P0 ;  /* 0x0000009d2200720c */ /* 0x040fe20004781270 */
[----:B------:R-:W-:Y:S01]  /*24ea0*/  IMAD R34, R34, UR6, RZ ;  /* 0x0000000622227c24 */ /* 0x000fe2000f8e02ff */
[C-C-:B------:R-:W-:Y:S01]  /*24eb0*/  LOP3.LUT R32, R2.reuse, 0x74, R3.reuse, 0xfe, !PT ;  /* 0x0000007402207812 */ /* 0x140fe200078efe03 */
[----:B------:R4:W-:Y:S01]  /*24ec0*/  @P1 STG.E desc[UR16][R4.64], R26 ;  /* 0x0000001a04001986 */ /* 0x0009e2000c101910 */
[----:B------:R-:W-:-:S02]  /*24ed0*/  LOP3.LUT R20, R2, 0x76, R3, 0xfe, !PT ;  /* 0x0000007602147812 */ /* 0x000fc400078efe03 */
[C-C-:B------:R-:W-:Y:S01]  /*24ee0*/  LOP3.LUT R18, R2.reuse, 0x78, R3.reuse, 0xfe, !PT ;  /* 0x0000007802127812 */ /* 0x140fe200078efe03 */
[----:B------:R4:W-:Y:S01]  /*24ef0*/  @P3 STG.E desc[UR16][R6.64], R27 ;  /* 0x0000001b06003986 */ /* 0x0009e2000c101910 */
[C-C-:B------:R-:W-:Y:S02]  /*24f00*/  LOP3.LUT R16, R2.reuse, 0x7a, R3.reuse, 0xfe, !PT ;  /* 0x0000007a02107812 */ /* 0x140fe400078efe03 */
[C-C-:B------:R-:W-:Y:S02]  /*24f10*/  LOP3.LUT R14, R2.reuse, 0x7c, R3.reuse, 0xfe, !PT ;  /* 0x0000007c020e7812 */ /* 0x140fe400078efe03 */
[----:B--2---:R-:W-:Y:S01]  /*24f20*/  LOP3.LUT R12, R2, 0x7e, R3, 0xfe, !PT ;  /* 0x0000007e020c7812 */ /* 0x004fe200078efe03 */
[----:B-1----:R-:W-:Y:S01]  /*24f30*/  IMAD R0, R16, UR6, RZ ;  /* 0x0000000610007c24 */ /* 0x002fe2000f8e02ff */
[-C--:B------:R-:W-:Y:S01]  /*24f40*/  LEA R2, P5, R34, R40.reuse, 0x2 ;  /* 0x0000002822027211 */ /* 0x080fe200078a10ff */
[----:B------:R-:W-:Y:S01]  /*24f50*/  IMAD R11, R14, UR6, RZ ;  /* 0x000000060e0b7c24 */ /* 0x000fe2000f8e02ff */
[----:B------:R-:W-:Y:S01]  /*24f60*/  LEA R8, P6, R9, R40, 0x2 ;  /* 0x0000002809087211 */ /* 0x000fe200078c10ff */
[----:B------:R-:W-:Y:S01]  /*24f70*/  IMAD R13, R12, UR6, RZ ;  /* 0x000000060c0d7c24 */ /* 0x000fe2000f8e02ff */
[----:B------:R-:W-:-:S02]  /*24f80*/  LEA.HI.X.SX32 R3, R34, R41, 0x2, P5 ;  /* 0x0000002922037211 */ /* 0x000fc400028f16ff */
[C---:B------:R-:W-:Y:S01]  /*24f90*/  ISETP.LT.AND P5, PT, R32.reuse, R157, !P0 ;  /* 0x0000009d2000720c */ /* 0x040fe200047a1270 */
[----:B------:R-:W-:Y:S01]  /*24fa0*/  IMAD R32, R32, UR6, RZ ;  /* 0x0000000620207c24 */ /* 0x000fe2000f8e02ff */
[----:B------:R-:W-:Y:S02]  /*24fb0*/  LEA.HI.X.SX32 R9, R9, R41, 0x2, P6 ;  /* 0x0000002909097211 */ /* 0x000fe400030f16ff */
[CC--:B------:R-:W-:Y:S01]  /*24fc0*/  ISETP.LT.AND P3, PT, R18.reuse, R157.reuse, !P0 ;  /* 0x0000009d1200720c */ /* 0x0c0fe20004761270 */
[----:B------:R-:W-:Y:S01]  /*24fd0*/  IMAD R18, R18, UR6, RZ ;  /* 0x0000000612127c24 */ /* 0x000fe2000f8e02ff */
[-C--:B----4-:R-:W-:Y:S01]  /*24fe0*/  LEA R4, P1, R32, R40.reuse, 0x2 ;  /* 0x0000002820047211 */ /* 0x090fe200078210ff */
[----:B------:R1:W-:Y:S03]  /*24ff0*/  @P2 STG.E desc[UR16][R8.64], R28 ;  /* 0x0000001c08002986 */ /* 0x0003e6000c101910 */
[----:B------:R-:W-:Y:S01]  /*25000*/  LEA R6, P2, R18, R40, 0x2 ;  /* 0x0000002812067211 */ /* 0x000fe200078410ff */
[----:B------:R2:W-:Y:S01]  /*25010*/  @P4 STG.E desc[UR16][R2.64], R29 ;  /* 0x0000001d02004986 */ /* 0x0005e2000c101910 */
[C---:B------:R-:W-:Y:S01]  /*25020*/  ISETP.LT.AND P4, PT, R20.reuse, R157, !P0 ;  /* 0x0000009d1400720c */ /* 0x040fe20004781270 */
[----:B------:R-:W-:Y:S01]  /*25030*/  IMAD R20, R20, UR6, RZ ;  /* 0x0000000614147c24 */ /* 0x000fe2000f8e02ff */
[----:B------:R-:W-:-:S02]  /*25040*/  LEA.HI.X.SX32 R5, R32, R41, 0x2, P1 ;  /* 0x0000002920057211 */ /* 0x000fc400008f16ff */
[----:B------:R-:W-:Y:S02]  /*25050*/  LEA.HI.X.SX32 R7, R18, R41, 0x2, P2 ;  /* 0x0000002912077211 */ /* 0x000fe400010f16ff */
[----:B------:R-:W-:Y:S01]  /*25060*/  ISETP.LT.AND P2, PT, R16, R157, !P0 ;  /* 0x0000009d1000720c */ /* 0x000fe20004741270 */
[----:B------:R4:W-:Y:S01]  /*25070*/  @P5 STG.E desc[UR16][R4.64], R30 ;  /* 0x0000001e04005986 */ /* 0x0009e2000c101910 */
[-C--:B-1----:R-:W-:Y:S02]  /*25080*/  LEA R8, P1, R0, R40.reuse, 0x2 ;  /* 0x0000002800087211 */ /* 0x082fe400078210ff */
[----:B--2---:R-:W-:Y:S02]  /*25090*/  LEA R2, P6, R20, R40, 0x2 ;  /* 0x0000002814027211 */ /* 0x004fe400078c10ff */
[----:B------:R-:W-:Y:S02]  /*250a0*/  LEA.HI.X.SX32 R9, R0, R41, 0x2, P1 ;  /* 0x0000002900097211 */ /* 0x000fe400008f16ff */
[----:B------:R-:W-:-:S02]  /*250b0*/  ISETP.LT.AND P1, PT, R14, R157, !P0 ;  /* 0x0000009d0e00720c */ /* 0x000fc40004721270 */
[----:B------:R-:W-:Y:S02]  /*250c0*/  ISETP.LT.AND P0, PT, R12, R157, !P0 ;  /* 0x0000009d0c00720c */ /* 0x000fe40004701270 */
[----:B------:R-:W-:Y:S02]  /*250d0*/  LEA.HI.X.SX32 R3, R20, R41, 0x2, P6 ;  /* 0x0000002914037211 */ /* 0x000fe400030f16ff */
[----:B------:R-:W-:-:S03]  /*250e0*/  LEA R10, P6, R11, R40, 0x2 ;  /* 0x000000280b0a7211 */ /* 0x000fc600078c10ff */
[----:B------:R4:W-:Y:S01]  /*250f0*/  @P4 STG.E desc[UR16][R2.64], R31 ;  /* 0x0000001f02004986 */ /* 0x0009e2000c101910 */
[-C--:B------:R-:W-:Y:S02]  /*25100*/  LEA.HI.X.SX32 R11, R11, R41.reuse, 0x2, P6 ;  /* 0x000000290b0b7211 */ /* 0x080fe400030f16ff */
[C---:B------:R-:W-:Y:S01]  /*25110*/  LEA R40, P6, R13.reuse, R40, 0x2 ;  /* 0x000000280d287211 */ /* 0x040fe200078c10ff */
[----:B---3--:R4:W-:Y:S03]  /*25120*/  @P3 STG.E desc[UR16][R6.64], R36 ;  /* 0x0000002406003986 */ /* 0x0089e6000c101910 */
[----:B------:R-:W-:Y:S01]  /*25130*/  LEA.HI.X.SX32 R41, R13, R41, 0x2, P6 ;  /* 0x000000290d297211 */ /* 0x000fe200030f16ff */
[----:B------:R4:W-:Y:S04]  /*25140*/  @P2 STG.E desc[UR16][R8.64], R37 ;  /* 0x0000002508002986 */ /* 0x0009e8000c101910 */
[----:B------:R4:W-:Y:S01]  /*25150*/  @P1 STG.E desc[UR16][R10.64], R38 ;  /* 0x000000260a001986 */ /* 0x0009e2000c101910 */
[----:B------:R-:W-:Y:S05]  /*25160*/  @!P0 EXIT ;  /* 0x000000000000894d */ /* 0x000fea0003800000 */
[----:B------:R-:W-:Y:S01]  /*25170*/  STG.E desc[UR16][R40.64], R39 ;  /* 0x0000002728007986 */ /* 0x000fe2000c101910 */
[----:B------:R-:W-:Y:S05]  /*25180*/  EXIT ;  /* 0x000000000000794d */ /* 0x000fea0003800000 */
.L_x_2:
[----:B------:R-:W-:-:S00]  /*25190*/  BRA `(.L_x_2) ;  /* 0xfffffffc00fc7947 */ /* 0x000fc0000383ffff */
[----:B------:R-:W-:-:S00]  /*251a0*/  NOP ;  /* 0x0000000000007918 */ /* 0x000fc00000000000 */
        /* <DEDUP_REMOVED lines=13> */
.L_x_3:


//--------------------- .nv.shared.matmul_kernel  --------------------------
	.section	.nv.shared.matmul_kernel,"aw",@nobits
	.sectionflags	@""
	.align	16
	.zero		1024


//--------------------- .nv.shared.reserved.0     --------------------------
	.section	.nv.shared.reserved.0,"aw",@nobits
	.weak		__nv_reservedSMEM_offset_0_alias
	.size		__nv_reservedSMEM_offset_0_alias, 0, 0
	.other		__nv_reservedSMEM_offset_0_alias,@"STO_CUDA_RESERVED_SHARED STV_DEFAULT"
__nv_reservedSMEM_offset_0_alias:
	.zero		0


//--------------------- .nv.constant0.matmul_kernel --------------------------
	.section	.nv.constant0.matmul_kernel,"a",@progbits
	.sectionflags	@""
	.align	4
.nv.constant0.matmul_kernel:
	.zero		608


//--------------------- SYMBOLS --------------------------

	.type		.nv.reservedSmem.offset0,@object
	.size		.nv.reservedSmem.offset0,0x4
